	.target	sm_90a

	.elftype	@"ET_EXEC"


//--------------------- .note.nv.tkinfo           --------------------------
	.section	.note.nv.tkinfo,"",@"SHT_NOTE"
	.sectionflags	@"SHF_NOTE_NV_TKINFO"
	.tkinfo
        /*0018*/ 	.word	0x00000002
        /*0030*/ 	.string	""
        /*0030*/ 	.string	"ptxas"
        /*0030*/ 	.string	"Cuda compilation tools, release 13.0, V13.0.88"
        /*0030*/ 	.string	"Build cuda_13.0.r13.0/compiler.36424714_0"
        /*0030*/ 	.string	"-v  -suppress-debug-info  -lineinfo  -arch sm_90a "



//--------------------- .note.nv.cuinfo           --------------------------
	.section	.note.nv.cuinfo,"",@"SHT_NOTE"
	.sectionflags	@"SHF_NOTE_NV_CUINFO"
        /*0018*/ 	.short	0x0002
        /*001a*/ 	.short	0x005a
        /*001c*/ 	.short	0x0082
	.zero		2


//--------------------- .nv.info                  --------------------------
	.section	.nv.info,"",@"SHT_CUDA_INFO"
	.align	4


	//----- nvinfo : EIATTR_REGCOUNT
	.align		4
        /*0000*/ 	.byte	0x04, 0x2f
        /*0002*/ 	.short	(.L_1 - .L_0)
	.align		4
.L_0:
        /*0004*/ 	.word	index@(matmul_kernel)
        /*0008*/ 	.word	0x00000080


	//----- nvinfo : EIATTR_FRAME_SIZE
	.align		4
.L_1:
        /*000c*/ 	.byte	0x04, 0x11
        /*000e*/ 	.short	(.L_3 - .L_2)
	.align		4
.L_2:
        /*0010*/ 	.word	index@(matmul_kernel)
        /*0014*/ 	.word	0x00000908


	//----- nvinfo : EIATTR_MIN_STACK_SIZE
	.align		4
.L_3:
        /*0018*/ 	.byte	0x04, 0x12
        /*001a*/ 	.short	(.L_5 - .L_4)
	.align		4
.L_4:
        /*001c*/ 	.word	index@(matmul_kernel)
        /*0020*/ 	.word	0x00000908
.L_5:


//--------------------- .nv.compat                --------------------------
	.section	.nv.compat,"",@"SHT_CUDA_COMPAT_INFO"
	.align	4
        /*0000*/ 	.byte	0x02, 0x09, 0x01, 0x00, 0x02, 0x02, 0x04, 0x00, 0x02, 0x05, 0x05, 0x00, 0x03, 0x07, 0x01, 0x01
        /*0010*/ 	.byte	0x02, 0x03, 0x00, 0x00, 0x02, 0x06, 0x01, 0x00, 0x04, 0x0b, 0x08, 0x00, 0x00, 0x00, 0x00, 0x00
        /*0020*/ 	.byte	0x00, 0x00, 0x00, 0x00


//--------------------- .nv.info.matmul_kernel    --------------------------
	.section	.nv.info.matmul_kernel,"",@"SHT_CUDA_INFO"
	.sectionflags	@""
	.align	4


	//----- nvinfo : EIATTR_CUDA_API_VERSION
	.align		4
        /*0000*/ 	.byte	0x04, 0x37
        /*0002*/ 	.short	(.L_7 - .L_6)
.L_6:
        /*0004*/ 	.word	0x00000082


	//----- nvinfo : EIATTR_KPARAM_INFO
	.align		4
.L_7:
        /*0008*/ 	.byte	0x04, 0x17
        /*000a*/ 	.short	(.L_9 - .L_8)
.L_8:
        /*000c*/ 	.word	0x00000000
        /*0010*/ 	.short	0x000d
        /*0012*/ 	.short	0x0048
        /*0014*/ 	.byte	0x00, 0xf4, 0x21, 0x00


	//----- nvinfo : EIATTR_KPARAM_INFO
	.align		4
.L_9:
        /*0018*/ 	.byte	0x04, 0x17
        /*001a*/ 	.short	(.L_11 - .L_10)
.L_10:
        /*001c*/ 	.word	0x00000000
        /*0020*/ 	.short	0x000c
        /*0022*/ 	.short	0x0040
        /*0024*/ 	.byte	0x00, 0xf4, 0x21, 0x00


	//----- nvinfo : EIATTR_KPARAM_INFO
	.align		4
.L_11:
        /*0028*/ 	.byte	0x04, 0x17
        /*002a*/ 	.short	(.L_13 - .L_12)
.L_12:
        /*002c*/ 	.word	0x00000000
        /*0030*/ 	.short	0x000b
        /*0032*/ 	.short	0x0038
        /*0034*/ 	.byte	0x00, 0xf0, 0x11, 0x00


	//----- nvinfo : EIATTR_KPARAM_INFO
	.align		4
.L_13:
        /*0038*/ 	.byte	0x04, 0x17
        /*003a*/ 	.short	(.L_15 - .L_14)
.L_14:
        /*003c*/ 	.word	0x00000000
        /*0040*/ 	.short	0x000a
        /*0042*/ 	.short	0x0034
        /*0044*/ 	.byte	0x00, 0xf0, 0x11, 0x00


	//----- nvinfo : EIATTR_KPARAM_INFO
	.align		4
.L_15:
        /*0048*/ 	.byte	0x04, 0x17
        /*004a*/ 	.short	(.L_17 - .L_16)
.L_16:
        /*004c*/ 	.word	0x00000000
        /*0050*/ 	.short	0x0009
        /*0052*/ 	.short	0x0030
        /*0054*/ 	.byte	0x00, 0xf0, 0x11, 0x00


	//----- nvinfo : EIATTR_KPARAM_INFO
	.align		4
.L_17:
        /*0058*/ 	.byte	0x04, 0x17
        /*005a*/ 	.short	(.L_19 - .L_18)
.L_18:
        /*005c*/ 	.word	0x00000000
        /*0060*/ 	.short	0x0008
        /*0062*/ 	.short	0x002c
        /*0064*/ 	.byte	0x00, 0xf0, 0x11, 0x00


	//----- nvinfo : EIATTR_KPARAM_INFO
	.align		4
.L_19:
        /*0068*/ 	.byte	0x04, 0x17
        /*006a*/ 	.short	(.L_21 - .L_20)
.L_20:
        /*006c*/ 	.word	0x00000000
        /*0070*/ 	.short	0x0007
        /*0072*/ 	.short	0x0028
        /*0074*/ 	.byte	0x00, 0xf0, 0x11, 0x00


	//----- nvinfo : EIATTR_KPARAM_INFO
	.align		4
.L_21:
        /*0078*/ 	.byte	0x04, 0x17
        /*007a*/ 	.short	(.L_23 - .L_22)
.L_22:
        /*007c*/ 	.word	0x00000000
        /*0080*/ 	.short	0x0006
        /*0082*/ 	.short	0x0024
        /*0084*/ 	.byte	0x00, 0xf0, 0x11, 0x00


	//----- nvinfo : EIATTR_KPARAM_INFO
	.align		4
.L_23:
        /*0088*/ 	.byte	0x04, 0x17
        /*008a*/ 	.short	(.L_25 - .L_24)
.L_24:
        /*008c*/ 	.word	0x00000000
        /*0090*/ 	.short	0x0005
        /*0092*/ 	.short	0x0020
        /*0094*/ 	.byte	0x00, 0xf0, 0x11, 0x00


	//----- nvinfo : EIATTR_KPARAM_INFO
	.align		4
.L_25:
        /*0098*/ 	.byte	0x04, 0x17
        /*009a*/ 	.short	(.L_27 - .L_26)
.L_26:
        /*009c*/ 	.word	0x00000000
        /*00a0*/ 	.short	0x0004
        /*00a2*/ 	.short	0x001c
        /*00a4*/ 	.byte	0x00, 0xf0, 0x11, 0x00


	//----- nvinfo : EIATTR_KPARAM_INFO
	.align		4
.L_27:
        /*00a8*/ 	.byte	0x04, 0x17
        /*00aa*/ 	.short	(.L_29 - .L_28)
.L_28:
        /*00ac*/ 	.word	0x00000000
        /*00b0*/ 	.short	0x0003
        /*00b2*/ 	.short	0x0018
        /*00b4*/ 	.byte	0x00, 0xf0, 0x11, 0x00


	//----- nvinfo : EIATTR_KPARAM_INFO
	.align		4
.L_29:
        /*00b8*/ 	.byte	0x04, 0x17
        /*00ba*/ 	.short	(.L_31 - .L_30)
.L_30:
        /*00bc*/ 	.word	0x00000000
        /*00c0*/ 	.short	0x0002
        /*00c2*/ 	.short	0x0010
        /*00c4*/ 	.byte	0x00, 0xf4, 0x21, 0x00


	//----- nvinfo : EIATTR_KPARAM_INFO
	.align		4
.L_31:
        /*00c8*/ 	.byte	0x04, 0x17
        /*00ca*/ 	.short	(.L_33 - .L_32)
.L_32:
        /*00cc*/ 	.word	0x00000000
        /*00d0*/ 	.short	0x0001
        /*00d2*/ 	.short	0x0008
        /*00d4*/ 	.byte	0x00, 0xf4, 0x21, 0x00


	//----- nvinfo : EIATTR_KPARAM_INFO
	.align		4
.L_33:
        /*00d8*/ 	.byte	0x04, 0x17
        /*00da*/ 	.short	(.L_35 - .L_34)
.L_34:
        /*00dc*/ 	.word	0x00000000
        /*00e0*/ 	.short	0x0000
        /*00e2*/ 	.short	0x0000
        /*00e4*/ 	.byte	0x00, 0xf4, 0x21, 0x00


	//----- nvinfo : EIATTR_SPARSE_MMA_MASK
	.align		4
.L_35:
        /*00e8*/ 	.byte	0x03, 0x50
        /*00ea*/ 	.short	0x0000


	//----- nvinfo : EIATTR_MAXREG_COUNT
	.align		4
        /*00ec*/ 	.byte	0x03, 0x1b
        /*00ee*/ 	.short	0x0080


	//----- nvinfo : EIATTR_NUM_BARRIERS
	.align		4
        /*00f0*/ 	.byte	0x02, 0x4c
        /*00f2*/ 	.byte	0x01
	.zero		1


	//----- nvinfo : EIATTR_ANNOTATIONS
	.align		4
        /*00f4*/ 	.byte	0x04, 0x55
        /*00f6*/ 	.short	(.L_37 - .L_36)


	//   ....[0]....
.L_36:
        /*00f8*/ 	.word	0x00000001
        /*00fc*/ 	.byte	0x40, 0x01, 0x00, 0x00, 0x01, 0x00, 0x00, 0x00, 0x00, 0x07, 0x00, 0x00, 0x01, 0x00, 0x00, 0x00
        /* <DEDUP_REMOVED lines=1142> */
        /*486c*/ 	.byte	0x30, 0xca, 0x01, 0x00, 0x01, 0x00, 0x00, 0x00, 0x50, 0xca, 0x01, 0x00


	//----- nvinfo : EIATTR_MERCURY_ISA_VERSION
	.align		4
.L_37:
        /*4878*/ 	.byte	0x03, 0x5f
        /*487a*/ 	.short	0x0101


	//----- nvinfo : EIATTR_EXIT_INSTR_OFFSETS
	.align		4
        /*487c*/ 	.byte	0x04, 0x1c
        /*487e*/ 	.short	(.L_39 - .L_38)


	//   ....[0]....
.L_38:
        /*4880*/ 	.word	0x0001cd40


	//   ....[1]....
        /*4884*/ 	.word	0x0001cd60


	//----- nvinfo : EIATTR_REQNTID
	.align		4
.L_39:
        /*4888*/ 	.byte	0x04, 0x10
        /*488a*/ 	.short	(.L_41 - .L_40)
.L_40:
        /*488c*/ 	.word	0x00000200
        /*4890*/ 	.word	0x00000001
        /*4894*/ 	.word	0x00000001


	//----- nvinfo : EIATTR_CBANK_PARAM_SIZE
	.align		4
.L_41:
        /*4898*/ 	.byte	0x03, 0x19
        /*489a*/ 	.short	0x0050


	//----- nvinfo : EIATTR_PARAM_CBANK
	.align		4
        /*489c*/ 	.byte	0x04, 0x0a
        /*489e*/ 	.short	(.L_43 - .L_42)
	.align		4
.L_42:
        /*48a0*/ 	.word	index@(.nv.constant0.matmul_kernel)
        /*48a4*/ 	.short	0x0210
        /*48a6*/ 	.short	0x0050


	//----- nvinfo : EIATTR_SW_WAR
	.align		4
.L_43:
        /*48a8*/ 	.byte	0x04, 0x36
        /*48aa*/ 	.short	(.L_45 - .L_44)
.L_44:
        /*48ac*/ 	.word	0x00000008
.L_45:


//--------------------- .nv.callgraph             --------------------------
	.section	.nv.callgraph,"",@"SHT_CUDA_CALLGRAPH"
	.align	4
	.sectionentsize	8
	.align		4
        /*0000*/ 	.word	0x00000000
	.align		4
        /*0004*/ 	.word	0xffffffff
	.align		4
        /*0008*/ 	.word	0x00000000
	.align		4
        /*000c*/ 	.word	0xfffffffe
	.align		4
        /*0010*/ 	.word	0x00000000
	.align		4
        /*0014*/ 	.word	0xfffffffd
	.align		4
        /*0018*/ 	.word	0x00000000
	.align		4
        /*001c*/ 	.word	0xfffffffc


//--------------------- .text.matmul_kernel       --------------------------
	.section	.text.matmul_kernel,"ax",@progbits
	.align	128
        .global         matmul_kernel
        .type           matmul_kernel,@function
        .size           matmul_kernel,(.L_x_3 - matmul_kernel)
        .other          matmul_kernel,@"STO_CUDA_ENTRY STV_DEFAULT"
matmul_kernel:
.text.matmul_kernel:
[----:B------:R-:W1:Y:S08]  /*0000*/  LDC R1, c[0x0][0x28] ;  /* 0x00000a00ff017b82 */ /* 0x000e700000000800 */
[----:B------:R-:W2:Y:S01]  /*0010*/  LDC.64 R92, c[0x0][0x228] ;  /* 0x00008a00ff5c7b82 */ /* 0x000ea20000000a00 */
[----:B------:R-:W3:Y:S01]  /*0020*/  S2R R5, SR_CTAID.X ;  /* 0x0000000000057919 */ /* 0x000ee20000002500 */
[----:B-1----:R-:W-:Y:S01]  /*0030*/  VIADD R1, R1, 0xfffff6f8 ;  /* 0xfffff6f801017836 */ /* 0x002fe20000000000 */
[----:B------:R-:W-:Y:S01]  /*0040*/  ULDC UR7, c[0x0][0x230] ;  /* 0x00008c0000077ab9 */ /* 0x000fe20000000800 */
[----:B------:R-:W-:Y:S01]  /*0050*/  ULDC.64 UR4, c[0x0][0x230] ;  /* 0x00008c0000047ab9 */ /* 0x000fe20000000a00 */
[----:B------:R-:W1:Y:S01]  /*0060*/  S2R R13, SR_TID.X ;  /* 0x00000000000d7919 */ /* 0x000e620000002100 */
[----:B------:R-:W-:Y:S01]  /*0070*/  UIADD3 UR4, UR4, 0x7f, URZ ;  /* 0x0000007f04047890 */ /* 0x000fe2000fffe03f */
[----:B------:R-:W-:Y:S01]  /*0080*/  ULDC UR8, c[0x0][0x230] ;  /* 0x00008c0000087ab9 */ /* 0x000fe20000000800 */
[----:B------:R-:W-:-:S02]  /*0090*/  ULDC UR13, c[0x0][0x240] ;  /* 0x00009000000d7ab9 */ /* 0x000fc40000000800 */
[----:B------:R-:W-:Y:S01]  /*00a0*/  UISETP.GT.AND UP0, UPT, UR4, 0x7f, UPT ;  /* 0x0000007f0400788c */ /* 0x000fe2000bf04270 */
[----:B------:R-:W-:Y:S01]  /*00b0*/  ULDC.64 UR10, c[0x0][0x218] ;  /* 0x00008600000a7ab9 */ /* 0x000fe20000000a00 */
[----:B------:R-:W-:Y:S02]  /*00c0*/  ULDC UR12, c[0x0][0x230] ;  /* 0x00008c00000c7ab9 */ /* 0x000fe40000000800 */
[----:B------:R-:W-:Y:S01]  /*00d0*/  USEL UR6, URZ, 0x4, !UP0 ;  /* 0x000000043f067887 */ /* 0x000fe2000c000000 */
[----:B------:R-:W-:Y:S01]  /*00e0*/  ULDC.64 UR16, c[0x0][0x208] ;  /* 0x0000820000107ab9 */ /* 0x000fe20000000a00 */
[----:B------:R-:W-:Y:S01]  /*00f0*/  ULDC UR14, c[0x0][0x230] ;  /* 0x00008c00000e7ab9 */ /* 0x000fe20000000800 */
[----:B------:R-:W-:Y:S01]  /*0100*/  ULDC UR15, c[0x0][0x230] ;  /* 0x00008c00000f7ab9 */ /* 0x000fe20000000800 */
[----:B------:R-:W-:Y:S01]  /*0110*/  ULDC UR18, c[0x0][0x230] ;  /* 0x00008c0000127ab9 */ /* 0x000fe20000000800 */
[----:B--2---:R-:W-:Y:S01]  /*0120*/  VIADD R0, R93, 0x1ff ;  /* 0x000001ff5d007836 */ /* 0x004fe20000000000 */
[----:B------:R-:W-:Y:S01]  /*0130*/  IABS R122, R93 ;  /* 0x0000005d007a7213 */ /* 0x000fe20000000000 */
[----:B------:R-:W-:Y:S01]  /*0140*/  STL [R1+0x900], R93 ;  /* 0x0009005d01007387 */ /* 0x000fe20000100800 */
[----:B------:R-:W-:-:S02]  /*0150*/  IABS R17, R92 ;  /* 0x0000005c00117213 */ /* 0x000fc40000000000 */
[----:B------:R-:W-:-:S04]  /*0160*/  SHF.R.S32.HI R3, RZ, 0x1f, R0 ;  /* 0x0000001fff037819 */ /* 0x000fc80000011400 */
[----:B------:R-:W-:Y:S02]  /*0170*/  LEA.HI R3, R3, R0, RZ, 0x9 ;  /* 0x0000000003037211 */ /* 0x000fe400078f48ff */
[----:B---3--:R-:W-:Y:S02]  /*0180*/  IABS R8, R5 ;  /* 0x0000000500087213 */ /* 0x008fe40000000000 */
[----:B------:R-:W-:Y:S02]  /*0190*/  SHF.R.S32.HI R3, RZ, 0x9, R3 ;  /* 0x00000009ff037819 */ /* 0x000fe40000011403 */
[----:B-1----:R-:W-:-:S03]  /*01a0*/  SHF.R.U32.HI R60, RZ, 0x7, R13 ;  /* 0x00000007ff3c7819 */ /* 0x002fc6000001160d */
[----:B------:R-:W-:Y:S01]  /*01b0*/  IMAD.SHL.U32 R4, R3, 0x8, RZ ;  /* 0x0000000803047824 */ /* 0x000fe200078e00ff */
[----:B------:R-:W-:-:S04]  /*01c0*/  SGXT.U32 R60, R60, 0x2 ;  /* 0x000000023c3c781a */ /* 0x000fc80000000000 */
[-C--:B------:R-:W-:Y:S02]  /*01d0*/  IABS R7, R4.reuse ;  /* 0x0000000400077213 */ /* 0x080fe40000000000 */
[----:B------:R-:W-:Y:S02]  /*01e0*/  IABS R10, R4 ;  /* 0x00000004000a7213 */ /* 0x000fe40000000000 */
[----:B------:R-:W1:Y:S08]  /*01f0*/  I2F.RP R0, R7 ;  /* 0x0000000700007306 */ /* 0x000e700000209400 */
[----:B-1----:R-:W1:Y:S02]  /*0200*/  MUFU.RCP R0, R0 ;  /* 0x0000000000007308 */ /* 0x002e640000001000 */
[----:B-1----:R-:W-:-:S02]  /*0210*/  VIADD R2, R0, 0xffffffe ;  /* 0x0ffffffe00027836 */ /* 0x002fc40000000000 */
[----:B------:R-:W-:-:S04]  /*0220*/  IMAD.MOV R0, RZ, RZ, -R10 ;  /* 0x000000ffff007224 */ /* 0x000fc800078e0a0a */
[----:B------:R1:W2:Y:S02]  /*0230*/  F2I.FTZ.U32.TRUNC.NTZ R3, R2 ;  /* 0x0000000200037305 */ /* 0x0002a4000021f000 */
[----:B-1----:R-:W-:Y:S02]  /*0240*/  IMAD.MOV.U32 R2, RZ, RZ, RZ ;  /* 0x000000ffff027224 */ /* 0x002fe400078e00ff */
[----:B--2---:R-:W-:-:S04]  /*0250*/  IMAD.MOV R6, RZ, RZ, -R3 ;  /* 0x000000ffff067224 */ /* 0x004fc800078e0a03 */
[----:B------:R-:W-:Y:S02]  /*0260*/  IMAD R9, R6, R7, RZ ;  /* 0x0000000706097224 */ /* 0x000fe400078e02ff */
[----:B------:R-:W-:Y:S02]  /*0270*/  IMAD.MOV.U32 R6, RZ, RZ, R8 ;  /* 0x000000ffff067224 */ /* 0x000fe400078e0008 */
[----:B------:R-:W-:-:S06]  /*0280*/  IMAD.HI.U32 R3, R3, R9, R2 ;  /* 0x0000000903037227 */ /* 0x000fcc00078e0002 */
[----:B------:R-:W-:-:S04]  /*0290*/  IMAD.HI.U32 R3, R3, R6, RZ ;  /* 0x0000000603037227 */ /* 0x000fc800078e00ff */
[----:B------:R-:W-:-:S05]  /*02a0*/  IMAD R0, R3, R0, R6 ;  /* 0x0000000003007224 */ /* 0x000fca00078e0206 */
[----:B------:R-:W-:-:S13]  /*02b0*/  ISETP.GT.U32.AND P1, PT, R7, R0, PT ;  /* 0x000000000700720c */ /* 0x000fda0003f24070 */
[----:B------:R-:W-:Y:S02]  /*02c0*/  @!P1 IMAD.IADD R0, R0, 0x1, -R7 ;  /* 0x0000000100009824 */ /* 0x000fe400078e0a07 */
[----:B------:R-:W-:Y:S01]  /*02d0*/  @!P1 VIADD R3, R3, 0x1 ;  /* 0x0000000103039836 */ /* 0x000fe20000000000 */
[----:B------:R-:W-:Y:S02]  /*02e0*/  ISETP.NE.AND P1, PT, R4, RZ, PT ;  /* 0x000000ff0400720c */ /* 0x000fe40003f25270 */
[----:B------:R-:W-:Y:S02]  /*02f0*/  ISETP.GE.U32.AND P0, PT, R0, R7, PT ;  /* 0x000000070000720c */ /* 0x000fe40003f06070 */
[----:B------:R-:W-:Y:S01]  /*0300*/  LOP3.LUT R0, R5, R4, RZ, 0x3c, !PT ;  /* 0x0000000405007212 */ /* 0x000fe200078e3cff */
[----:B------:R-:W1:Y:S03]  /*0310*/  I2F.RP R7, R122 ;  /* 0x0000007a00077306 */ /* 0x000e660000209400 */
[----:B------:R-:W-:Y:S01]  /*0320*/  ISETP.GE.AND P2, PT, R0, RZ, PT ;  /* 0x000000ff0000720c */ /* 0x000fe20003f46270 */
[----:B------:R-:W-:-:S06]  /*0330*/  VIADD R0, R92, 0x3f ;  /* 0x0000003f5c007836 */ /* 0x000fcc0000000000 */
[----:B------:R-:W-:-:S04]  /*0340*/  @P0 VIADD R3, R3, 0x1 ;  /* 0x0000000103030836 */ /* 0x000fc80000000000 */
[----:B------:R-:W-:Y:S01]  /*0350*/  IMAD.MOV.U32 R2, RZ, RZ, R3 ;  /* 0x000000ffff027224 */ /* 0x000fe200078e0003 */
[----:B------:R-:W-:Y:S01]  /*0360*/  SHF.R.S32.HI R3, RZ, 0x1f, R0 ;  /* 0x0000001fff037819 */ /* 0x000fe20000011400 */
[----:B-1----:R-:W-:Y:S02]  /*0370*/  MUFU.RCP R7, R7 ;  /* 0x0000000700077308 */ /* 0x002fe40000001000 */
[----:B------:R-:W-:Y:S01]  /*0380*/  @!P2 IMAD.MOV R2, RZ, RZ, -R2 ;  /* 0x000000ffff02a224 */ /* 0x000fe200078e0a02 */
[----:B------:R-:W-:Y:S02]  /*0390*/  @!P1 LOP3.LUT R2, RZ, R4, RZ, 0x33, !PT ;  /* 0x00000004ff029212 */ /* 0x000fe400078e33ff */
[----:B------:R-:W-:-:S03]  /*03a0*/  LEA.HI R3, R3, R0, RZ, 0x6 ;  /* 0x0000000003037211 */ /* 0x000fc600078f30ff */
[----:B------:R-:W-:Y:S02]  /*03b0*/  IMAD.SHL.U32 R8, R2, 0x8, RZ ;  /* 0x0000000802087824 */ /* 0x000fe400078e00ff */
[----:B------:R-:W-:-:S03]  /*03c0*/  IMAD.MOV R2, RZ, RZ, -R2 ;  /* 0x000000ffff027224 */ /* 0x000fc600078e0a02 */
[----:B------:R-:W-:Y:S01]  /*03d0*/  LEA.HI.SX32 R3, R3, -R8, 0x1a ;  /* 0x8000000803037211 */ /* 0x000fe200078fd2ff */
[----:B------:R-:W-:Y:S02]  /*03e0*/  IMAD R10, R4, R2, R5 ;  /* 0x00000002040a7224 */ /* 0x000fe400078e0205 */
[----:B------:R-:W-:Y:S01]  /*03f0*/  IMAD.MOV.U32 R2, RZ, RZ, RZ ;  /* 0x000000ffff027224 */ /* 0x000fe200078e00ff */
[----:B------:R-:W-:-:S04]  /*0400*/  VIMNMX R11, R3, 0x8, PT ;  /* 0x00000008030b7848 */ /* 0x000fc80003fe0100 */
[-C--:B------:R-:W-:Y:S02]  /*0410*/  IABS R9, R11.reuse ;  /* 0x0000000b00097213 */ /* 0x080fe40000000000 */
[----:B------:R-:W-:Y:S02]  /*0420*/  IABS R4, R11 ;  /* 0x0000000b00047213 */ /* 0x000fe40000000000 */
[----:B------:R-:W1:Y:S08]  /*0430*/  I2F.RP R0, R9 ;  /* 0x0000000900007306 */ /* 0x000e700000209400 */
[----:B-1----:R-:W1:Y:S02]  /*0440*/  MUFU.RCP R0, R0 ;  /* 0x0000000000007308 */ /* 0x002e640000001000 */
[----:B-1----:R-:W-:Y:S01]  /*0450*/  VIADD R3, R0, 0xffffffe ;  /* 0x0ffffffe00037836 */ /* 0x002fe20000000000 */
[----:B------:R-:W-:-:S05]  /*0460*/  IABS R0, R10 ;  /* 0x0000000a00007213 */ /* 0x000fca0000000000 */
[----:B------:R-:W1:Y:S02]  /*0470*/  F2I.FTZ.U32.TRUNC.NTZ R3, R3 ;  /* 0x0000000300037305 */ /* 0x000e64000021f000 */
[----:B-1----:R-:W-:-:S04]  /*0480*/  IMAD.MOV R6, RZ, RZ, -R3 ;  /* 0x000000ffff067224 */ /* 0x002fc800078e0a03 */
[----:B------:R-:W-:Y:S02]  /*0490*/  IMAD R5, R6, R9, RZ ;  /* 0x0000000906057224 */ /* 0x000fe400078e02ff */
[----:B------:R-:W1:Y:S02]  /*04a0*/  I2F.RP R6, R17 ;  /* 0x0000001100067306 */ /* 0x000e640000209400 */
[----:B------:R-:W-:-:S04]  /*04b0*/  IMAD.HI.U32 R2, R3, R5, R2 ;  /* 0x0000000503027227 */ /* 0x000fc800078e0002 */
[----:B------:R-:W-:Y:S02]  /*04c0*/  IMAD.MOV.U32 R3, RZ, RZ, R0 ;  /* 0x000000ffff037224 */ /* 0x000fe400078e0000 */
[----:B------:R-:W-:Y:S02]  /*04d0*/  IMAD.MOV R0, RZ, RZ, -R4 ;  /* 0x000000ffff007224 */ /* 0x000fe400078e0a04 */
[----:B------:R-:W-:-:S04]  /*04e0*/  IMAD.HI.U32 R2, R2, R3, RZ ;  /* 0x0000000302027227 */ /* 0x000fc800078e00ff */
[----:B------:R-:W-:Y:S01]  /*04f0*/  IMAD R0, R2, R0, R3 ;  /* 0x0000000002007224 */ /* 0x000fe200078e0203 */
[----:B-1----:R-:W1:Y:S01]  /*0500*/  MUFU.RCP R6, R6 ;  /* 0x0000000600067308 */ /* 0x002e620000001000 */
[----:B------:R-:W-:-:S03]  /*0510*/  VIADD R4, R7, 0xffffffe ;  /* 0x0ffffffe07047836 */ /* 0x000fc60000000000 */
[----:B------:R-:W-:-:S04]  /*0520*/  ISETP.GT.U32.AND P1, PT, R9, R0, PT ;  /* 0x000000000900720c */ /* 0x000fc80003f24070 */
[----:B------:R-:W2:Y:S09]  /*0530*/  F2I.FTZ.U32.TRUNC.NTZ R5, R4 ;  /* 0x0000000400057305 */ /* 0x000eb2000021f000 */
[----:B------:R-:W-:Y:S02]  /*0540*/  @!P1 IMAD.IADD R0, R0, 0x1, -R9 ;  /* 0x0000000100009824 */ /* 0x000fe400078e0a09 */
[----:B------:R-:W-:Y:S01]  /*0550*/  @!P1 VIADD R2, R2, 0x1 ;  /* 0x0000000102029836 */ /* 0x000fe20000000000 */
[----:B------:R-:W-:Y:S01]  /*0560*/  ISETP.NE.AND P1, PT, R11, RZ, PT ;  /* 0x000000ff0b00720c */ /* 0x000fe20003f25270 */
[----:B-1----:R-:W-:Y:S01]  /*0570*/  VIADD R3, R6, 0xffffffe ;  /* 0x0ffffffe06037836 */ /* 0x002fe20000000000 */
[----:B------:R-:W-:Y:S01]  /*0580*/  ISETP.GE.U32.AND P0, PT, R0, R9, PT ;  /* 0x000000090000720c */ /* 0x000fe20003f06070 */
[----:B--2---:R-:W-:Y:S01]  /*0590*/  IMAD.MOV R123, RZ, RZ, -R5 ;  /* 0x000000ffff7b7224 */ /* 0x004fe200078e0a05 */
[----:B------:R-:W-:Y:S01]  /*05a0*/  LOP3.LUT R0, R10, R11, RZ, 0x3c, !PT ;  /* 0x0000000b0a007212 */ /* 0x000fe200078e3cff */
[----:B------:R-:W-:-:S02]  /*05b0*/  IMAD.MOV.U32 R4, RZ, RZ, RZ ;  /* 0x000000ffff047224 */ /* 0x000fc400078e00ff */
[----:B------:R-:W1:Y:S01]  /*05c0*/  F2I.FTZ.U32.TRUNC.NTZ R3, R3 ;  /* 0x0000000300037305 */ /* 0x000e62000021f000 */
[----:B------:R-:W-:Y:S01]  /*05d0*/  ISETP.GE.AND P2, PT, R0, RZ, PT ;  /* 0x000000ff0000720c */ /* 0x000fe20003f46270 */
[----:B------:R-:W-:Y:S02]  /*05e0*/  IMAD.SHL.U32 R0, R13, 0x4, RZ ;  /* 0x000000040d007824 */ /* 0x000fe400078e00ff */
[----:B------:R-:W-:-:S03]  /*05f0*/  IMAD R123, R123, R122, RZ ;  /* 0x0000007a7b7b7224 */ /* 0x000fc600078e02ff */
[----:B------:R-:W-:Y:S01]  /*0600*/  LOP3.LUT R7, R0, 0x7c, RZ, 0xc0, !PT ;  /* 0x0000007c00077812 */ /* 0x000fe200078ec0ff */
[----:B------:R-:W-:Y:S01]  /*0610*/  @P0 VIADD R2, R2, 0x1 ;  /* 0x0000000102020836 */ /* 0x000fe20000000000 */
[----:B------:R-:W-:Y:S01]  /*0620*/  LOP3.LUT R0, R13, 0x180, RZ, 0xc0, !PT ;  /* 0x000001800d007812 */ /* 0x000fe200078ec0ff */
[----:B------:R-:W-:Y:S01]  /*0630*/  IMAD.HI.U32 R123, R5, R123, R4 ;  /* 0x0000007b057b7227 */ /* 0x000fe200078e0004 */
[----:B------:R-:W-:-:S03]  /*0640*/  LOP3.LUT R5, R13, 0x3f, RZ, 0xc0, !PT ;  /* 0x0000003f0d057812 */ /* 0x000fc600078ec0ff */
[----:B------:R-:W-:Y:S01]  /*0650*/  IMAD.MOV.U32 R6, RZ, RZ, R2 ;  /* 0x000000ffff067224 */ /* 0x000fe200078e0002 */
[----:B------:R-:W-:Y:S01]  /*0660*/  LOP3.LUT R2, R13, 0x60, RZ, 0xc0, !PT ;  /* 0x000000600d027812 */ /* 0x000fe200078ec0ff */
[----:B-1----:R-:W-:Y:S02]  /*0670*/  IMAD.MOV R12, RZ, RZ, -R3 ;  /* 0x000000ffff0c7224 */ /* 0x002fe400078e0a03 */
[----:B------:R-:W-:Y:S01]  /*0680*/  @!P2 IMAD.MOV R6, RZ, RZ, -R6 ;  /* 0x000000ffff06a224 */ /* 0x000fe200078e0a06 */
[----:B------:R-:W-:Y:S01]  /*0690*/  @!P1 LOP3.LUT R6, RZ, R11, RZ, 0x33, !PT ;  /* 0x0000000bff069212 */ /* 0x000fe200078e33ff */
[----:B------:R-:W-:Y:S01]  /*06a0*/  IMAD R2, R2, 0x400, R7 ;  /* 0x0000040002027824 */ /* 0x000fe200078e0207 */
[----:B------:R-:W-:-:S03]  /*06b0*/  LEA.HI R7, R0, R0, RZ, 0x1d ;  /* 0x0000000000077211 */ /* 0x000fc600078fe8ff */
[----:B------:R-:W-:Y:S01]  /*06c0*/  IMAD.MOV R0, RZ, RZ, -R6 ;  /* 0x000000ffff007224 */ /* 0x000fe200078e0a06 */
[----:B------:R-:W-:Y:S01]  /*06d0*/  LOP3.LUT R2, R2, R7, RZ, 0x3c, !PT ;  /* 0x0000000702027212 */ /* 0x000fe200078e3cff */
[----:B------:R-:W-:Y:S02]  /*06e0*/  IMAD.SHL.U32 R6, R6, 0x200, RZ ;  /* 0x0000020006067824 */ /* 0x000fe400078e00ff */
[----:B------:R-:W-:Y:S02]  /*06f0*/  IMAD R0, R11, R0, R10 ;  /* 0x000000000b007224 */ /* 0x000fe400078e020a */
[----:B------:R1:W-:Y:S01]  /*0700*/  STL [R1+0x380], R2 ;  /* 0x0003800201007387 */ /* 0x0003e20000100800 */
[----:B------:R-:W-:Y:S01]  /*0710*/  IMAD R7, R12, R17, RZ ;  /* 0x000000110c077224 */ /* 0x000fe200078e02ff */
[----:B------:R-:W-:Y:S01]  /*0720*/  LOP3.LUT R60, R6, R60, RZ, 0xfc, !PT ;  /* 0x0000003c063c7212 */ /* 0x000fe200078efcff */
[----:B------:R-:W-:Y:S01]  /*0730*/  IMAD.IADD R0, R8, 0x1, R0 ;  /* 0x0000000108007824 */ /* 0x000fe200078e0200 */
[----:B------:R2:W-:Y:S02]  /*0740*/  STL [R1+0x2b8], R6 ;  /* 0x0002b80601007387 */ /* 0x0005e40000100800 */
[----:B------:R-:W-:Y:S01]  /*0750*/  LOP3.LUT R8, R60, 0x1fc, RZ, 0xfc, !PT ;  /* 0x000001fc3c087812 */ /* 0x000fe200078efcff */
[----:B------:R-:W-:Y:S01]  /*0760*/  IMAD R9, R0, 0x40, R5 ;  /* 0x0000004000097824 */ /* 0x000fe200078e0205 */
[C---:B------:R-:W-:Y:S01]  /*0770*/  LOP3.LUT R0, R13.reuse, 0x1c0, RZ, 0xc0, !PT ;  /* 0x000001c00d007812 */ /* 0x040fe200078ec0ff */
[----:B-1----:R-:W-:Y:S01]  /*0780*/  IMAD.SHL.U32 R2, R13, 0x10, RZ ;  /* 0x000000100d027824 */ /* 0x002fe200078e00ff */
[----:B------:R-:W-:-:S02]  /*0790*/  IABS R15, R8 ;  /* 0x00000008000f7213 */ /* 0x000fc40000000000 */
[----:B------:R1:W-:Y:S01]  /*07a0*/  STL [R1+0x5b4], R9 ;  /* 0x0005b40901007387 */ /* 0x0003e20000100800 */
[----:B------:R-:W-:Y:S02]  /*07b0*/  ISETP.GE.AND P3, PT, R8, RZ, PT ;  /* 0x000000ff0800720c */ /* 0x000fe40003f66270 */
[----:B------:R-:W-:Y:S01]  /*07c0*/  LOP3.LUT R4, R2, 0x70, RZ, 0xc0, !PT ;  /* 0x0000007002047812 */ /* 0x000fe200078ec0ff */
[----:B------:R-:W-:Y:S01]  /*07d0*/  IMAD.MOV.U32 R2, RZ, RZ, RZ ;  /* 0x000000ffff027224 */ /* 0x000fe200078e00ff */
[----:B--2---:R-:W-:Y:S02]  /*07e0*/  IABS R6, R60 ;  /* 0x0000003c00067213 */ /* 0x004fe40000000000 */
[----:B------:R-:W-:Y:S01]  /*07f0*/  LOP3.LUT R18, R60, 0xc, RZ, 0xfc, !PT ;  /* 0x0000000c3c127812 */ /* 0x000fe200078efcff */
[----:B------:R-:W-:Y:S01]  /*0800*/  IMAD.HI.U32 R2, R3, R7, R2 ;  /* 0x0000000703027227 */ /* 0x000fe200078e0002 */
[----:B------:R-:W-:Y:S02]  /*0810*/  SHF.R.U32.HI R3, RZ, 0x6, R13 ;  /* 0x00000006ff037819 */ /* 0x000fe4000001160d */
[----:B------:R-:W-:Y:S01]  /*0820*/  IABS R12, R18 ;  /* 0x00000012000c7213 */ /* 0x000fe20000000000 */
[----:B------:R-:W-:Y:S01]  /*0830*/  IMAD R7, R5, 0x80, R4 ;  /* 0x0000008005077824 */ /* 0x000fe200078e0204 */
[----:B------:R-:W-:-:S02]  /*0840*/  SGXT.U32 R3, R3, 0x3 ;  /* 0x000000030303781a */ /* 0x000fc40000000000 */
[----:B------:R-:W-:Y:S01]  /*0850*/  SHF.R.U32.HI R4, RZ, 0x4, R0 ;  /* 0x00000004ff047819 */ /* 0x000fe20000011600 */
[----:B------:R-:W-:Y:S01]  /*0860*/  IMAD.HI.U32 R0, R123, R6, RZ ;  /* 0x000000067b007227 */ /* 0x000fe200078e00ff */
[----:B------:R-:W-:Y:S01]  /*0870*/  ISETP.GE.AND P0, PT, R3, UR7, PT ;  /* 0x0000000703007c0c */ /* 0x000fe2000bf06270 */
[----:B------:R-:W-:Y:S01]  /*0880*/  ULDC UR7, c[0x0][0x230] ;  /* 0x00008c0000077ab9 */ /* 0x000fe20000000800 */
[----:B------:R-:W-:Y:S01]  /*0890*/  IABS R5, R9 ;  /* 0x0000000900057213 */ /* 0x000fe20000000000 */
[----:B------:R-:W-:Y:S01]  /*08a0*/  IMAD.HI.U32 R3, R123, R15, RZ ;  /* 0x0000000f7b037227 */ /* 0x000fe200078e00ff */
[----:B-1----:R-:W-:Y:S02]  /*08b0*/  LOP3.LUT R9, R7, R4, RZ, 0x3c, !PT ;  /* 0x0000000407097212 */ /* 0x002fe400078e3cff */
[----:B------:R-:W-:Y:S01]  /*08c0*/  SEL R4, RZ, UR6, P0 ;  /* 0x00000006ff047c07 */ /* 0x000fe20008000000 */
[----:B------:R-:W-:Y:S01]  /*08d0*/  IMAD.MOV R7, RZ, RZ, -R0 ;  /* 0x000000ffff077224 */ /* 0x000fe200078e0a00 */
[----:B------:R-:W-:Y:S01]  /*08e0*/  LOP3.LUT R20, R60, 0x10, RZ, 0xfc, !PT ;  /* 0x000000103c147812 */ /* 0x000fe200078efcff */
[----:B------:R-:W-:Y:S01]  /*08f0*/  IMAD.MOV R0, RZ, RZ, -R3 ;  /* 0x000000ffff007224 */ /* 0x000fe200078e0a03 */
[----:B------:R1:W-:Y:S01]  /*0900*/  STL [R1+0x340], R9 ;  /* 0x0003400901007387 */ /* 0x0003e20000100800 */
[----:B------:R-:W-:Y:S01]  /*0910*/  IMAD.HI.U32 R2, R2, R5, RZ ;  /* 0x0000000502027227 */ /* 0x000fe200078e00ff */
[----:B------:R-:W-:-:S02]  /*0920*/  ISETP.NE.U32.AND P0, PT, R4, RZ, PT ;  /* 0x000000ff0400720c */ /* 0x000fc40003f05070 */
[----:B------:R-:W-:Y:S01]  /*0930*/  LOP3.LUT R4, R60, 0x8, RZ, 0xfc, !PT ;  /* 0x000000083c047812 */ /* 0x000fe200078efcff */
[----:B------:R-:W-:Y:S01]  /*0940*/  IMAD R15, R122, R0, R15 ;  /* 0x000000007a0f7224 */ /* 0x000fe200078e020f */
[C---:B------:R-:W-:Y:S01]  /*0950*/  LOP3.LUT R0, R60.reuse, 0x4, RZ, 0xfc, !PT ;  /* 0x000000043c007812 */ /* 0x040fe200078efcff */
[----:B------:R-:W-:Y:S01]  /*0960*/  IMAD.MOV R2, RZ, RZ, -R2 ;  /* 0x000000ffff027224 */ /* 0x000fe200078e0a02 */
[----:B------:R-:W-:Y:S01]  /*0970*/  LOP3.LUT R22, R60, 0x14, RZ, 0xfc, !PT ;  /* 0x000000143c167812 */ /* 0x000fe200078efcff */
[C---:B------:R-:W-:Y:S01]  /*0980*/  IMAD R3, R122.reuse, R7, R6 ;  /* 0x000000077a037224 */ /* 0x040fe200078e0206 */
[----:B------:R-:W-:Y:S01]  /*0990*/  ISETP.GT.U32.AND P4, PT, R122, R15, PT ;  /* 0x0000000f7a00720c */ /* 0x000fe20003f84070 */
[----:B------:R-:W-:Y:S01]  /*09a0*/  IMAD R2, R17, R2, R5 ;  /* 0x0000000211027224 */ /* 0x000fe200078e0205 */
[----:B------:R-:W-:Y:S01]  /*09b0*/  IABS R8, R0 ;  /* 0x0000000000087213 */ /* 0x000fe20000000000 */
[----:B------:R-:W-:Y:S01]  /*09c0*/  IMAD.HI.U32 R5, R123, R12, RZ ;  /* 0x0000000c7b057227 */ /* 0x000fe200078e00ff */
[----:B------:R-:W-:-:S02]  /*09d0*/  ISETP.GE.AND P2, PT, R0, RZ, PT ;  /* 0x000000ff0000720c */ /* 0x000fc40003f46270 */
[----:B------:R-:W-:Y:S01]  /*09e0*/  ISETP.GT.U32.AND P1, PT, R17, R2, PT ;  /* 0x000000021100720c */ /* 0x000fe20003f24070 */
[----:B------:R-:W-:Y:S01]  /*09f0*/  IMAD.HI.U32 R0, R123, R8, RZ ;  /* 0x000000087b007227 */ /* 0x000fe200078e00ff */
[----:B------:R-:W-:Y:S02]  /*0a00*/  IABS R10, R4 ;  /* 0x00000004000a7213 */ /* 0x000fe40000000000 */
[----:B------:R-:W-:Y:S01]  /*0a10*/  IABS R14, R20 ;  /* 0x00000014000e7213 */ /* 0x000fe20000000000 */
[----:B-1----:R-:W-:Y:S01]  /*0a20*/  IMAD.MOV R9, RZ, RZ, -R0 ;  /* 0x000000ffff097224 */ /* 0x002fe200078e0a00 */
[----:B------:R-:W-:Y:S01]  /*0a30*/  IABS R16, R22 ;  /* 0x0000001600107213 */ /* 0x000fe20000000000 */
[----:B------:R-:W-:Y:S01]  /*0a40*/  @!P4 IMAD.IADD R15, R15, 0x1, -R122 ;  /* 0x000000010f0fc824 */ /* 0x000fe200078e0a7a */
[----:B------:R-:W-:Y:S01]  /*0a50*/  ISETP.GT.U32.AND P4, PT, R122, R3, PT ;  /* 0x000000037a00720c */ /* 0x000fe20003f84070 */
[----:B------:R-:W-:Y:S01]  /*0a60*/  IMAD.MOV R13, RZ, RZ, -R5 ;  /* 0x000000ffff0d7224 */ /* 0x000fe200078e0a05 */
[----:B------:R-:W-:Y:S01]  /*0a70*/  ISETP.GE.AND P5, PT, R4, RZ, PT ;  /* 0x000000ff0400720c */ /* 0x000fe20003fa6270 */
[C---:B------:R-:W-:Y:S01]  /*0a80*/  IMAD R5, R122.reuse, R9, R8 ;  /* 0x000000097a057224 */ /* 0x040fe200078e0208 */
[----:B------:R-:W-:Y:S01]  /*0a90*/  ISETP.GT.U32.AND P6, PT, R122, R15, PT ;  /* 0x0000000f7a00720c */ /* 0x000fe20003fc4070 */
[----:B------:R-:W-:Y:S01]  /*0aa0*/  @!P1 IMAD.IADD R2, R2, 0x1, -R17 ;  /* 0x0000000102029824 */ /* 0x000fe200078e0a11 */
[C---:B------:R-:W-:Y:S01]  /*0ab0*/  LOP3.LUT R23, R60.reuse, 0x24, RZ, 0xfc, !PT ;  /* 0x000000243c177812 */ /* 0x040fe200078efcff */
[----:B------:R-:W-:Y:S01]  /*0ac0*/  IMAD.HI.U32 R4, R123, R10, RZ ;  /* 0x0000000a7b047227 */ /* 0x000fe200078e00ff */
[----:B------:R-:W-:-:S02]  /*0ad0*/  LOP3.LUT R24, R60, 0x54, RZ, 0xfc, !PT ;  /* 0x000000543c187812 */ /* 0x000fc400078efcff */
[----:B------:R-:W-:Y:S01]  /*0ae0*/  ISETP.GT.U32.AND P1, PT, R17, R2, PT ;  /* 0x000000021100720c */ /* 0x000fe20003f24070 */
[C---:B------:R-:W-:Y:S01]  /*0af0*/  IMAD.HI.U32 R6, R123.reuse, R14, RZ ;  /* 0x0000000e7b067227 */ /* 0x040fe200078e00ff */
[C---:B------:R-:W-:Y:S02]  /*0b00*/  LOP3.LUT R25, R60.reuse, 0x5c, RZ, 0xfc, !PT ;  /* 0x0000005c3c197812 */ /* 0x040fe400078efcff */
[C---:B------:R-:W-:Y:S01]  /*0b10*/  LOP3.LUT R27, R60.reuse, 0x70, RZ, 0xfc, !PT ;  /* 0x000000703c1b7812 */ /* 0x040fe200078efcff */
[----:B------:R-:W-:Y:S01]  /*0b20*/  IMAD.HI.U32 R7, R123, R16, RZ ;  /* 0x000000107b077227 */ /* 0x000fe200078e00ff */
[C---:B------:R-:W-:Y:S02]  /*0b30*/  LOP3.LUT R29, R60.reuse, 0x74, RZ, 0xfc, !PT ;  /* 0x000000743c1d7812 */ /* 0x040fe400078efcff */
[----:B------:R-:W-:Y:S01]  /*0b40*/  LOP3.LUT R30, R60, 0x78, RZ, 0xfc, !PT ;  /* 0x000000783c1e7812 */ /* 0x000fe200078efcff */
[----:B------:R-:W-:Y:S01]  /*0b50*/  @!P6 IMAD.IADD R15, R15, 0x1, -R122 ;  /* 0x000000010f0fe824 */ /* 0x000fe200078e0a7a */
[----:B------:R-:W-:Y:S01]  /*0b60*/  ISETP.GT.U32.AND P6, PT, R122, R5, PT ;  /* 0x000000057a00720c */ /* 0x000fe20003fc4070 */
[----:B------:R-:W-:Y:S01]  /*0b70*/  IMAD.MOV R11, RZ, RZ, -R4 ;  /* 0x000000ffff0b7224 */ /* 0x000fe200078e0a04 */
[C---:B------:R-:W-:Y:S01]  /*0b80*/  LOP3.LUT R31, R60.reuse, 0x7c, RZ, 0xfc, !PT ;  /* 0x0000007c3c1f7812 */ /* 0x040fe200078efcff */
[----:B------:R-:W-:Y:S01]  /*0b90*/  @!P4 IMAD.IADD R3, R3, 0x1, -R122 ;  /* 0x000000010303c824 */ /* 0x000fe200078e0a7a */
[----:B------:R-:W-:Y:S01]  /*0ba0*/  LOP3.LUT R32, R60, 0x80, RZ, 0xfc, !PT ;  /* 0x000000803c207812 */ /* 0x000fe200078efcff */
[----:B------:R-:W-:Y:S01]  /*0bb0*/  IMAD.MOV R19, RZ, RZ, -R6 ;  /* 0x000000ffff137224 */ /* 0x000fe200078e0a06 */
[----:B------:R-:W-:Y:S01]  /*0bc0*/  IABS R26, R31 ;  /* 0x0000001f001a7213 */ /* 0x000fe20000000000 */
[----:B------:R-:W-:Y:S01]  /*0bd0*/  IMAD.MOV R21, RZ, RZ, -R7 ;  /* 0x000000ffff157224 */ /* 0x000fe200078e0a07 */
[C---:B------:R-:W-:Y:S01]  /*0be0*/  ISETP.GT.U32.AND P4, PT, R122.reuse, R3, PT ;  /* 0x000000037a00720c */ /* 0x040fe20003f84070 */
[C---:B------:R-:W-:Y:S01]  /*0bf0*/  IMAD R7, R122.reuse, R11, R10 ;  /* 0x0000000b7a077224 */ /* 0x040fe200078e020a */
[----:B------:R-:W-:Y:S01]  /*0c00*/  IABS R28, R32 ;  /* 0x00000020001c7213 */ /* 0x000fe20000000000 */
[----:B------:R-:W-:Y:S01]  /*0c10*/  IMAD R11, R122, R19, R14 ;  /* 0x000000137a0b7224 */ /* 0x000fe200078e020e */
[C---:B------:R-:W-:Y:S01]  /*0c20*/  LOP3.LUT R14, R60.reuse, 0x18, RZ, 0xfc, !PT ;  /* 0x000000183c0e7812 */ /* 0x040fe200078efcff */
[----:B------:R-:W-:Y:S01]  /*0c30*/  IMAD.MOV.U32 R0, RZ, RZ, R15 ;  /* 0x000000ffff007224 */ /* 0x000fe200078e000f */
[----:B------:R-:W-:Y:S01]  /*0c40*/  LOP3.LUT R33, R60, 0x84, RZ, 0xfc, !PT ;  /* 0x000000843c217812 */ /* 0x000fe200078efcff */
[----:B------:R-:W-:Y:S01]  /*0c50*/  @!P6 IMAD.IADD R5, R5, 0x1, -R122 ;  /* 0x000000010505e824 */ /* 0x000fe200078e0a7a */
[----:B------:R-:W-:Y:S01]  /*0c60*/  IABS R6, R14 ;  /* 0x0000000e00067213 */ /* 0x000fe20000000000 */
[----:B------:R-:W-:Y:S01]  /*0c70*/  @!P3 IMAD.MOV R0, RZ, RZ, -R0 ;  /* 0x000000ffff00b224 */ /* 0x000fe200078e0a00 */
[----:B------:R-:W-:Y:S01]  /*0c80*/  ISETP.GT.U32.AND P6, PT, R122, R7, PT ;  /* 0x000000077a00720c */ /* 0x000fe20003fc4070 */
[----:B------:R-:W-:Y:S01]  /*0c90*/  @!P1 IMAD.IADD R2, R2, 0x1, -R17 ;  /* 0x0000000102029824 */ /* 0x000fe200078e0a11 */
[----:B------:R-:W-:Y:S01]  /*0ca0*/  ISETP.GT.U32.AND P3, PT, R122, R5, PT ;  /* 0x000000057a00720c */ /* 0x000fe20003f64070 */
[----:B------:R-:W-:Y:S01]  /*0cb0*/  IMAD.HI.U32 R4, R123, R6, RZ ;  /* 0x000000067b047227 */ /* 0x000fe200078e00ff */
[C---:B------:R-:W-:Y:S01]  /*0cc0*/  ISETP.GE.AND P1, PT, R60.reuse, RZ, PT ;  /* 0x000000ff3c00720c */ /* 0x040fe20003f26270 */
[----:B------:R1:W-:Y:S01]  /*0cd0*/  STL [R1+0x8f8], R0 ;  /* 0x0008f80001007387 */ /* 0x0003e20000100800 */
[C---:B------:R-:W-:Y:S01]  /*0ce0*/  LOP3.LUT R35, R60.reuse, 0x90, RZ, 0xfc, !PT ;  /* 0x000000903c237812 */ /* 0x040fe200078efcff */
[----:B------:R-:W-:Y:S01]  /*0cf0*/  @!P4 IMAD.IADD R3, R3, 0x1, -R122 ;  /* 0x000000010303c824 */ /* 0x000fe200078e0a7a */
[----:B------:R-:W-:Y:S01]  /*0d00*/  LOP3.LUT R36, R60, 0x94, RZ, 0xfc, !PT ;  /* 0x000000943c247812 */ /* 0x000fe200078efcff */
[----:B------:R-:W-:Y:S01]  /*0d10*/  IMAD R9, R122, R13, R12 ;  /* 0x0000000d7a097224 */ /* 0x000fe200078e020c */
[----:B------:R-:W-:Y:S01]  /*0d20*/  IABS R12, R23 ;  /* 0x00000017000c7213 */ /* 0x000fe20000000000 */
[----:B------:R-:W-:Y:S01]  /*0d30*/  IMAD.MOV R15, RZ, RZ, -R4 ;  /* 0x000000ffff0f7224 */ /* 0x000fe200078e0a04 */
[----:B------:R-:W-:Y:S01]  /*0d40*/  LOP3.LUT R34, R60, 0x8c, RZ, 0xfc, !PT ;  /* 0x0000008c3c227812 */ /* 0x000fe200078efcff */
[C---:B------:R-:W-:Y:S01]  /*0d50*/  IMAD R13, R122.reuse, R21, R16 ;  /* 0x000000157a0d7224 */ /* 0x040fe200078e0210 */
[----:B------:R-:W-:Y:S01]  /*0d60*/  ISETP.GT.U32.AND P4, PT, R122, R9, PT ;  /* 0x000000097a00720c */ /* 0x000fe20003f84070 */
[----:B-1----:R-:W-:Y:S01]  /*0d70*/  IMAD.MOV.U32 R0, RZ, RZ, R3 ;  /* 0x000000ffff007224 */ /* 0x002fe200078e0003 */
[----:B------:R-:W-:Y:S01]  /*0d80*/  LOP3.LUT R16, R60, 0x1c, RZ, 0xfc, !PT ;  /* 0x0000001c3c107812 */ /* 0x000fe200078efcff */
[----:B------:R-:W-:Y:S01]  /*0d90*/  IMAD R15, R122, R15, R6 ;  /* 0x0000000f7a0f7224 */ /* 0x000fe200078e0206 */
[----:B------:R-:W-:Y:S01]  /*0da0*/  LOP3.LUT R21, R60, 0x20, RZ, 0xfc, !PT ;  /* 0x000000203c157812 */ /* 0x000fe200078efcff */
[----:B------:R-:W-:Y:S01]  /*0db0*/  @!P3 IMAD.IADD R5, R5, 0x1, -R122 ;  /* 0x000000010505b824 */ /* 0x000fe200078e0a7a */
[C---:B------:R-:W-:Y:S01]  /*0dc0*/  ISETP.GT.U32.AND P3, PT, R122.reuse, R13, PT ;  /* 0x0000000d7a00720c */ /* 0x040fe20003f64070 */
[----:B------:R-:W-:Y:S01]  /*0dd0*/  @!P1 IMAD.MOV R0, RZ, RZ, -R0 ;  /* 0x000000ffff009224 */ /* 0x000fe200078e0a00 */
[C---:B------:R-:W-:Y:S01]  /*0de0*/  ISETP.GT.U32.AND P1, PT, R122.reuse, R11, PT ;  /* 0x0000000b7a00720c */ /* 0x040fe20003f24070 */
[--C-:B------:R-:W-:Y:S01]  /*0df0*/  @!P6 IMAD.IADD R7, R7, 0x1, -R122.reuse ;  /* 0x000000010707e824 */ /* 0x100fe200078e0a7a */
[C---:B------:R-:W-:Y:S01]  /*0e00*/  ISETP.GT.U32.AND P6, PT, R122.reuse, R15, PT ;  /* 0x0000000f7a00720c */ /* 0x040fe20003fc4070 */
[----:B------:R-:W-:Y:S01]  /*0e10*/  IMAD.MOV.U32 R88, RZ, RZ, R5 ;  /* 0x000000ffff587224 */ /* 0x000fe200078e0005 */
[----:B------:R-:W-:Y:S01]  /*0e20*/  IABS R8, R16 ;  /* 0x0000001000087213 */ /* 0x000fe20000000000 */
[--C-:B------:R-:W-:Y:S01]  /*0e30*/  @!P4 IMAD.IADD R9, R9, 0x1, -R122.reuse ;  /* 0x000000010909c824 */ /* 0x100fe200078e0a7a */
[----:B------:R-:W-:Y:S01]  /*0e40*/  IABS R10, R21 ;  /* 0x00000015000a7213 */ /* 0x000fe20000000000 */
[----:B------:R-:W-:Y:S01]  /*0e50*/  IMAD.HI.U32 R6, R123, R12, RZ ;  /* 0x0000000c7b067227 */ /* 0x000fe200078e00ff */
[----:B------:R-:W-:Y:S01]  /*0e60*/  ISETP.GT.U32.AND P4, PT, R122, R7, PT ;  /* 0x000000077a00720c */ /* 0x000fe20003f84070 */
[----:B------:R-:W-:Y:S01]  /*0e70*/  STL [R1+0x8fc], R0 ;  /* 0x0008fc0001007387 */ /* 0x000fe20000100800 */
[C---:B------:R-:W-:Y:S01]  /*0e80*/  LOP3.LUT R37, R60.reuse, 0x98, RZ, 0xfc, !PT ;  /* 0x000000983c257812 */ /* 0x040fe200078efcff */
[--C-:B------:R-:W-:Y:S01]  /*0e90*/  @!P3 IMAD.IADD R13, R13, 0x1, -R122.reuse ;  /* 0x000000010d0db824 */ /* 0x100fe200078e0a7a */
[----:B------:R-:W-:Y:S01]  /*0ea0*/  LOP3.LUT R38, R60, 0x9c, RZ, 0xfc, !PT ;  /* 0x0000009c3c267812 */ /* 0x000fe200078efcff */
[----:B------:R-:W-:Y:S01]  /*0eb0*/  @!P1 IMAD.IADD R11, R11, 0x1, -R122 ;  /* 0x000000010b0b9824 */ /* 0x000fe200078e0a7a */
[----:B------:R-:W-:Y:S01]  /*0ec0*/  ISETP.GT.U32.AND P1, PT, R122, R9, PT ;  /* 0x000000097a00720c */ /* 0x000fe20003f24070 */
[----:B------:R-:W-:Y:S01]  /*0ed0*/  IMAD.HI.U32 R3, R123, R8, RZ ;  /* 0x000000087b037227 */ /* 0x000fe200078e00ff */
[----:B------:R-:W-:-:S02]  /*0ee0*/  LOP3.LUT R39, R60, 0xa0, RZ, 0xfc, !PT ;  /* 0x000000a03c277812 */ /* 0x000fc400078efcff */
[C---:B------:R-:W-:Y:S01]  /*0ef0*/  ISETP.GT.U32.AND P3, PT, R122.reuse, R11, PT ;  /* 0x0000000b7a00720c */ /* 0x040fe20003f64070 */
[----:B------:R-:W-:Y:S01]  /*0f00*/  @!P6 IMAD.IADD R15, R15, 0x1, -R122 ;  /* 0x000000010f0fe824 */ /* 0x000fe200078e0a7a */
[----:B------:R-:W-:Y:S01]  /*0f10*/  ISETP.GT.U32.AND P6, PT, R122, R13, PT ;  /* 0x0000000d7a00720c */ /* 0x000fe20003fc4070 */
[----:B------:R-:W-:Y:S01]  /*0f20*/  IMAD.HI.U32 R4, R123, R10, RZ ;  /* 0x0000000a7b047227 */ /* 0x000fe200078e00ff */
[C---:B------:R-:W-:Y:S02]  /*0f30*/  LOP3.LUT R40, R60.reuse, 0xa4, RZ, 0xfc, !PT ;  /* 0x000000a43c287812 */ /* 0x040fe400078efcff */
[C---:B------:R-:W-:Y:S01]  /*0f40*/  LOP3.LUT R41, R60.reuse, 0xa8, RZ, 0xfc, !PT ;  /* 0x000000a83c297812 */ /* 0x040fe200078efcff */
[----:B------:R-:W-:Y:S01]  /*0f50*/  IMAD.MOV R3, RZ, RZ, -R3 ;  /* 0x000000ffff037224 */ /* 0x000fe200078e0a03 */
[----:B------:R-:W-:Y:S01]  /*0f60*/  LOP3.LUT R42, R60, 0xb0, RZ, 0xfc, !PT ;  /* 0x000000b03c2a7812 */ /* 0x000fe200078efcff */
[----:B------:R-:W-:Y:S01]  /*0f70*/  @!P2 IMAD.MOV R88, RZ, RZ, -R88 ;  /* 0x000000ffff58a224 */ /* 0x000fe200078e0a58 */
[----:B------:R-:W-:Y:S01]  /*0f80*/  ISETP.GT.U32.AND P2, PT, R122, R15, PT ;  /* 0x0000000f7a00720c */ /* 0x000fe20003f44070 */
[----:B------:R-:W-:Y:S01]  /*0f90*/  IMAD.MOV R17, RZ, RZ, -R4 ;  /* 0x000000ffff117224 */ /* 0x000fe200078e0a04 */
[----:B------:R-:W-:Y:S01]  /*0fa0*/  LOP3.LUT R43, R60, 0xb4, RZ, 0xfc, !PT ;  /* 0x000000b43c2b7812 */ /* 0x000fe200078efcff */
[----:B------:R-:W-:Y:S01]  /*0fb0*/  IMAD R3, R122, R3, R8 ;  /* 0x000000037a037224 */ /* 0x000fe200078e0208 */
[----:B------:R1:W-:Y:S01]  /*0fc0*/  STL [R1+0x20], R88 ;  /* 0x0000205801007387 */ /* 0x0003e20000100800 */
[----:B------:R-:W-:Y:S01]  /*0fd0*/  IMAD.MOV R19, RZ, RZ, -R6 ;  /* 0x000000ffff137224 */ /* 0x000fe200078e0a06 */
[----:B------:R-:W-:Y:S01]  /*0fe0*/  LOP3.LUT R8, R60, 0x28, RZ, 0xfc, !PT ;  /* 0x000000283c087812 */ /* 0x000fe200078efcff */
[----:B------:R-:W-:Y:S01]  /*0ff0*/  IMAD R5, R122, R17, R10 ;  /* 0x000000117a057224 */ /* 0x000fe200078e020a */
[----:B------:R-:W-:Y:S01]  /*1000*/  LOP3.LUT R10, R60, 0x2c, RZ, 0xfc, !PT ;  /* 0x0000002c3c0a7812 */ /* 0x000fe200078efcff */
[C---:B------:R-:W-:Y:S01]  /*1010*/  IMAD R17, R122.reuse, R19, R12 ;  /* 0x000000137a117224 */ /* 0x040fe200078e020c */
[----:B------:R-:W-:Y:S01]  /*1020*/  IABS R125, R8 ;  /* 0x00000008007d7213 */ /* 0x000fe20000000000 */
[--C-:B------:R-:W-:Y:S01]  /*1030*/  @!P4 IMAD.IADD R7, R7, 0x1, -R122.reuse ;  /* 0x000000010707c824 */ /* 0x100fe200078e0a7a */
[C---:B------:R-:W-:Y:S01]  /*1040*/  ISETP.GT.U32.AND P4, PT, R122.reuse, R3, PT ;  /* 0x000000037a00720c */ /* 0x040fe20003f84070 */
[--C-:B------:R-:W-:Y:S01]  /*1050*/  @!P1 IMAD.IADD R9, R9, 0x1, -R122.reuse ;  /* 0x0000000109099824 */ /* 0x100fe200078e0a7a */
[C---:B------:R-:W-:Y:S01]  /*1060*/  ISETP.GT.U32.AND P1, PT, R122.reuse, R5, PT ;  /* 0x000000057a00720c */ /* 0x040fe20003f24070 */
[--C-:B------:R-:W-:Y:S01]  /*1070*/  @!P6 IMAD.IADD R13, R13, 0x1, -R122.reuse ;  /* 0x000000010d0de824 */ /* 0x100fe200078e0a7a */
[----:B------:R-:W-:Y:S01]  /*1080*/  ISETP.GT.U32.AND P6, PT, R122, R17, PT ;  /* 0x000000117a00720c */ /* 0x000fe20003fc4070 */
[--C-:B------:R-:W-:Y:S01]  /*1090*/  @!P3 IMAD.IADD R11, R11, 0x1, -R122.reuse ;  /* 0x000000010b0bb824 */ /* 0x100fe200078e0a7a */
[----:B------:R-:W-:Y:S01]  /*10a0*/  ISETP.GE.AND P3, PT, R18, RZ, PT ;  /* 0x000000ff1200720c */ /* 0x000fe20003f66270 */
[--C-:B------:R-:W-:Y:S01]  /*10b0*/  @!P2 IMAD.IADD R15, R15, 0x1, -R122.reuse ;  /* 0x000000010f0fa824 */ /* 0x100fe200078e0a7a */
[----:B------:R-:W-:Y:S01]  /*10c0*/  ISETP.GE.AND P2, PT, R20, RZ, PT ;  /* 0x000000ff1400720c */ /* 0x000fe20003f46270 */
[----:B------:R-:W-:Y:S01]  /*10d0*/  IMAD.MOV.U32 R89, RZ, RZ, R7 ;  /* 0x000000ffff597224 */ /* 0x000fe200078e0007 */
[----:B------:R-:W-:Y:S01]  /*10e0*/  IABS R6, R10 ;  /* 0x0000000a00067213 */ /* 0x000fe20000000000 */
[----:B-1----:R-:W-:Y:S01]  /*10f0*/  IMAD.MOV.U32 R88, RZ, RZ, R9 ;  /* 0x000000ffff587224 */ /* 0x002fe200078e0009 */
[----:B------:R-:W-:Y:S01]  /*1100*/  LOP3.LUT R18, R60, 0x3c, RZ, 0xfc, !PT ;  /* 0x0000003c3c127812 */ /* 0x000fe200078efcff */
[--C-:B------:R-:W-:Y:S01]  /*1110*/  @!P4 IMAD.IADD R3, R3, 0x1, -R122.reuse ;  /* 0x000000010303c824 */ /* 0x100fe200078e0a7a */
[----:B------:R-:W-:Y:S01]  /*1120*/  ISETP.GE.AND P4, PT, R22, RZ, PT ;  /* 0x000000ff1600720c */ /* 0x000fe20003f86270 */
[--C-:B------:R-:W-:Y:S01]  /*1130*/  @!P1 IMAD.IADD R5, R5, 0x1, -R122.reuse ;  /* 0x0000000105059824 */ /* 0x100fe200078e0a7a */
[----:B------:R-:W-:Y:S01]  /*1140*/  ISETP.GE.AND P1, PT, R14, RZ, PT ;  /* 0x000000ff0e00720c */ /* 0x000fe20003f26270 */
[----:B------:R-:W-:Y:S01]  /*1150*/  IMAD.MOV.U32 R0, RZ, RZ, R11 ;  /* 0x000000ffff007224 */ /* 0x000fe200078e000b */
[----:B------:R-:W-:Y:S01]  /*1160*/  IABS R12, R18 ;  /* 0x00000012000c7213 */ /* 0x000fe20000000000 */
[----:B------:R-:W-:Y:S01]  /*1170*/  @!P6 IMAD.IADD R17, R17, 0x1, -R122 ;  /* 0x000000011111e824 */ /* 0x000fe200078e0a7a */
[----:B------:R-:W-:Y:S01]  /*1180*/  ISETP.GT.U32.AND P6, PT, R122, R3, PT ;  /* 0x000000037a00720c */ /* 0x000fe20003fc4070 */
[----:B------:R-:W-:Y:S01]  /*1190*/  @!P5 IMAD.MOV R89, RZ, RZ, -R89 ;  /* 0x000000ffff59d224 */ /* 0x000fe200078e0a59 */
[----:B------:R-:W-:Y:S01]  /*11a0*/  LOP3.LUT R20, R60, 0x44, RZ, 0xfc, !PT ;  /* 0x000000443c147812 */ /* 0x000fe200078efcff */
[----:B------:R-:W-:Y:S01]  /*11b0*/  @!P3 IMAD.MOV R88, RZ, RZ, -R88 ;  /* 0x000000ffff58b224 */ /* 0x000fe200078e0a58 */
[----:B------:R-:W-:Y:S01]  /*11c0*/  ISETP.GT.U32.AND P5, PT, R122, R17, PT ;  /* 0x000000117a00720c */ /* 0x000fe20003fa4070 */
[----:B------:R-:W-:Y:S01]  /*11d0*/  @!P2 IMAD.MOV R0, RZ, RZ, -R0 ;  /* 0x000000ffff00a224 */ /* 0x000fe200078e0a00 */
[----:B------:R-:W-:Y:S01]  /*11e0*/  STL [R1+0x1c], R89 ;  /* 0x00001c5901007387 */ /* 0x000fe20000100800 */
[----:B------:R-:W-:Y:S01]  /*11f0*/  IMAD.MOV.U32 R7, RZ, RZ, R13 ;  /* 0x000000ffff077224 */ /* 0x000fe200078e000d */
[----:B------:R-:W-:Y:S01]  /*1200*/  ISETP.GE.AND P2, PT, R16, RZ, PT ;  /* 0x000000ff1000720c */ /* 0x000fe20003f46270 */
[----:B------:R-:W-:Y:S01]  /*1210*/  IMAD.HI.U32 R4, R123, R125, RZ ;  /* 0x0000007d7b047227 */ /* 0x000fe200078e00ff */
[----:B------:R-:W-:Y:S01]  /*1220*/  STL [R1+0x18], R88 ;  /* 0x0000185801007387 */ /* 0x000fe20000100800 */
[----:B------:R-:W-:-:S02]  /*1230*/  ISETP.GT.U32.AND P3, PT, R122, R5, PT ;  /* 0x000000057a00720c */ /* 0x000fc40003f64070 */
[----:B------:R-:W-:Y:S01]  /*1240*/  @!P4 IMAD.MOV R7, RZ, RZ, -R7 ;  /* 0x000000ffff07c224 */ /* 0x000fe200078e0a07 */
[----:B------:R1:W-:Y:S01]  /*1250*/  STL [R1+0x14], R0 ;  /* 0x0000140001007387 */ /* 0x0003e20000100800 */
[----:B------:R-:W-:Y:S01]  /*1260*/  IMAD.MOV R4, RZ, RZ, -R4 ;  /* 0x000000ffff047224 */ /* 0x000fe200078e0a04 */
[----:B------:R-:W-:Y:S01]  /*1270*/  LOP3.LUT R19, R60, 0x40, RZ, 0xfc, !PT ;  /* 0x000000403c137812 */ /* 0x000fe200078efcff */
[--C-:B------:R-:W-:Y:S01]  /*1280*/  @!P6 IMAD.IADD R3, R3, 0x1, -R122.reuse ;  /* 0x000000010303e824 */ /* 0x100fe200078e0a7a */
[----:B------:R2:W-:Y:S01]  /*1290*/  STL [R1+0x10], R7 ;  /* 0x0000100701007387 */ /* 0x0005e20000100800 */
[C---:B------:R-:W-:Y:S01]  /*12a0*/  IMAD R125, R122.reuse, R4, R125 ;  /* 0x000000047a7d7224 */ /* 0x040fe200078e027d */
[----:B------:R-:W-:Y:S01]  /*12b0*/  ISETP.GE.AND P6, PT, R23, RZ, PT ;  /* 0x000000ff1700720c */ /* 0x000fe20003fc6270 */
[----:B------:R-:W-:Y:S01]  /*12c0*/  IMAD.HI.U32 R4, R123, R6, RZ ;  /* 0x000000067b047227 */ /* 0x000fe200078e00ff */
[----:B------:R-:W-:Y:S02]  /*12d0*/  IABS R14, R19 ;  /* 0x00000013000e7213 */ /* 0x000fe40000000000 */
[----:B------:R-:W-:Y:S01]  /*12e0*/  ISETP.GT.U32.AND P4, PT, R122, R125, PT ;  /* 0x0000007d7a00720c */ /* 0x000fe20003f84070 */
[----:B-1----:R-:W-:Y:S01]  /*12f0*/  IMAD.MOV.U32 R0, RZ, RZ, R15 ;  /* 0x000000ffff007224 */ /* 0x002fe200078e000f */
[----:B------:R-:W-:Y:S01]  /*1300*/  LOP3.LUT R22, R60, 0x4c, RZ, 0xfc, !PT ;  /* 0x0000004c3c167812 */ /* 0x000fe200078efcff */
[----:B------:R-:W-:Y:S01]  /*1310*/  @!P5 IMAD.IADD R17, R17, 0x1, -R122 ;  /* 0x000000011111d824 */ /* 0x000fe200078e0a7a */
[----:B------:R-:W-:Y:S01]  /*1320*/  ISETP.GE.AND P5, PT, R10, RZ, PT ;  /* 0x000000ff0a00720c */ /* 0x000fe20003fa6270 */
[----:B------:R-:W-:Y:S01]  /*1330*/  @!P1 IMAD.MOV R0, RZ, RZ, -R0 ;  /* 0x000000ffff009224 */ /* 0x000fe200078e0a00 */
[----:B------:R-:W-:Y:S01]  /*1340*/  ISETP.GE.AND P1, PT, R21, RZ, PT ;  /* 0x000000ff1500720c */ /* 0x000fe20003f26270 */
[----:B--2---:R-:W-:Y:S01]  /*1350*/  IMAD.MOV R7, RZ, RZ, -R4 ;  /* 0x000000ffff077224 */ /* 0x004fe200078e0a04 */
[----:B------:R-:W-:Y:S01]  /*1360*/  LOP3.LUT R4, R60, 0x30, RZ, 0xfc, !PT ;  /* 0x000000303c047812 */ /* 0x000fe200078efcff */
[----:B------:R-:W-:Y:S01]  /*1370*/  @!P3 IMAD.IADD R5, R5, 0x1, -R122 ;  /* 0x000000010505b824 */ /* 0x000fe200078e0a7a */
[----:B------:R1:W-:Y:S01]  /*1380*/  STL [R1+0xc], R0 ;  /* 0x00000c0001007387 */ /* 0x0003e20000100800 */
[----:B------:R-:W-:Y:S01]  /*1390*/  IMAD R7, R122, R7, R6 ;  /* 0x000000077a077224 */ /* 0x000fe200078e0206 */
[----:B------:R-:W-:Y:S01]  /*13a0*/  ISETP.GE.AND P3, PT, R8, RZ, PT ;  /* 0x000000ff0800720c */ /* 0x000fe20003f66270 */
[----:B------:R-:W-:Y:S01]  /*13b0*/  @!P4 IMAD.IADD R125, R125, 0x1, -R122 ;  /* 0x000000017d7dc824 */ /* 0x000fe200078e0a7a */
[C---:B------:R-:W-:Y:S01]  /*13c0*/  LOP3.LUT R6, R60.reuse, 0x38, RZ, 0xfc, !PT ;  /* 0x000000383c067812 */ /* 0x040fe200078efcff */
[----:B------:R-:W-:Y:S01]  /*13d0*/  IMAD.HI.U32 R8, R123, R14, RZ ;  /* 0x0000000e7b087227 */ /* 0x000fe200078e00ff */
[----:B------:R-:W-:-:S02]  /*13e0*/  LOP3.LUT R21, R60, 0x48, RZ, 0xfc, !PT ;  /* 0x000000483c157812 */ /* 0x000fc400078efcff */
[----:B------:R-:W-:Y:S01]  /*13f0*/  ISETP.GT.U32.AND P4, PT, R122, R125, PT ;  /* 0x0000007d7a00720c */ /* 0x000fe20003f84070 */
[----:B------:R-:W-:Y:S01]  /*1400*/  @!P1 IMAD.MOV R5, RZ, RZ, -R5 ;  /* 0x000000ffff059224 */ /* 0x000fe200078e0a05 */
[----:B------:R-:W-:Y:S01]  /*1410*/  IABS R10, R6 ;  /* 0x00000006000a7213 */ /* 0x000fe20000000000 */
[----:B-1----:R-:W-:Y:S01]  /*1420*/  IMAD.MOV.U32 R0, RZ, RZ, R3 ;  /* 0x000000ffff007224 */ /* 0x002fe200078e0003 */
[----:B------:R-:W-:Y:S01]  /*1430*/  LOP3.LUT R3, R60, 0x34, RZ, 0xfc, !PT ;  /* 0x000000343c037812 */ /* 0x000fe200078efcff */
[----:B------:R-:W-:Y:S01]  /*1440*/  IMAD.MOV R15, RZ, RZ, -R8 ;  /* 0x000000ffff0f7224 */ /* 0x000fe200078e0a08 */
[----:B------:R-:W-:Y:S01]  /*1450*/  IABS R16, R24 ;  /* 0x0000001800107213 */ /* 0x000fe20000000000 */
[----:B------:R-:W-:Y:S01]  /*1460*/  @!P2 IMAD.MOV R0, RZ, RZ, -R0 ;  /* 0x000000ffff00a224 */ /* 0x000fe200078e0a00 */
[----:B------:R-:W-:Y:S01]  /*1470*/  ISETP.GE.AND P2, PT, R4, RZ, PT ;  /* 0x000000ff0400720c */ /* 0x000fe20003f46270 */
[----:B------:R-:W-:Y:S01]  /*1480*/  IMAD R8, R122, R15, R14 ;  /* 0x0000000f7a087224 */ /* 0x000fe200078e020e */
[----:B------:R-:W-:-:S02]  /*1490*/  IABS R4, R4 ;  /* 0x0000000400047213 */ /* 0x000fc40000000000 */
[----:B------:R1:W-:Y:S01]  /*14a0*/  STL [R1+0x8], R0 ;  /* 0x0000080001007387 */ /* 0x0003e20000100800 */
[----:B------:R-:W-:Y:S01]  /*14b0*/  ISETP.GE.AND P1, PT, R3, RZ, PT ;  /* 0x000000ff0300720c */ /* 0x000fe20003f26270 */
[----:B------:R-:W-:Y:S01]  /*14c0*/  @!P4 IMAD.IADD R125, R125, 0x1, -R122 ;  /* 0x000000017d7dc824 */ /* 0x000fe200078e0a7a */
[----:B------:R-:W-:Y:S01]  /*14d0*/  IABS R9, R3 ;  /* 0x0000000300097213 */ /* 0x000fe20000000000 */
[C---:B------:R-:W-:Y:S01]  /*14e0*/  IMAD.HI.U32 R3, R123.reuse, R4, RZ ;  /* 0x000000047b037227 */ /* 0x040fe200078e00ff */
[----:B------:R2:W-:Y:S01]  /*14f0*/  STL [R1+0x4], R5 ;  /* 0x0000040501007387 */ /* 0x0005e20000100800 */
[----:B------:R-:W-:Y:S02]  /*1500*/  ISETP.GE.AND P4, PT, R6, RZ, PT ;  /* 0x000000ff0600720c */ /* 0x000fe40003f86270 */
[----:B------:R-:W-:Y:S01]  /*1510*/  IMAD.MOV R3, RZ, RZ, -R3 ;  /* 0x000000ffff037224 */ /* 0x000fe200078e0a03 */
[----:B------:R-:W-:Y:S01]  /*1520*/  IABS R14, R22 ;  /* 0x00000016000e7213 */ /* 0x000fe20000000000 */
[----:B-1----:R-:W-:Y:S01]  /*1530*/  IMAD.MOV.U32 R0, RZ, RZ, R17 ;  /* 0x000000ffff007224 */ /* 0x002fe200078e0011 */
[----:B------:R-:W-:Y:S01]  /*1540*/  LOP3.LUT R23, R60, 0x50, RZ, 0xfc, !PT ;  /* 0x000000503c177812 */ /* 0x000fe200078efcff */
[----:B------:R-:W-:Y:S01]  /*1550*/  IMAD R4, R122, R3, R4 ;  /* 0x000000037a047224 */ /* 0x000fe200078e0204 */
[----:B------:R-:W-:Y:S01]  /*1560*/  LOP3.LUT R45, R60, 0xb8, RZ, 0xfc, !PT ;  /* 0x000000b83c2d7812 */ /* 0x000fe200078efcff */
[----:B------:R-:W-:Y:S01]  /*1570*/  @!P6 IMAD.MOV R0, RZ, RZ, -R0 ;  /* 0x000000ffff00e224 */ /* 0x000fe200078e0a00 */
[----:B------:R-:W-:Y:S01]  /*1580*/  ISETP.GT.U32.AND P6, PT, R122, R7, PT ;  /* 0x000000077a00720c */ /* 0x000fe20003fc4070 */
[----:B------:R-:W-:Y:S01]  /*1590*/  IMAD.HI.U32 R3, R123, R9, RZ ;  /* 0x000000097b037227 */ /* 0x000fe200078e00ff */
[----:B------:R-:W-:-:S02]  /*15a0*/  IABS R15, R23 ;  /* 0x00000017000f7213 */ /* 0x000fc40000000000 */
[C---:B------:R-:W-:Y:S01]  /*15b0*/  LOP3.LUT R46, R60.reuse, 0xbc, RZ, 0xfc, !PT ;  /* 0x000000bc3c2e7812 */ /* 0x040fe200078efcff */
[----:B--2---:R-:W-:Y:S01]  /*15c0*/  IMAD.HI.U32 R5, R123, R10, RZ ;  /* 0x0000000a7b057227 */ /* 0x004fe200078e00ff */
[C---:B------:R-:W-:Y:S01]  /*15d0*/  LOP3.LUT R48, R60.reuse, 0xc4, RZ, 0xfc, !PT ;  /* 0x000000c43c307812 */ /* 0x040fe200078efcff */
[----:B------:R-:W-:Y:S01]  /*15e0*/  STL [R1], R0 ;  /* 0x0000000001007387 */ /* 0x000fe20000100800 */
[----:B------:R-:W-:Y:S01]  /*15f0*/  LOP3.LUT R47, R60, 0xc0, RZ, 0xfc, !PT ;  /* 0x000000c03c2f7812 */ /* 0x000fe200078efcff */
[----:B------:R-:W-:Y:S01]  /*1600*/  IMAD.MOV R3, RZ, RZ, -R3 ;  /* 0x000000ffff037224 */ /* 0x000fe200078e0a03 */
[----:B------:R-:W-:Y:S01]  /*1610*/  IABS R44, R48 ;  /* 0x00000030002c7213 */ /* 0x000fe20000000000 */
[----:B------:R-:W-:Y:S01]  /*1620*/  @!P3 IMAD.MOV R125, RZ, RZ, -R125 ;  /* 0x000000ffff7db224 */ /* 0x000fe200078e0a7d */
[----:B------:R-:W-:Y:S01]  /*1630*/  ISETP.GT.U32.AND P3, PT, R122, R4, PT ;  /* 0x000000047a00720c */ /* 0x000fe20003f64070 */
[----:B------:R-:W-:Y:S01]  /*1640*/  @!P6 IMAD.IADD R7, R7, 0x1, -R122 ;  /* 0x000000010707e824 */ /* 0x000fe200078e0a7a */
[C---:B------:R-:W-:Y:S01]  /*1650*/  LOP3.LUT R50, R60.reuse, 0xcc, RZ, 0xfc, !PT ;  /* 0x000000cc3c327812 */ /* 0x040fe200078efcff */
[----:B------:R-:W-:Y:S01]  /*1660*/  IMAD.MOV R11, RZ, RZ, -R5 ;  /* 0x000000ffff0b7224 */ /* 0x000fe200078e0a05 */
[----:B------:R-:W-:Y:S01]  /*1670*/  LOP3.LUT R51, R60, 0xd0, RZ, 0xfc, !PT ;  /* 0x000000d03c337812 */ /* 0x000fe200078efcff */
[C---:B------:R-:W-:Y:S01]  /*1680*/  IMAD R5, R122.reuse, R3, R9 ;  /* 0x000000037a057224 */ /* 0x040fe200078e0209 */
[----:B------:R-:W-:Y:S01]  /*1690*/  ISETP.GT.U32.AND P6, PT, R122, R7, PT ;  /* 0x000000077a00720c */ /* 0x000fe20003fc4070 */
[----:B------:R-:W-:Y:S01]  /*16a0*/  IMAD.HI.U32 R6, R123, R12, RZ ;  /* 0x0000000c7b067227 */ /* 0x000fe200078e00ff */
[C---:B------:R-:W-:Y:S01]  /*16b0*/  LOP3.LUT R52, R60.reuse, 0xd4, RZ, 0xfc, !PT ;  /* 0x000000d43c347812 */ /* 0x040fe200078efcff */
[----:B------:R1:W-:Y:S01]  /*16c0*/  STL [R1+0x8dc], R125 ;  /* 0x0008dc7d01007387 */ /* 0x0003e20000100800 */
[C---:B------:R-:W-:Y:S01]  /*16d0*/  LOP3.LUT R53, R60.reuse, 0xd8, RZ, 0xfc, !PT ;  /* 0x000000d83c357812 */ /* 0x040fe200078efcff */
[----:B------:R-:W-:Y:S01]  /*16e0*/  IMAD.MOV R13, RZ, RZ, -R6 ;  /* 0x000000ffff0d7224 */ /* 0x000fe200078e0a06 */
[----:B------:R-:W-:Y:S01]  /*16f0*/  LOP3.LUT R54, R60, 0xdc, RZ, 0xfc, !PT ;  /* 0x000000dc3c367812 */ /* 0x000fe200078efcff */
[----:B------:R-:W-:Y:S01]  /*1700*/  IMAD R6, R122, R11, R10 ;  /* 0x0000000b7a067224 */ /* 0x000fe200078e020a */
[----:B------:R-:W-:Y:S01]  /*1710*/  IABS R11, R20 ;  /* 0x00000014000b7213 */ /* 0x000fe20000000000 */
[----:B------:R-:W-:Y:S01]  /*1720*/  @!P3 IMAD.IADD R4, R4, 0x1, -R122 ;  /* 0x000000010404b824 */ /* 0x000fe200078e0a7a */
[----:B------:R-:W-:Y:S01]  /*1730*/  IABS R49, R53 ;  /* 0x0000003500317213 */ /* 0x000fe20000000000 */
[C---:B------:R-:W-:Y:S01]  /*1740*/  IMAD R9, R122.reuse, R13, R12 ;  /* 0x0000000d7a097224 */ /* 0x040fe200078e020c */
[C---:B------:R-:W-:Y:S01]  /*1750*/  ISETP.GT.U32.AND P3, PT, R122.reuse, R6, PT ;  /* 0x000000067a00720c */ /* 0x040fe20003f64070 */
[----:B------:R-:W-:Y:S01]  /*1760*/  @!P6 IMAD.IADD R7, R7, 0x1, -R122 ;  /* 0x000000010707e824 */ /* 0x000fe200078e0a7a */
[----:B------:R-:W-:Y:S01]  /*1770*/  ISETP.GT.U32.AND P6, PT, R122, R5, PT ;  /* 0x000000057a00720c */ /* 0x000fe20003fc4070 */
[----:B-1----:R-:W1:Y:S01]  /*1780*/  S2R R125, SR_TID.X ;  /* 0x00000000007d7919 */ /* 0x002e620000002100 */
[----:B------:R-:W-:Y:S01]  /*1790*/  IABS R12, R21 ;  /* 0x00000015000c7213 */ /* 0x000fe20000000000 */
[----:B------:R-:W-:Y:S01]  /*17a0*/  IMAD.MOV.U32 R3, RZ, RZ, R7 ;  /* 0x000000ffff037224 */ /* 0x000fe200078e0007 */
[C---:B------:R-:W-:Y:S01]  /*17b0*/  LOP3.LUT R56, R60.reuse, 0xe0, RZ, 0xfc, !PT ;  /* 0x000000e03c387812 */ /* 0x040fe200078efcff */
[----:B------:R-:W-:Y:S01]  /*17c0*/  IMAD.HI.U32 R7, R123, R11, RZ ;  /* 0x0000000b7b077227 */ /* 0x000fe200078e00ff */
[----:B------:R-:W-:-:S02]  /*17d0*/  LOP3.LUT R57, R60, 0xe4, RZ, 0xfc, !PT ;  /* 0x000000e43c397812 */ /* 0x000fc400078efcff */
[C---:B------:R-:W-:Y:S01]  /*17e0*/  LOP3.LUT R58, R60.reuse, 0xe8, RZ, 0xfc, !PT ;  /* 0x000000e83c3a7812 */ /* 0x040fe200078efcff */
[----:B------:R-:W-:Y:S01]  /*17f0*/  IMAD.HI.U32 R10, R123, R12, RZ ;  /* 0x0000000c7b0a7227 */ /* 0x000fe200078e00ff */
[C---:B------:R-:W-:Y:S02]  /*1800*/  LOP3.LUT R59, R60.reuse, 0xec, RZ, 0xfc, !PT ;  /* 0x000000ec3c3b7812 */ /* 0x040fe400078efcff */
[----:B------:R-:W-:Y:S01]  /*1810*/  LOP3.LUT R62, R60, 0xf4, RZ, 0xfc, !PT ;  /* 0x000000f43c3e7812 */ /* 0x000fe200078efcff */
[--C-:B------:R-:W-:Y:S01]  /*1820*/  @!P6 IMAD.IADD R5, R5, 0x1, -R122.reuse ;  /* 0x000000010505e824 */ /* 0x100fe200078e0a7a */
[----:B------:R-:W-:Y:S01]  /*1830*/  ISETP.GT.U32.AND P6, PT, R122, R4, PT ;  /* 0x000000047a00720c */ /* 0x000fe20003fc4070 */
[----:B------:R-:W-:Y:S01]  /*1840*/  @!P3 IMAD.IADD R6, R6, 0x1, -R122 ;  /* 0x000000010606b824 */ /* 0x000fe200078e0a7a */
[C---:B------:R-:W-:Y:S01]  /*1850*/  LOP3.LUT R61, R60.reuse, 0xf0, RZ, 0xfc, !PT ;  /* 0x000000f03c3d7812 */ /* 0x040fe200078efcff */
[----:B------:R-:W-:Y:S01]  /*1860*/  IMAD.MOV R7, RZ, RZ, -R7 ;  /* 0x000000ffff077224 */ /* 0x000fe200078e0a07 */
[----:B------:R-:W-:Y:S01]  /*1870*/  LOP3.LUT R63, R60, 0xf8, RZ, 0xfc, !PT ;  /* 0x000000f83c3f7812 */ /* 0x000fe200078efcff */
[----:B------:R-:W-:Y:S01]  /*1880*/  IMAD.MOV R13, RZ, RZ, -R10 ;  /* 0x000000ffff0d7224 */ /* 0x000fe200078e0a0a */
[C---:B------:R-:W-:Y:S01]  /*1890*/  ISETP.GT.U32.AND P3, PT, R122.reuse, R6, PT ;  /* 0x000000067a00720c */ /* 0x040fe20003f64070 */
[C---:B------:R-:W-:Y:S01]  /*18a0*/  IMAD R11, R122.reuse, R7, R11 ;  /* 0x000000077a0b7224 */ /* 0x040fe200078e020b */
[----:B------:R-:W-:Y:S01]  /*18b0*/  IABS R55, R61 ;  /* 0x0000003d00377213 */ /* 0x000fe20000000000 */
[----:B------:R-:W-:Y:S01]  /*18c0*/  @!P5 IMAD.MOV R3, RZ, RZ, -R3 ;  /* 0x000000ffff03d224 */ /* 0x000fe200078e0a03 */
[C---:B------:R-:W-:Y:S01]  /*18d0*/  ISETP.GT.U32.AND P5, PT, R122.reuse, R5, PT ;  /* 0x000000057a00720c */ /* 0x040fe20003fa4070 */
[----:B------:R-:W-:Y:S01]  /*18e0*/  IMAD R10, R122, R13, R12 ;  /* 0x0000000d7a0a7224 */ /* 0x000fe200078e020c */
[----:B------:R-:W-:Y:S01]  /*18f0*/  LOP3.LUT R64, R60, 0xfc, RZ, 0xfc, !PT ;  /* 0x000000fc3c407812 */ /* 0x000fe200078efcff */
[--C-:B------:R-:W-:Y:S01]  /*1900*/  @!P6 IMAD.IADD R4, R4, 0x1, -R122.reuse ;  /* 0x000000010404e824 */ /* 0x100fe200078e0a7a */
[----:B------:R-:W-:Y:S01]  /*1910*/  ISETP.GT.U32.AND P6, PT, R122, R9, PT ;  /* 0x000000097a00720c */ /* 0x000fe20003fc4070 */
[C---:B------:R-:W-:Y:S01]  /*1920*/  IMAD.HI.U32 R7, R123.reuse, R14, RZ ;  /* 0x0000000e7b077227 */ /* 0x040fe200078e00ff */
[C---:B------:R-:W-:Y:S01]  /*1930*/  LOP3.LUT R66, R60.reuse, 0x108, RZ, 0xfc, !PT ;  /* 0x000001083c427812 */ /* 0x040fe200078efcff */
[----:B------:R-:W-:Y:S01]  /*1940*/  STL [R1+0x8e0], R3 ;  /* 0x0008e00301007387 */ /* 0x000fe20000100800 */
[----:B------:R-:W-:Y:S01]  /*1950*/  LOP3.LUT R67, R60, 0x10c, RZ, 0xfc, !PT ;  /* 0x0000010c3c437812 */ /* 0x000fe200078efcff */
[----:B------:R-:W-:Y:S01]  /*1960*/  @!P3 IMAD.IADD R6, R6, 0x1, -R122 ;  /* 0x000000010606b824 */ /* 0x000fe200078e0a7a */
[----:B------:R-:W-:Y:S01]  /*1970*/  ISETP.GT.U32.AND P3, PT, R122, R11, PT ;  /* 0x0000000b7a00720c */ /* 0x000fe20003f64070 */
[----:B------:R-:W-:Y:S01]  /*1980*/  IMAD.HI.U32 R13, R123, R16, RZ ;  /* 0x000000107b0d7227 */ /* 0x000fe200078e00ff */
[----:B------:R-:W-:-:S02]  /*1990*/  LOP3.LUT R68, R60, 0x110, RZ, 0xfc, !PT ;  /* 0x000001103c447812 */ /* 0x000fc400078efcff */
[----:B------:R-:W-:Y:S01]  /*19a0*/  LOP3.LUT R69, R60, 0x114, RZ, 0xfc, !PT ;  /* 0x000001143c457812 */ /* 0x000fe200078efcff */
[--C-:B------:R-:W-:Y:S01]  /*19b0*/  @!P5 IMAD.IADD R5, R5, 0x1, -R122.reuse ;  /* 0x000000010505d824 */ /* 0x100fe200078e0a7a */
[C---:B------:R-:W-:Y:S01]  /*19c0*/  ISETP.GT.U32.AND P5, PT, R122.reuse, R8, PT ;  /* 0x000000087a00720c */ /* 0x040fe20003fa4070 */
[--C-:B------:R-:W-:Y:S01]  /*19d0*/  @!P6 IMAD.IADD R9, R9, 0x1, -R122.reuse ;  /* 0x000000010909e824 */ /* 0x100fe200078e0a7a */
[----:B------:R-:W-:Y:S01]  /*19e0*/  ISETP.GT.U32.AND P6, PT, R122, R10, PT ;  /* 0x0000000a7a00720c */ /* 0x000fe20003fc4070 */
[----:B------:R-:W-:Y:S01]  /*19f0*/  IMAD.MOV R7, RZ, RZ, -R7 ;  /* 0x000000ffff077224 */ /* 0x000fe200078e0a07 */
[----:B------:R-:W-:Y:S01]  /*1a00*/  IABS R65, R69 ;  /* 0x0000004500417213 */ /* 0x000fe20000000000 */
[----:B------:R-:W-:Y:S01]  /*1a10*/  IMAD.MOV R17, RZ, RZ, -R13 ;  /* 0x000000ffff117224 */ /* 0x000fe200078e0a0d */
[----:B------:R-:W-:Y:S01]  /*1a20*/  LOP3.LUT R70, R60, 0x118, RZ, 0xfc, !PT ;  /* 0x000001183c467812 */ /* 0x000fe200078efcff */
[----:B------:R-:W-:Y:S01]  /*1a30*/  @!P3 IMAD.IADD R11, R11, 0x1, -R122 ;  /* 0x000000010b0bb824 */ /* 0x000fe200078e0a7a */
[C---:B------:R-:W-:Y:S01]  /*1a40*/  ISETP.GT.U32.AND P3, PT, R122.reuse, R9, PT ;  /* 0x000000097a00720c */ /* 0x040fe20003f64070 */
[----:B------:R-:W-:Y:S01]  /*1a50*/  IMAD R13, R122, R7, R14 ;  /* 0x000000077a0d7224 */ /* 0x000fe200078e020e */
[C---:B------:R-:W-:Y:S01]  /*1a60*/  LOP3.LUT R73, R60.reuse, 0x128, RZ, 0xfc, !PT ;  /* 0x000001283c497812 */ /* 0x040fe200078efcff */
[----:B------:R-:W-:Y:S01]  /*1a70*/  IMAD.HI.U32 R12, R123, R15, RZ ;  /* 0x0000000f7b0c7227 */ /* 0x000fe200078e00ff */
[----:B------:R-:W-:-:S02]  /*1a80*/  LOP3.LUT R84, R60, 0x12c, RZ, 0xfc, !PT ;  /* 0x0000012c3c547812 */ /* 0x000fc400078efcff */
[----:B------:R-:W-:Y:S01]  /*1a90*/  IABS R71, R73 ;  /* 0x0000004900477213 */ /* 0x000fe20000000000 */
[----:B------:R-:W-:Y:S01]  /*1aa0*/  @!P6 IMAD.IADD R10, R10, 0x1, -R122 ;  /* 0x000000010a0ae824 */ /* 0x000fe200078e0a7a */
[C---:B------:R-:W-:Y:S01]  /*1ab0*/  ISETP.GT.U32.AND P6, PT, R122.reuse, R11, PT ;  /* 0x0000000b7a00720c */ /* 0x040fe20003fc4070 */
[----:B------:R-:W-:Y:S01]  /*1ac0*/  @!P4 IMAD.MOV R6, RZ, RZ, -R6 ;  /* 0x000000ffff06c224 */ /* 0x000fe200078e0a06 */
[----:B------:R-:W-:Y:S01]  /*1ad0*/  ISETP.GT.U32.AND P4, PT, R122, R13, PT ;  /* 0x0000000d7a00720c */ /* 0x000fe20003f84070 */
[----:B------:R-:W-:Y:S01]  /*1ae0*/  IMAD.MOV R12, RZ, RZ, -R12 ;  /* 0x000000ffff0c7224 */ /* 0x000fe200078e0a0c */
[----:B------:R-:W-:Y:S01]  /*1af0*/  LOP3.LUT R80, R60, 0x130, RZ, 0xfc, !PT ;  /* 0x000001303c507812 */ /* 0x000fe200078efcff */
[----:B------:R-:W-:Y:S01]  /*1b00*/  @!P5 IMAD.IADD R8, R8, 0x1, -R122 ;  /* 0x000000010808d824 */ /* 0x000fe200078e0a7a */
[----:B------:R-:W-:Y:S01]  /*1b10*/  ISETP.GE.AND P5, PT, R18, RZ, PT ;  /* 0x000000ff1200720c */ /* 0x000fe20003fa6270 */
[----:B------:R-:W-:Y:S01]  /*1b20*/  IMAD R12, R122, R12, R15 ;  /* 0x0000000c7a0c7224 */ /* 0x000fe200078e020f */
[----:B------:R-:W-:Y:S01]  /*1b30*/  LOP3.LUT R18, R60, 0x58, RZ, 0xfc, !PT ;  /* 0x000000583c127812 */ /* 0x000fe200078efcff */
[C---:B------:R-:W-:Y:S01]  /*1b40*/  IMAD R15, R122.reuse, R17, R16 ;  /* 0x000000117a0f7224 */ /* 0x040fe200078e0210 */
[----:B------:R-:W-:Y:S01]  /*1b50*/  IABS R17, R25 ;  /* 0x0000001900117213 */ /* 0x000fe20000000000 */
[----:B------:R-:W-:Y:S01]  /*1b60*/  @!P1 IMAD.MOV R5, RZ, RZ, -R5 ;  /* 0x000000ffff059224 */ /* 0x000fe200078e0a05 */
[----:B------:R-:W-:Y:S01]  /*1b70*/  IABS R14, R18 ;  /* 0x00000012000e7213 */ /* 0x000fe20000000000 */
[--C-:B------:R-:W-:Y:S01]  /*1b80*/  @!P6 IMAD.IADD R11, R11, 0x1, -R122.reuse ;  /* 0x000000010b0be824 */ /* 0x100fe200078e0a7a */
[C---:B------:R-:W-:Y:S01]  /*1b90*/  ISETP.GT.U32.AND P1, PT, R122.reuse, R10, PT ;  /* 0x0000000a7a00720c */ /* 0x040fe20003f24070 */
[--C-:B------:R-:W-:Y:S01]  /*1ba0*/  @!P3 IMAD.IADD R9, R9, 0x1, -R122.reuse ;  /* 0x000000010909b824 */ /* 0x100fe200078e0a7a */
[C---:B------:R-:W-:Y:S01]  /*1bb0*/  ISETP.GT.U32.AND P6, PT, R122.reuse, R15, PT ;  /* 0x0000000f7a00720c */ /* 0x040fe20003fc4070 */
[----:B------:R-:W-:Y:S01]  /*1bc0*/  @!P4 IMAD.IADD R13, R13, 0x1, -R122 ;  /* 0x000000010d0dc824 */ /* 0x000fe200078e0a7a */
[----:B------:R-:W-:Y:S01]  /*1bd0*/  ISETP.GT.U32.AND P3, PT, R122, R12, PT ;  /* 0x0000000c7a00720c */ /* 0x000fe20003f64070 */
[----:B------:R-:W-:Y:S01]  /*1be0*/  IMAD.HI.U32 R7, R123, R14, RZ ;  /* 0x0000000e7b077227 */ /* 0x000fe200078e00ff */
[----:B------:R-:W-:-:S02]  /*1bf0*/  ISETP.GE.AND P4, PT, R21, RZ, PT ;  /* 0x000000ff1500720c */ /* 0x000fc40003f86270 */
[----:B------:R-:W-:Y:S01]  /*1c00*/  LOP3.LUT R21, R60, 0x64, RZ, 0xfc, !PT ;  /* 0x000000643c157812 */ /* 0x000fe200078efcff */
        /* <DEDUP_REMOVED lines=8> */
[--C-:B------:R-:W-:Y:S01]  /*1c90*/  @!P6 IMAD.IADD R15, R15, 0x1, -R122.reuse ;  /* 0x000000010f0fe824 */ /* 0x100fe200078e0a7a */
[----:B------:R-:W-:Y:S01]  /*1ca0*/  ISETP.GT.U32.AND P6, PT, R122, R13, PT ;  /* 0x0000000d7a00720c */ /* 0x000fe20003fc4070 */
[----:B------:R-:W-:Y:S01]  /*1cb0*/  @!P3 IMAD.IADD R12, R12, 0x1, -R122 ;  /* 0x000000010c0cb824 */ /* 0x000fe200078e0a7a */
[----:B------:R-:W-:Y:S01]  /*1cc0*/  ISETP.GE.AND P3, PT, R22, RZ, PT ;  /* 0x000000ff1600720c */ /* 0x000fe20003f66270 */
[----:B------:R-:W-:Y:S01]  /*1cd0*/  IMAD.MOV.U32 R7, RZ, RZ, R9 ;  /* 0x000000ffff077224 */ /* 0x000fe200078e0009 */
[----:B------:R-:W-:Y:S01]  /*1ce0*/  LOP3.LUT R79, R60, 0x138, RZ, 0xfc, !PT ;  /* 0x000001383c4f7812 */ /* 0x000fe200078efcff */
[----:B------:R-:W-:Y:S01]  /*1cf0*/  @!P4 IMAD.MOV R10, RZ, RZ, -R10 ;  /* 0x000000ffff0ac224 */ /* 0x000fe200078e0a0a */
[----:B------:R-:W-:Y:S01]  /*1d00*/  ISETP.GT.U32.AND P4, PT, R122, R14, PT ;  /* 0x0000000e7a00720c */ /* 0x000fe20003f84070 */
[----:B------:R-:W-:Y:S01]  /*1d10*/  @!P2 IMAD.IADD R8, R8, 0x1, -R122 ;  /* 0x000000010808a824 */ /* 0x000fe200078e0a7a */
[----:B------:R-:W-:Y:S01]  /*1d20*/  ISETP.GE.AND P2, PT, R19, RZ, PT ;  /* 0x000000ff1300720c */ /* 0x000fe20003f46270 */
[----:B------:R-:W-:Y:S01]  /*1d30*/  @!P5 IMAD.MOV R7, RZ, RZ, -R7 ;  /* 0x000000ffff07d224 */ /* 0x000fe200078e0a07 */
[----:B------:R-:W-:Y:S01]  /*1d40*/  ISETP.GT.U32.AND P5, PT, R122, R12, PT ;  /* 0x0000000c7a00720c */ /* 0x000fe20003fa4070 */
[----:B------:R-:W-:Y:S01]  /*1d50*/  IMAD.HI.U32 R16, R123, R17, RZ ;  /* 0x000000117b107227 */ /* 0x000fe200078e00ff */
[----:B------:R-:W-:Y:S01]  /*1d60*/  IABS R75, R78 ;  /* 0x0000004e004b7213 */ /* 0x000fe20000000000 */
[----:B------:R-:W-:Y:S01]  /*1d70*/  STL [R1+0x8e4], R4 ;  /* 0x0008e40401007387 */ /* 0x000fe20000100800 */
[----:B------:R-:W-:Y:S01]  /*1d80*/  IABS R77, R79 ;  /* 0x0000004f004d7213 */ /* 0x000fe20000000000 */
[----:B------:R-:W-:Y:S01]  /*1d90*/  IMAD.MOV R16, RZ, RZ, -R16 ;  /* 0x000000ffff107224 */ /* 0x000fe200078e0a10 */
[----:B------:R-:W-:Y:S01]  /*1da0*/  LOP3.LUT R83, R60, 0x13c, RZ, 0xfc, !PT ;  /* 0x0000013c3c537812 */ /* 0x000fe200078efcff */
[--C-:B------:R-:W-:Y:S01]  /*1db0*/  @!P6 IMAD.IADD R13, R13, 0x1, -R122.reuse ;  /* 0x000000010d0de824 */ /* 0x100fe200078e0a7a */
[----:B------:R-:W-:Y:S01]  /*1dc0*/  ISETP.GE.AND P6, PT, R24, RZ, PT ;  /* 0x000000ff1800720c */ /* 0x000fe20003fc6270 */
[----:B------:R-:W-:Y:S01]  /*1dd0*/  IMAD.MOV.U32 R9, RZ, RZ, R11 ;  /* 0x000000ffff097224 */ /* 0x000fe200078e000b */
[----:B------:R-:W-:Y:S01]  /*1de0*/  IABS R24, R27 ;  /* 0x0000001b00187213 */ /* 0x000fe20000000000 */
[----:B------:R-:W-:Y:S01]  /*1df0*/  IMAD R17, R122, R16, R17 ;  /* 0x000000107a117224 */ /* 0x000fe200078e0211 */
[----:B------:R-:W-:Y:S01]  /*1e00*/  IABS R16, R20 ;  /* 0x0000001400107213 */ /* 0x000fe20000000000 */
[----:B------:R-:W-:Y:S01]  /*1e10*/  IMAD.MOV.U32 R11, RZ, RZ, R13 ;  /* 0x000000ffff0b7224 */ /* 0x000fe200078e000d */
[----:B------:R-:W-:Y:S01]  /*1e20*/  LOP3.LUT R81, R60, 0x140, RZ, 0xfc, !PT ;  /* 0x000001403c517812 */ /* 0x000fe200078efcff */
[----:B------:R-:W-:Y:S01]  /*1e30*/  @!P4 IMAD.IADD R14, R14, 0x1, -R122 ;  /* 0x000000010e0ec824 */ /* 0x000fe200078e0a7a */
[----:B------:R-:W-:Y:S01]  /*1e40*/  ISETP.GE.AND P4, PT, R25, RZ, PT ;  /* 0x000000ff1900720c */ /* 0x000fe20003f86270 */
[----:B------:R-:W-:Y:S01]  /*1e50*/  @!P2 IMAD.MOV R8, RZ, RZ, -R8 ;  /* 0x000000ffff08a224 */ /* 0x000fe200078e0a08 */
[----:B------:R-:W-:Y:S01]  /*1e60*/  ISETP.GT.U32.AND P2, PT, R122, R15, PT ;  /* 0x0000000f7a00720c */ /* 0x000fe20003f44070 */
[----:B------:R-:W-:Y:S01]  /*1e70*/  @!P5 IMAD.IADD R12, R12, 0x1, -R122 ;  /* 0x000000010c0cd824 */ /* 0x000fe200078e0a7a */
[C---:B------:R-:W-:Y:S01]  /*1e80*/  ISETP.GT.U32.AND P5, PT, R122.reuse, R17, PT ;  /* 0x000000117a00720c */ /* 0x040fe20003fa4070 */
[----:B------:R-:W-:Y:S01]  /*1e90*/  @!P3 IMAD.MOV R11, RZ, RZ, -R11 ;  /* 0x000000ffff0bb224 */ /* 0x000fe200078e0a0b */
[----:B------:R-:W-:Y:S01]  /*1ea0*/  ISETP.GT.U32.AND P3, PT, R122, R14, PT ;  /* 0x0000000e7a00720c */ /* 0x000fe20003f64070 */
[----:B------:R-:W-:Y:S01]  /*1eb0*/  IMAD.HI.U32 R13, R123, R16, RZ ;  /* 0x000000107b0d7227 */ /* 0x000fe200078e00ff */
[C---:B------:R-:W-:Y:S01]  /*1ec0*/  LOP3.LUT R25, R60.reuse, 0x6c, RZ, 0xfc, !PT ;  /* 0x0000006c3c197812 */ /* 0x040fe200078efcff */
[----:B------:R-:W-:Y:S01]  /*1ed0*/  STL [R1+0x8e8], R5 ;  /* 0x0008e80501007387 */ /* 0x000fe20000100800 */
[----:B------:R-:W-:Y:S01]  /*1ee0*/  LOP3.LUT R82, R60, 0x144, RZ, 0xfc, !PT ;  /* 0x000001443c527812 */ /* 0x000fe200078efcff */
[----:B------:R-:W-:Y:S01]  /*1ef0*/  IMAD.MOV R19, RZ, RZ, -R13 ;  /* 0x000000ffff137224 */ /* 0x000fe200078e0a0d */
[----:B-1----:R-:W-:Y:S01]  /*1f00*/  LOP3.LUT R0, R125, 0x7f, RZ, 0xc0, !PT ;  /* 0x0000007f7d007812 */ /* 0x002fe200078ec0ff */
[----:B------:R-:W-:Y:S01]  /*1f10*/  @!P1 IMAD.MOV R9, RZ, RZ, -R9 ;  /* 0x000000ffff099224 */ /* 0x000fe200078e0a09 */
[----:B------:R-:W-:Y:S01]  /*1f20*/  ISETP.GE.AND P1, PT, R23, RZ, PT ;  /* 0x000000ff1700720c */ /* 0x000fe20003f26270 */
[----:B------:R-:W-:Y:S01]  /*1f30*/  IMAD R16, R122, R19, R16 ;  /* 0x000000137a107224 */ /* 0x000fe200078e0210 */
[----:B------:R-:W-:Y:S01]  /*1f40*/  IABS R23, R25 ;  /* 0x0000001900177213 */ /* 0x000fe20000000000 */
[--C-:B------:R-:W-:Y:S01]  /*1f50*/  @!P2 IMAD.IADD R15, R15, 0x1, -R122.reuse ;  /* 0x000000010f0fa824 */ /* 0x100fe200078e0a7a */
[----:B------:R-:W-:Y:S01]  /*1f60*/  ISETP.GE.AND P2, PT, R18, RZ, PT ;  /* 0x000000ff1200720c */ /* 0x000fe20003f46270 */
[--C-:B------:R-:W-:Y:S01]  /*1f70*/  @!P5 IMAD.IADD R17, R17, 0x1, -R122.reuse ;  /* 0x000000011111d824 */ /* 0x100fe200078e0a7a */
[----:B------:R-:W-:Y:S01]  /*1f80*/  IABS R18, R21 ;  /* 0x0000001500127213 */ /* 0x000fe20000000000 */
[----:B------:R-:W-:Y:S01]  /*1f90*/  @!P3 IMAD.IADD R14, R14, 0x1, -R122 ;  /* 0x000000010e0eb824 */ /* 0x000fe200078e0a7a */
[C---:B------:R-:W-:Y:S01]  /*1fa0*/  ISETP.GT.U32.AND P3, PT, R122.reuse, R16, PT ;  /* 0x000000107a00720c */ /* 0x040fe20003f64070 */
[----:B------:R-:W-:Y:S01]  /*1fb0*/  IMAD.MOV.U32 R13, RZ, RZ, R15 ;  /* 0x000000ffff0d7224 */ /* 0x000fe200078e000f */
[----:B------:R-:W-:Y:S01]  /*1fc0*/  ISETP.GT.U32.AND P5, PT, R122, R17, PT ;  /* 0x000000117a00720c */ /* 0x000fe20003fa4070 */
[----:B------:R-:W-:Y:S01]  /*1fd0*/  IMAD.HI.U32 R15, R123, R18, RZ ;  /* 0x000000127b0f7227 */ /* 0x000fe200078e00ff */
[C---:B------:R-:W-:Y:S01]  /*1fe0*/  LOP3.LUT R85, R60.reuse, 0x154, RZ, 0xfc, !PT ;  /* 0x000001543c557812 */ /* 0x040fe200078efcff */
[----:B------:R1:W-:Y:S01]  /*1ff0*/  STL [R1+0x8ec], R6 ;  /* 0x0008ec0601007387 */ /* 0x0003e20000100800 */
[----:B------:R-:W-:Y:S01]  /*2000*/  LOP3.LUT R86, R60, 0x15c, RZ, 0xfc, !PT ;  /* 0x0000015c3c567812 */ /* 0x000fe200078efcff */
[----:B------:R-:W-:Y:S01]  /*2010*/  @!P1 IMAD.MOV R12, RZ, RZ, -R12 ;  /* 0x000000ffff0c9224 */ /* 0x000fe200078e0a0c */
[----:B------:R-:W-:Y:S01]  /*2020*/  ISETP.GE.AND P1, PT, R20, RZ, PT ;  /* 0x000000ff1400720c */ /* 0x000fe20003f26270 */
[----:B------:R-:W-:Y:S01]  /*2030*/  IMAD.MOV R15, RZ, RZ, -R15 ;  /* 0x000000ffff0f7224 */ /* 0x000fe200078e0a0f */
[C---:B------:R-:W-:Y:S01]  /*2040*/  LOP3.LUT R20, R60.reuse, 0x68, RZ, 0xfc, !PT ;  /* 0x000000683c147812 */ /* 0x040fe200078efcff */
[----:B------:R-:W-:Y:S01]  /*2050*/  @!P2 IMAD.MOV R14, RZ, RZ, -R14 ;  /* 0x000000ffff0ea224 */ /* 0x000fe200078e0a0e */
[----:B------:R-:W-:Y:S01]  /*2060*/  LOP3.LUT R89, R60, 0x160, RZ, 0xfc, !PT ;  /* 0x000001603c597812 */ /* 0x000fe200078efcff */
[----:B------:R-:W-:Y:S01]  /*2070*/  IMAD R19, R122, R15, R18 ;  /* 0x0000000f7a137224 */ /* 0x000fe200078e0212 */
[----:B------:R-:W-:Y:S01]  /*2080*/  IABS R22, R20 ;  /* 0x0000001400167213 */ /* 0x000fe20000000000 */
[--C-:B------:R-:W-:Y:S01]  /*2090*/  @!P3 IMAD.IADD R16, R16, 0x1, -R122.reuse ;  /* 0x000000011010b824 */ /* 0x100fe200078e0a7a */
[----:B------:R-:W-:Y:S01]  /*20a0*/  ISETP.GE.AND P2, PT, R20, RZ, PT ;  /* 0x000000ff1400720c */ /* 0x000fe20003f46270 */
[----:B------:R-:W-:Y:S01]  /*20b0*/  @!P5 IMAD.IADD R17, R17, 0x1, -R122 ;  /* 0x000000011111d824 */ /* 0x000fe200078e0a7a */
[C---:B------:R-:W-:Y:S01]  /*20c0*/  ISETP.GT.U32.AND P5, PT, R122.reuse, R19, PT ;  /* 0x000000137a00720c */ /* 0x040fe20003fa4070 */
[----:B------:R-:W-:Y:S01]  /*20d0*/  IMAD.HI.U32 R18, R123, R22, RZ ;  /* 0x000000167b127227 */ /* 0x000fe200078e00ff */
[----:B------:R-:W-:Y:S01]  /*20e0*/  ISETP.GT.U32.AND P3, PT, R122, R16, PT ;  /* 0x000000107a00720c */ /* 0x000fe20003f64070 */
[----:B------:R2:W-:Y:S01]  /*20f0*/  STL [R1+0x8f0], R7 ;  /* 0x0008f00701007387 */ /* 0x0005e20000100800 */
[C---:B------:R-:W-:Y:S01]  /*2100*/  LOP3.LUT R87, R60.reuse, 0x164, RZ, 0xfc, !PT ;  /* 0x000001643c577812 */ /* 0x040fe200078efcff */
[----:B------:R-:W-:Y:S01]  /*2110*/  IMAD.MOV.U32 R15, RZ, RZ, R17 ;  /* 0x000000ffff0f7224 */ /* 0x000fe200078e0011 */
[----:B------:R-:W-:Y:S01]  /*2120*/  LOP3.LUT R88, R60, 0x168, RZ, 0xfc, !PT ;  /* 0x000001683c587812 */ /* 0x000fe200078efcff */
[----:B------:R-:W-:Y:S01]  /*2130*/  IMAD.MOV R17, RZ, RZ, -R18 ;  /* 0x000000ffff117224 */ /* 0x000fe200078e0a12 */
[----:B------:R-:W-:Y:S01]  /*2140*/  IABS R91, R87 ;  /* 0x00000057005b7213 */ /* 0x000fe20000000000 */
[----:B------:R-:W-:Y:S01]  /*2150*/  @!P6 IMAD.MOV R13, RZ, RZ, -R13 ;  /* 0x000000ffff0de224 */ /* 0x000fe200078e0a0d */
[----:B------:R-:W-:Y:S01]  /*2160*/  ISETP.GE.AND P6, PT, R21, RZ, PT ;  /* 0x000000ff1500720c */ /* 0x000fe20003fc6270 */
[----:B------:R-:W-:Y:S01]  /*2170*/  IMAD R18, R122, R17, R22 ;  /* 0x000000117a127224 */ /* 0x000fe200078e0216 */
[----:B------:R-:W-:Y:S01]  /*2180*/  IABS R94, R88 ;  /* 0x00000058005e7213 */ /* 0x000fe20000000000 */
[--C-:B------:R-:W-:Y:S01]  /*2190*/  @!P5 IMAD.IADD R19, R19, 0x1, -R122.reuse ;  /* 0x000000011313d824 */ /* 0x100fe200078e0a7a */
[----:B------:R-:W-:Y:S01]  /*21a0*/  LOP3.LUT R96, R60, 0x174, RZ, 0xfc, !PT ;  /* 0x000001743c607812 */ /* 0x000fe200078efcff */
[----:B------:R-:W-:Y:S01]  /*21b0*/  @!P3 IMAD.IADD R16, R16, 0x1, -R122 ;  /* 0x000000011010b824 */ /* 0x000fe200078e0a7a */
[C---:B------:R-:W-:Y:S01]  /*21c0*/  ISETP.GT.U32.AND P3, PT, R122.reuse, R18, PT ;  /* 0x000000127a00720c */ /* 0x040fe20003f64070 */
[C---:B------:R-:W-:Y:S01]  /*21d0*/  IMAD.HI.U32 R20, R123.reuse, R23, RZ ;  /* 0x000000177b147227 */ /* 0x040fe200078e00ff */
[----:B------:R-:W-:Y:S01]  /*21e0*/  ISETP.GT.U32.AND P5, PT, R122, R19, PT ;  /* 0x000000137a00720c */ /* 0x000fe20003fa4070 */
[----:B------:R-:W-:Y:S01]  /*21f0*/  STL [R1+0x8f4], R8 ;  /* 0x0008f40801007387 */ /* 0x000fe20000100800 */
[C---:B------:R-:W-:Y:S01]  /*2200*/  LOP3.LUT R97, R60.reuse, 0x178, RZ, 0xfc, !PT ;  /* 0x000001783c617812 */ /* 0x040fe200078efcff */
[----:B------:R-:W-:Y:S01]  /*2210*/  IMAD.HI.U32 R21, R123, R24, RZ ;  /* 0x000000187b157227 */ /* 0x000fe200078e00ff */
[----:B------:R-:W-:-:S02]  /*2220*/  LOP3.LUT R104, R60, 0x190, RZ, 0xfc, !PT ;  /* 0x000001903c687812 */ /* 0x000fc400078efcff */
[----:B------:R-:W-:Y:S01]  /*2230*/  IABS R98, R97 ;  /* 0x0000006100627213 */ /* 0x000fe20000000000 */
[----:B------:R-:W-:Y:S01]  /*2240*/  IMAD.MOV R20, RZ, RZ, -R20 ;  /* 0x000000ffff147224 */ /* 0x000fe200078e0a14 */
[C---:B------:R-:W-:Y:S01]  /*2250*/  LOP3.LUT R102, R60.reuse, 0x19c, RZ, 0xfc, !PT ;  /* 0x0000019c3c667812 */ /* 0x040fe200078efcff */
[----:B------:R-:W-:Y:S01]  /*2260*/  IMAD.MOV R17, RZ, RZ, -R21 ;  /* 0x000000ffff117224 */ /* 0x000fe200078e0a15 */
[----:B------:R-:W-:Y:S01]  /*2270*/  LOP3.LUT R110, R60, 0x1a4, RZ, 0xfc, !PT ;  /* 0x000001a43c6e7812 */ /* 0x000fe200078efcff */
[C---:B------:R-:W-:Y:S01]  /*2280*/  IMAD R21, R122.reuse, R20, R23 ;  /* 0x000000147a157224 */ /* 0x040fe200078e0217 */
[----:B------:R-:W-:Y:S01]  /*2290*/  IABS R23, R29 ;  /* 0x0000001d00177213 */ /* 0x000fe20000000000 */
[----:B------:R-:W-:Y:S01]  /*22a0*/  IMAD R20, R122, R17, R24 ;  /* 0x000000117a147224 */ /* 0x000fe200078e0218 */
[----:B------:R-:W-:Y:S01]  /*22b0*/  IABS R105, R102 ;  /* 0x0000006600697213 */ /* 0x000fe20000000000 */
[----:B------:R-:W-:Y:S01]  /*22c0*/  @!P3 IMAD.IADD R18, R18, 0x1, -R122 ;  /* 0x000000011212b824 */ /* 0x000fe200078e0a7a */
[----:B------:R-:W-:Y:S01]  /*22d0*/  LOP3.LUT R113, R60, 0x1ac, RZ, 0xfc, !PT ;  /* 0x000001ac3c717812 */ /* 0x000fe200078efcff */
[----:B------:R-:W-:Y:S01]  /*22e0*/  @!P1 IMAD.MOV R16, RZ, RZ, -R16 ;  /* 0x000000ffff109224 */ /* 0x000fe200078e0a10 */
[C---:B------:R-:W-:Y:S01]  /*22f0*/  ISETP.GT.U32.AND P1, PT, R122.reuse, R20, PT ;  /* 0x000000147a00720c */ /* 0x040fe20003f24070 */
[----:B------:R-:W-:Y:S01]  /*2300*/  @!P5 IMAD.IADD R19, R19, 0x1, -R122 ;  /* 0x000000011313d824 */ /* 0x000fe200078e0a7a */
[C---:B------:R-:W-:Y:S01]  /*2310*/  ISETP.GT.U32.AND P5, PT, R122.reuse, R21, PT ;  /* 0x000000157a00720c */ /* 0x040fe20003fa4070 */
[----:B------:R-:W-:Y:S01]  /*2320*/  IMAD.HI.U32 R22, R123, R23, RZ ;  /* 0x000000177b167227 */ /* 0x000fe200078e00ff */
[----:B------:R-:W-:-:S02]  /*2330*/  ISETP.GT.U32.AND P3, PT, R122, R18, PT ;  /* 0x000000127a00720c */ /* 0x000fc40003f64070 */
[C---:B------:R-:W-:Y:S01]  /*2340*/  LOP3.LUT R115, R60.reuse, 0x1b0, RZ, 0xfc, !PT ;  /* 0x000001b03c737812 */ /* 0x040fe200078efcff */
[----:B------:R-:W-:Y:S01]  /*2350*/  IMAD.MOV R22, RZ, RZ, -R22 ;  /* 0x000000ffff167224 */ /* 0x000fe200078e0a16 */
[----:B------:R-:W-:Y:S01]  /*2360*/  LOP3.LUT R111, R60, 0x1b4, RZ, 0xfc, !PT ;  /* 0x000001b43c6f7812 */ /* 0x000fe200078efcff */
[----:B------:R-:W-:Y:S01]  /*2370*/  @!P4 IMAD.MOV R15, RZ, RZ, -R15 ;  /* 0x000000ffff0fc224 */ /* 0x000fe200078e0a0f */
[----:B------:R-:W-:Y:S01]  /*2380*/  ISETP.GE.AND P4, PT, R25, RZ, PT ;  /* 0x000000ff1900720c */ /* 0x000fe20003f86270 */
[----:B------:R-:W-:Y:S01]  /*2390*/  IMAD R23, R122, R22, R23 ;  /* 0x000000167a177224 */ /* 0x000fe200078e0217 */
[----:B------:R-:W-:Y:S01]  /*23a0*/  IABS R25, R30 ;  /* 0x0000001e00197213 */ /* 0x000fe20000000000 */
[--C-:B------:R-:W-:Y:S01]  /*23b0*/  @!P1 IMAD.IADD R20, R20, 0x1, -R122.reuse ;  /* 0x0000000114149824 */ /* 0x100fe200078e0a7a */
[C---:B------:R-:W-:Y:S01]  /*23c0*/  LOP3.LUT R114, R60.reuse, 0x1b8, RZ, 0xfc, !PT ;  /* 0x000001b83c727812 */ /* 0x040fe200078efcff */
[--C-:B------:R-:W-:Y:S01]  /*23d0*/  @!P5 IMAD.IADD R21, R21, 0x1, -R122.reuse ;  /* 0x000000011515d824 */ /* 0x100fe200078e0a7a */
[----:B------:R-:W-:Y:S01]  /*23e0*/  LOP3.LUT R112, R60, 0x1c0, RZ, 0xfc, !PT ;  /* 0x000001c03c707812 */ /* 0x000fe200078efcff */
[----:B------:R-:W-:Y:S01]  /*23f0*/  @!P3 IMAD.IADD R18, R18, 0x1, -R122 ;  /* 0x000000011212b824 */ /* 0x000fe200078e0a7a */
[C---:B------:R-:W-:Y:S01]  /*2400*/  ISETP.GT.U32.AND P3, PT, R122.reuse, R23, PT ;  /* 0x000000177a00720c */ /* 0x040fe20003f64070 */
[----:B------:R-:W-:Y:S01]  /*2410*/  IMAD.MOV.U32 R17, RZ, RZ, R19 ;  /* 0x000000ffff117224 */ /* 0x000fe200078e0013 */
[C---:B------:R-:W-:Y:S01]  /*2420*/  ISETP.GT.U32.AND P1, PT, R122.reuse, R20, PT ;  /* 0x000000147a00720c */ /* 0x040fe20003f24070 */
[----:B------:R-:W-:Y:S01]  /*2430*/  IMAD.HI.U32 R19, R123, R25, RZ ;  /* 0x000000197b137227 */ /* 0x000fe200078e00ff */
[----:B------:R-:W-:-:S02]  /*2440*/  ISETP.GT.U32.AND P5, PT, R122, R21, PT ;  /* 0x000000157a00720c */ /* 0x000fc40003fa4070 */
[C---:B------:R-:W-:Y:S01]  /*2450*/  LOP3.LUT R116, R60.reuse, 0x1d0, RZ, 0xfc, !PT ;  /* 0x000001d03c747812 */ /* 0x040fe200078efcff */
[----:B------:R-:W-:Y:S01]  /*2460*/  IMAD.HI.U32 R22, R123, R26, RZ ;  /* 0x0000001a7b167227 */ /* 0x000fe200078e00ff */
[C---:B------:R-:W-:Y:S02]  /*2470*/  LOP3.LUT R119, R60.reuse, 0x1d4, RZ, 0xfc, !PT ;  /* 0x000001d43c777812 */ /* 0x040fe400078efcff */
[----:B------:R-:W-:Y:S01]  /*2480*/  IABS R117, R116 ;  /* 0x0000007400757213 */ /* 0x000fe20000000000 */
[----:B------:R-:W-:Y:S01]  /*2490*/  @!P6 IMAD.MOV R17, RZ, RZ, -R17 ;  /* 0x000000ffff11e224 */ /* 0x000fe200078e0a11 */
[----:B------:R-:W-:Y:S01]  /*24a0*/  ISETP.GE.AND P6, PT, R27, RZ, PT ;  /* 0x000000ff1b00720c */ /* 0x000fe20003fc6270 */
[----:B------:R-:W-:Y:S01]  /*24b0*/  IMAD.MOV R19, RZ, RZ, -R19 ;  /* 0x000000ffff137224 */ /* 0x000fe200078e0a13 */
[C---:B------:R-:W-:Y:S01]  /*24c0*/  LOP3.LUT R124, R60.reuse, 0x1dc, RZ, 0xfc, !PT ;  /* 0x000001dc3c7c7812 */ /* 0x040fe200078efcff */
[----:B------:R-:W-:Y:S01]  /*24d0*/  IMAD.HI.U32 R24, R123, R28, RZ ;  /* 0x0000001c7b187227 */ /* 0x000fe200078e00ff */
[----:B------:R-:W-:-:S02]  /*24e0*/  LOP3.LUT R121, R60, 0x1d8, RZ, 0xfc, !PT ;  /* 0x000001d83c797812 */ /* 0x000fc400078efcff */
[C---:B-1----:R-:W-:Y:S01]  /*24f0*/  LOP3.LUT R6, R60.reuse, 0x1e0, RZ, 0xfc, !PT ;  /* 0x000001e03c067812 */ /* 0x042fe200078efcff */
[----:B------:R-:W-:Y:S01]  /*2500*/  IMAD.MOV R27, RZ, RZ, -R22 ;  /* 0x000000ffff1b7224 */ /* 0x000fe200078e0a16 */
[----:B--2---:R-:W-:Y:S01]  /*2510*/  LOP3.LUT R7, R60, 0x1e4, RZ, 0xfc, !PT ;  /* 0x000001e43c077812 */ /* 0x004fe200078efcff */
[----:B------:R-:W-:Y:S01]  /*2520*/  IMAD R22, R122, R19, R25 ;  /* 0x000000137a167224 */ /* 0x000fe200078e0219 */
[C---:B------:R-:W-:Y:S01]  /*2530*/  LOP3.LUT R3, R60.reuse, 0x1e8, RZ, 0xfc, !PT ;  /* 0x000001e83c037812 */ /* 0x040fe200078efcff */
[----:B------:R-:W-:Y:S01]  /*2540*/  IMAD.MOV R19, RZ, RZ, -R24 ;  /* 0x000000ffff137224 */ /* 0x000fe200078e0a18 */
[----:B------:R-:W-:Y:S01]  /*2550*/  LOP3.LUT R5, R60, 0x1f0, RZ, 0xfc, !PT ;  /* 0x000001f03c057812 */ /* 0x000fe200078efcff */
[C---:B------:R-:W-:Y:S01]  /*2560*/  IMAD R25, R122.reuse, R27, R26 ;  /* 0x0000001b7a197224 */ /* 0x040fe200078e021a */
[----:B------:R-:W-:Y:S01]  /*2570*/  IABS R27, R33 ;  /* 0x00000021001b7213 */ /* 0x000fe20000000000 */
[----:B------:R-:W-:Y:S01]  /*2580*/  @!P3 IMAD.IADD R23, R23, 0x1, -R122 ;  /* 0x000000011717b824 */ /* 0x000fe200078e0a7a */
[C---:B------:R-:W-:Y:S01]  /*2590*/  ISETP.GT.U32.AND P3, PT, R122.reuse, R22, PT ;  /* 0x000000167a00720c */ /* 0x040fe20003f64070 */
[----:B------:R-:W-:Y:S01]  /*25a0*/  IMAD R24, R122, R19, R28 ;  /* 0x000000137a187224 */ /* 0x000fe200078e021c */
[----:B------:R-:W-:Y:S01]  /*25b0*/  IABS R4, R5 ;  /* 0x0000000500047213 */ /* 0x000fe20000000000 */
[--C-:B------:R-:W-:Y:S01]  /*25c0*/  @!P1 IMAD.IADD R20, R20, 0x1, -R122.reuse ;  /* 0x0000000114149824 */ /* 0x100fe200078e0a7a */
[C---:B------:R-:W-:Y:S01]  /*25d0*/  ISETP.GT.U32.AND P1, PT, R122.reuse, R25, PT ;  /* 0x000000197a00720c */ /* 0x040fe20003f24070 */
[----:B------:R-:W-:Y:S01]  /*25e0*/  @!P5 IMAD.IADD R21, R21, 0x1, -R122 ;  /* 0x000000011515d824 */ /* 0x000fe200078e0a7a */
[----:B------:R-:W-:Y:S01]  /*25f0*/  ISETP.GE.AND P5, PT, R29, RZ, PT ;  /* 0x000000ff1d00720c */ /* 0x000fe20003fa6270 */
[----:B------:R-:W-:Y:S01]  /*2600*/  @!P2 IMAD.MOV R18, RZ, RZ, -R18 ;  /* 0x000000ffff12a224 */ /* 0x000fe200078e0a12 */
[C---:B------:R-:W-:Y:S01]  /*2610*/  ISETP.GT.U32.AND P2, PT, R122.reuse, R23, PT ;  /* 0x000000177a00720c */ /* 0x040fe20003f44070 */
[----:B------:R-:W-:Y:S01]  /*2620*/  @!P6 IMAD.MOV R20, RZ, RZ, -R20 ;  /* 0x000000ffff14e224 */ /* 0x000fe200078e0a14 */
[----:B------:R-:W-:Y:S01]  /*2630*/  ISETP.GT.U32.AND P6, PT, R122, R24, PT ;  /* 0x000000187a00720c */ /* 0x000fe20003fc4070 */
[----:B------:R-:W-:Y:S01]  /*2640*/  IMAD.MOV.U32 R19, RZ, RZ, R21 ;  /* 0x000000ffff137224 */ /* 0x000fe200078e0015 */
[----:B------:R-:W-:Y:S01]  /*2650*/  IABS R29, R34 ;  /* 0x00000022001d7213 */ /* 0x000fe20000000000 */
[----:B------:R-:W-:Y:S01]  /*2660*/  IMAD.HI.U32 R21, R123, R27, RZ ;  /* 0x0000001b7b157227 */ /* 0x000fe200078e00ff */
[----:B------:R-:W-:-:S02]  /*2670*/  LOP3.LUT R93, R60, 0x1f8, RZ, 0xfc, !PT ;  /* 0x000001f83c5d7812 */ /* 0x000fc400078efcff */
[----:B------:R-:W-:Y:S01]  /*2680*/  SHF.R.U32.HI R125, RZ, 0x6, R125 ;  /* 0x00000006ff7d7819 */ /* 0x000fe2000001167d */
[----:B------:R-:W-:Y:S01]  /*2690*/  @!P4 IMAD.MOV R19, RZ, RZ, -R19 ;  /* 0x000000ffff13c224 */ /* 0x000fe200078e0a13 */
[----:B------:R-:W-:Y:S01]  /*26a0*/  ISETP.GE.AND P4, PT, R30, RZ, PT ;  /* 0x000000ff1e00720c */ /* 0x000fe20003f86270 */
[--C-:B------:R-:W-:Y:S01]  /*26b0*/  @!P1 IMAD.IADD R25, R25, 0x1, -R122.reuse ;  /* 0x0000000119199824 */ /* 0x100fe200078e0a7a */
[----:B------:R-:W-:Y:S01]  /*26c0*/  LOP3.LUT R30, R60, 0x88, RZ, 0xfc, !PT ;  /* 0x000000883c1e7812 */ /* 0x000fe200078efcff */
[--C-:B------:R-:W-:Y:S01]  /*26d0*/  @!P2 IMAD.IADD R23, R23, 0x1, -R122.reuse ;  /* 0x000000011717a824 */ /* 0x100fe200078e0a7a */
[----:B------:R-:W-:Y:S01]  /*26e0*/  ISETP.GE.AND P2, PT, R31, RZ, PT ;  /* 0x000000ff1f00720c */ /* 0x000fe20003f46270 */
[--C-:B------:R-:W-:Y:S01]  /*26f0*/  @!P3 IMAD.IADD R22, R22, 0x1, -R122.reuse ;  /* 0x000000011616b824 */ /* 0x100fe200078e0a7a */
[----:B------:R-:W-:Y:S01]  /*2700*/  IABS R28, R30 ;  /* 0x0000001e001c7213 */ /* 0x000fe20000000000 */
[----:B------:R-:W-:Y:S01]  /*2710*/  IMAD.MOV R26, RZ, RZ, -R21 ;  /* 0x000000ffff1a7224 */ /* 0x000fe200078e0a15 */
[----:B------:R-:W-:Y:S01]  /*2720*/  IABS R31, R35 ;  /* 0x00000023001f7213 */ /* 0x000fe20000000000 */
[----:B------:R-:W-:Y:S01]  /*2730*/  @!P6 IMAD.IADD R24, R24, 0x1, -R122 ;  /* 0x000000011818e824 */ /* 0x000fe200078e0a7a */
[C---:B------:R-:W-:Y:S01]  /*2740*/  ISETP.GT.U32.AND P6, PT, R122.reuse, R25, PT ;  /* 0x000000197a00720c */ /* 0x040fe20003fc4070 */
[----:B------:R-:W-:Y:S01]  /*2750*/  IMAD.MOV.U32 R21, RZ, RZ, R23 ;  /* 0x000000ffff157224 */ /* 0x000fe200078e0017 */
[----:B------:R-:W-:Y:S01]  /*2760*/  ISETP.GT.U32.AND P1, PT, R122, R22, PT ;  /* 0x000000167a00720c */ /* 0x000fe20003f24070 */
[----:B------:R-:W-:Y:S01]  /*2770*/  IMAD.HI.U32 R23, R123, R28, RZ ;  /* 0x0000001c7b177227 */ /* 0x000fe200078e00ff */
[----:B------:R-:W-:-:S02]  /*2780*/  ISETP.GE.AND P3, PT, R32, RZ, PT ;  /* 0x000000ff2000720c */ /* 0x000fc40003f66270 */
[----:B------:R-:W-:Y:S01]  /*2790*/  IABS R32, R36 ;  /* 0x0000002400207213 */ /* 0x000fe20000000000 */
[----:B------:R-:W-:Y:S01]  /*27a0*/  IMAD.MOV R23, RZ, RZ, -R23 ;  /* 0x000000ffff177224 */ /* 0x000fe200078e0a17 */
[----:B------:R-:W-:Y:S01]  /*27b0*/  SGXT.U32 R125, R125, 0x3 ;  /* 0x000000037d7d781a */ /* 0x000fe20000000000 */
[C---:B------:R-:W-:Y:S02]  /*27c0*/  IMAD R27, R122.reuse, R26, R27 ;  /* 0x0000001a7a1b7224 */ /* 0x040fe400078e021b */
[----:B------:R-:W-:Y:S02]  /*27d0*/  IMAD R26, R122, R23, R28 ;  /* 0x000000177a1a7224 */ /* 0x000fe400078e021c */
[--C-:B------:R-:W-:Y:S02]  /*27e0*/  @!P6 IMAD.IADD R25, R25, 0x1, -R122.reuse ;  /* 0x000000011919e824 */ /* 0x100fe400078e0a7a */
[----:B------:R-:W-:Y:S01]  /*27f0*/  @!P1 IMAD.IADD R22, R22, 0x1, -R122 ;  /* 0x0000000116169824 */ /* 0x000fe200078e0a7a */
[C---:B------:R-:W-:Y:S01]  /*2800*/  ISETP.GT.U32.AND P6, PT, R122.reuse, R26, PT ;  /* 0x0000001a7a00720c */ /* 0x040fe20003fc4070 */
[----:B------:R-:W-:Y:S01]  /*2810*/  @!P5 IMAD.MOV R21, RZ, RZ, -R21 ;  /* 0x000000ffff15d224 */ /* 0x000fe200078e0a15 */
[C---:B------:R-:W-:Y:S01]  /*2820*/  ISETP.GT.U32.AND P1, PT, R122.reuse, R27, PT ;  /* 0x0000001b7a00720c */ /* 0x040fe20003f24070 */
[----:B------:R-:W-:Y:S01]  /*2830*/  IMAD.HI.U32 R28, R123, R31, RZ ;  /* 0x0000001f7b1c7227 */ /* 0x000fe200078e00ff */
[----:B------:R-:W-:-:S03]  /*2840*/  ISETP.GT.U32.AND P5, PT, R122, R24, PT ;  /* 0x000000187a00720c */ /* 0x000fc60003fa4070 */
[----:B------:R-:W-:Y:S02]  /*2850*/  IMAD.MOV R28, RZ, RZ, -R28 ;  /* 0x000000ffff1c7224 */ /* 0x000fe400078e0a1c */
[----:B------:R-:W-:Y:S02]  /*2860*/  @!P4 IMAD.MOV R22, RZ, RZ, -R22 ;  /* 0x000000ffff16c224 */ /* 0x000fe400078e0a16 */
[----:B------:R-:W-:Y:S02]  /*2870*/  IMAD R28, R122, R28, R31 ;  /* 0x0000001c7a1c7224 */ /* 0x000fe400078e021f */
[--C-:B------:R-:W-:Y:S02]  /*2880*/  @!P6 IMAD.IADD R26, R26, 0x1, -R122.reuse ;  /* 0x000000011a1ae824 */ /* 0x100fe400078e0a7a */
[----:B------:R-:W-:Y:S01]  /*2890*/  @!P1 IMAD.IADD R27, R27, 0x1, -R122 ;  /* 0x000000011b1b9824 */ /* 0x000fe200078e0a7a */
[----:B------:R-:W-:Y:S01]  /*28a0*/  ISETP.GE.AND P1, PT, R30, RZ, PT ;  /* 0x000000ff1e00720c */ /* 0x000fe20003f26270 */
[----:B------:R-:W-:Y:S01]  /*28b0*/  IMAD.HI.U32 R30, R123, R32, RZ ;  /* 0x000000207b1e7227 */ /* 0x000fe200078e00ff */
[----:B------:R-:W-:-:S02]  /*28c0*/  ISETP.GT.U32.AND P6, PT, R122, R26, PT ;  /* 0x0000001a7a00720c */ /* 0x000fc40003fc4070 */
[----:B------:R-:W-:Y:S01]  /*28d0*/  ISETP.GT.U32.AND P4, PT, R122, R27, PT ;  /* 0x0000001b7a00720c */ /* 0x000fe20003f84070 */
[----:B------:R-:W-:Y:S01]  /*28e0*/  @!P5 IMAD.IADD R24, R24, 0x1, -R122 ;  /* 0x000000011818d824 */ /* 0x000fe200078e0a7a */
[----:B------:R-:W-:Y:S01]  /*28f0*/  ISETP.GE.AND P5, PT, R33, RZ, PT ;  /* 0x000000ff2100720c */ /* 0x000fe20003fa6270 */
[----:B------:R-:W-:Y:S02]  /*2900*/  IMAD.MOV R33, RZ, RZ, -R30 ;  /* 0x000000ffff217224 */ /* 0x000fe400078e0a1e */
[----:B------:R-:W-:Y:S01]  /*2910*/  @!P3 IMAD.MOV R24, RZ, RZ, -R24 ;  /* 0x000000ffff18b224 */ /* 0x000fe200078e0a18 */
[C---:B------:R-:W-:Y:S01]  /*2920*/  ISETP.GT.U32.AND P3, PT, R122.reuse, R28, PT ;  /* 0x0000001c7a00720c */ /* 0x040fe20003f64070 */
[----:B------:R-:W-:Y:S01]  /*2930*/  IMAD R31, R122, R33, R32 ;  /* 0x000000217a1f7224 */ /* 0x000fe200078e0220 */
[----:B------:R-:W-:Y:S01]  /*2940*/  IABS R32, R37 ;  /* 0x0000002500207213 */ /* 0x000fe20000000000 */
[----:B------:R-:W-:-:S04]  /*2950*/  IMAD.HI.U32 R23, R123, R29, RZ ;  /* 0x0000001d7b177227 */ /* 0x000fc800078e00ff */
[--C-:B------:R-:W-:Y:S01]  /*2960*/  @!P6 IMAD.IADD R26, R26, 0x1, -R122.reuse ;  /* 0x000000011a1ae824 */ /* 0x100fe200078e0a7a */
[----:B------:R-:W-:Y:S01]  /*2970*/  ISETP.GT.U32.AND P6, PT, R122, R31, PT ;  /* 0x0000001f7a00720c */ /* 0x000fe20003fc4070 */
[----:B------:R-:W-:Y:S02]  /*2980*/  IMAD.MOV R23, RZ, RZ, -R23 ;  /* 0x000000ffff177224 */ /* 0x000fe400078e0a17 */
[--C-:B------:R-:W-:Y:S01]  /*2990*/  @!P4 IMAD.IADD R27, R27, 0x1, -R122.reuse ;  /* 0x000000011b1bc824 */ /* 0x100fe200078e0a7a */
[----:B------:R-:W-:Y:S01]  /*29a0*/  ISETP.GE.AND P4, PT, R34, RZ, PT ;  /* 0x000000ff2200720c */ /* 0x000fe20003f86270 */
[----:B------:R-:W-:Y:S01]  /*29b0*/  @!P3 IMAD.IADD R28, R28, 0x1, -R122 ;  /* 0x000000011c1cb824 */ /* 0x000fe200078e0a7a */
[----:B------:R-:W-:Y:S01]  /*29c0*/  IABS R34, R38 ;  /* 0x0000002600227213 */ /* 0x000fe20000000000 */
[----:B------:R-:W-:Y:S02]  /*29d0*/  IMAD R29, R122, R23, R29 ;  /* 0x000000177a1d7224 */ /* 0x000fe400078e021d */
[----:B------:R-:W-:-:S02]  /*29e0*/  IMAD.MOV.U32 R23, RZ, RZ, R25 ;  /* 0x000000ffff177224 */ /* 0x000fc400078e0019 */
[----:B------:R-:W-:-:S04]  /*29f0*/  IMAD.HI.U32 R30, R123, R32, RZ ;  /* 0x000000207b1e7227 */ /* 0x000fc800078e00ff */
[----:B------:R-:W-:Y:S01]  /*2a00*/  @!P6 IMAD.IADD R31, R31, 0x1, -R122 ;  /* 0x000000011f1fe824 */ /* 0x000fe200078e0a7a */
[----:B------:R-:W-:Y:S01]  /*2a10*/  ISETP.GT.U32.AND P6, PT, R122, R28, PT ;  /* 0x0000001c7a00720c */ /* 0x000fe20003fc4070 */
[----:B------:R-:W-:Y:S02]  /*2a20*/  IMAD.MOV.U32 R25, RZ, RZ, R27 ;  /* 0x000000ffff197224 */ /* 0x000fe400078e001b */
[----:B------:R-:W-:-:S04]  /*2a30*/  IMAD.HI.U32 R27, R123, R34, RZ ;  /* 0x000000227b1b7227 */ /* 0x000fc800078e00ff */
[----:B------:R-:W-:Y:S02]  /*2a40*/  IMAD.MOV R33, RZ, RZ, -R30 ;  /* 0x000000ffff217224 */ /* 0x000fe400078e0a1e */
[----:B------:R-:W-:Y:S02]  /*2a50*/  IMAD.MOV R27, RZ, RZ, -R27 ;  /* 0x000000ffff1b7224 */ /* 0x000fe400078e0a1b */
[C---:B------:R-:W-:Y:S01]  /*2a60*/  IMAD R30, R122.reuse, R33, R32 ;  /* 0x000000217a1e7224 */ /* 0x040fe200078e0220 */
[----:B------:R-:W-:Y:S01]  /*2a70*/  IABS R32, R39 ;  /* 0x0000002700207213 */ /* 0x000fe20000000000 */
[----:B------:R-:W-:Y:S01]  /*2a80*/  @!P2 IMAD.MOV R23, RZ, RZ, -R23 ;  /* 0x000000ffff17a224 */ /* 0x000fe200078e0a17 */
[C---:B------:R-:W-:Y:S01]  /*2a90*/  ISETP.GT.U32.AND P2, PT, R122.reuse, R29, PT ;  /* 0x0000001d7a00720c */ /* 0x040fe20003f44070 */
[----:B------:R-:W-:Y:S01]  /*2aa0*/  IMAD R33, R122, R27, R34 ;  /* 0x0000001b7a217224 */ /* 0x000fe200078e0222 */
[----:B------:R-:W-:Y:S01]  /*2ab0*/  IABS R34, R40 ;  /* 0x0000002800227213 */ /* 0x000fe20000000000 */
[----:B------:R-:W-:-:S02]  /*2ac0*/  @!P6 IMAD.IADD R28, R28, 0x1, -R122 ;  /* 0x000000011c1ce824 */ /* 0x000fc400078e0a7a */
[----:B------:R-:W-:Y:S01]  /*2ad0*/  @!P5 IMAD.MOV R25, RZ, RZ, -R25 ;  /* 0x000000ffff19d224 */ /* 0x000fe200078e0a19 */
[C---:B------:R-:W-:Y:S01]  /*2ae0*/  ISETP.GT.U32.AND P6, PT, R122.reuse, R33, PT ;  /* 0x000000217a00720c */ /* 0x040fe20003fc4070 */
[----:B------:R-:W-:Y:S01]  /*2af0*/  IMAD.HI.U32 R27, R123, R32, RZ ;  /* 0x000000207b1b7227 */ /* 0x000fe200078e00ff */
[----:B------:R-:W-:-:S03]  /*2b00*/  ISETP.GT.U32.AND P5, PT, R122, R31, PT ;  /* 0x0000001f7a00720c */ /* 0x000fc60003fa4070 */
[----:B------:R-:W-:Y:S02]  /*2b10*/  @!P1 IMAD.MOV R26, RZ, RZ, -R26 ;  /* 0x000000ffff1a9224 */ /* 0x000fe400078e0a1a */
[----:B------:R-:W-:Y:S01]  /*2b20*/  @!P2 IMAD.IADD R29, R29, 0x1, -R122 ;  /* 0x000000011d1da824 */ /* 0x000fe200078e0a7a */
[----:B------:R-:W-:Y:S01]  /*2b30*/  ISETP.GE.AND P2, PT, R35, RZ, PT ;  /* 0x000000ff2300720c */ /* 0x000fe20003f46270 */
[----:B------:R-:W-:Y:S02]  /*2b40*/  IMAD.MOV R35, RZ, RZ, -R27 ;  /* 0x000000ffff237224 */ /* 0x000fe400078e0a1b */
[----:B------:R-:W-:Y:S01]  /*2b50*/  IMAD.HI.U32 R27, R123, R34, RZ ;  /* 0x000000227b1b7227 */ /* 0x000fe200078e00ff */
[----:B------:R-:W-:-:S03]  /*2b60*/  ISETP.GT.U32.AND P3, PT, R122, R29, PT ;  /* 0x0000001d7a00720c */ /* 0x000fc60003f64070 */
[----:B------:R-:W-:Y:S02]  /*2b70*/  @!P6 IMAD.IADD R33, R33, 0x1, -R122 ;  /* 0x000000012121e824 */ /* 0x000fe400078e0a7a */
[C---:B------:R-:W-:Y:S02]  /*2b80*/  IMAD R32, R122.reuse, R35, R32 ;  /* 0x000000237a207224 */ /* 0x040fe400078e0220 */
[----:B------:R-:W-:Y:S01]  /*2b90*/  IMAD.MOV R35, RZ, RZ, -R27 ;  /* 0x000000ffff237224 */ /* 0x000fe200078e0a1b */
[----:B------:R-:W-:Y:S01]  /*2ba0*/  ISETP.GT.U32.AND P6, PT, R122, R33, PT ;  /* 0x000000217a00720c */ /* 0x000fe20003fc4070 */
[----:B------:R-:W-:Y:S01]  /*2bb0*/  @!P5 IMAD.IADD R31, R31, 0x1, -R122 ;  /* 0x000000011f1fd824 */ /* 0x000fe200078e0a7a */
[----:B------:R-:W-:Y:S01]  /*2bc0*/  ISETP.GE.AND P5, PT, R36, RZ, PT ;  /* 0x000000ff2400720c */ /* 0x000fe20003fa6270 */
[C---:B------:R-:W-:Y:S01]  /*2bd0*/  IMAD R35, R122.reuse, R35, R34 ;  /* 0x000000237a237224 */ /* 0x040fe200078e0222 */
[----:B------:R-:W-:Y:S01]  /*2be0*/  IABS R36, R41 ;  /* 0x0000002900247213 */ /* 0x000fe20000000000 */
[----:B------:R-:W-:Y:S01]  /*2bf0*/  @!P3 IMAD.IADD R29, R29, 0x1, -R122 ;  /* 0x000000011d1db824 */ /* 0x000fe200078e0a7a */
[----:B------:R-:W-:Y:S01]  /*2c00*/  ISETP.GT.U32.AND P3, PT, R122, R30, PT ;  /* 0x0000001e7a00720c */ /* 0x000fe20003f64070 */
[----:B------:R-:W-:Y:S01]  /*2c10*/  @!P2 IMAD.MOV R28, RZ, RZ, -R28 ;  /* 0x000000ffff1ca224 */ /* 0x000fe200078e0a1c */
[----:B------:R-:W-:Y:S01]  /*2c20*/  ISETP.GE.AND P2, PT, R38, RZ, PT ;  /* 0x000000ff2600720c */ /* 0x000fe20003f46270 */
[----:B------:R-:W-:Y:S01]  /*2c30*/  IMAD.MOV.U32 R27, RZ, RZ, R29 ;  /* 0x000000ffff1b7224 */ /* 0x000fe200078e001d */
[----:B------:R-:W-:Y:S01]  /*2c40*/  IABS R38, R42 ;  /* 0x0000002a00267213 */ /* 0x000fe20000000000 */
[----:B------:R-:W-:-:S02]  /*2c50*/  IMAD.MOV.U32 R29, RZ, RZ, R31 ;  /* 0x000000ffff1d7224 */ /* 0x000fc400078e001f */
[----:B------:R-:W-:Y:S01]  /*2c60*/  @!P6 IMAD.IADD R33, R33, 0x1, -R122 ;  /* 0x000000012121e824 */ /* 0x000fe200078e0a7a */
[----:B------:R-:W-:Y:S01]  /*2c70*/  ISETP.GT.U32.AND P6, PT, R122, R35, PT ;  /* 0x000000237a00720c */ /* 0x000fe20003fc4070 */
[----:B------:R-:W-:-:S04]  /*2c80*/  IMAD.HI.U32 R31, R123, R36, RZ ;  /* 0x000000247b1f7227 */ /* 0x000fc800078e00ff */
[----:B------:R-:W-:Y:S02]  /*2c90*/  IMAD.MOV R31, RZ, RZ, -R31 ;  /* 0x000000ffff1f7224 */ /* 0x000fe400078e0a1f */
[----:B------:R-:W-:Y:S01]  /*2ca0*/  @!P4 IMAD.MOV R27, RZ, RZ, -R27 ;  /* 0x000000ffff1bc224 */ /* 0x000fe200078e0a1b */
[C---:B------:R-:W-:Y:S01]  /*2cb0*/  ISETP.GT.U32.AND P4, PT, R122.reuse, R32, PT ;  /* 0x000000207a00720c */ /* 0x040fe20003f84070 */
[----:B------:R-:W-:Y:S01]  /*2cc0*/  @!P5 IMAD.MOV R29, RZ, RZ, -R29 ;  /* 0x000000ffff1dd224 */ /* 0x000fe200078e0a1d */
[----:B------:R-:W-:Y:S01]  /*2cd0*/  ISETP.GE.AND P5, PT, R39, RZ, PT ;  /* 0x000000ff2700720c */ /* 0x000fe20003fa6270 */
[----:B------:R-:W-:Y:S01]  /*2ce0*/  IMAD R34, R122, R31, R36 ;  /* 0x0000001f7a227224 */ /* 0x000fe200078e0224 */
[----:B------:R-:W-:Y:S01]  /*2cf0*/  LOP3.LUT R39, R60, 0xac, RZ, 0xfc, !PT ;  /* 0x000000ac3c277812 */ /* 0x000fe200078efcff */
[----:B------:R-:W-:Y:S02]  /*2d00*/  IMAD.MOV.U32 R31, RZ, RZ, R33 ;  /* 0x000000ffff1f7224 */ /* 0x000fe400078e0021 */
[--C-:B------:R-:W-:Y:S01]  /*2d10*/  @!P3 IMAD.IADD R30, R30, 0x1, -R122.reuse ;  /* 0x000000011e1eb824 */ /* 0x100fe200078e0a7a */
[----:B------:R-:W-:Y:S01]  /*2d20*/  ISETP.GE.AND P3, PT, R37, RZ, PT ;  /* 0x000000ff2500720c */ /* 0x000fe20003f66270 */
[--C-:B------:R-:W-:Y:S01]  /*2d30*/  @!P6 IMAD.IADD R35, R35, 0x1, -R122.reuse ;  /* 0x000000012323e824 */ /* 0x100fe200078e0a7a */
[----:B------:R-:W-:Y:S01]  /*2d40*/  IABS R37, R39 ;  /* 0x0000002700257213 */ /* 0x000fe20000000000 */
[----:B------:R-:W-:Y:S01]  /*2d50*/  @!P2 IMAD.MOV R31, RZ, RZ, -R31 ;  /* 0x000000ffff1fa224 */ /* 0x000fe200078e0a1f */
[----:B------:R-:W-:Y:S01]  /*2d60*/  ISETP.GT.U32.AND P2, PT, R122, R34, PT ;  /* 0x000000227a00720c */ /* 0x000fe20003f44070 */
[----:B------:R-:W-:Y:S01]  /*2d70*/  @!P4 IMAD.IADD R32, R32, 0x1, -R122 ;  /* 0x000000012020c824 */ /* 0x000fe200078e0a7a */
[C---:B------:R-:W-:Y:S01]  /*2d80*/  ISETP.GT.U32.AND P1, PT, R122.reuse, R30, PT ;  /* 0x0000001e7a00720c */ /* 0x040fe20003f24070 */
[----:B------:R-:W-:Y:S01]  /*2d90*/  IMAD.HI.U32 R33, R123, R37, RZ ;  /* 0x000000257b217227 */ /* 0x000fe200078e00ff */
[----:B------:R-:W-:-:S02]  /*2da0*/  ISETP.GT.U32.AND P6, PT, R122, R35, PT ;  /* 0x000000237a00720c */ /* 0x000fc40003fc4070 */
[----:B------:R-:W-:Y:S01]  /*2db0*/  ISETP.GT.U32.AND P4, PT, R122, R32, PT ;  /* 0x000000207a00720c */ /* 0x000fe20003f84070 */
[----:B------:R-:W-:-:S04]  /*2dc0*/  IMAD.MOV R33, RZ, RZ, -R33 ;  /* 0x000000ffff217224 */ /* 0x000fc800078e0a21 */
[----:B------:R-:W-:Y:S02]  /*2dd0*/  IMAD R37, R122, R33, R37 ;  /* 0x000000217a257224 */ /* 0x000fe400078e0225 */
[--C-:B------:R-:W-:Y:S02]  /*2de0*/  @!P2 IMAD.IADD R34, R34, 0x1, -R122.reuse ;  /* 0x000000012222a824 */ /* 0x100fe400078e0a7a */
[--C-:B------:R-:W-:Y:S01]  /*2df0*/  @!P1 IMAD.IADD R30, R30, 0x1, -R122.reuse ;  /* 0x000000011e1e9824 */ /* 0x100fe200078e0a7a */
[----:B------:R-:W-:Y:S01]  /*2e00*/  ISETP.GE.AND P1, PT, R40, RZ, PT ;  /* 0x000000ff2800720c */ /* 0x000fe20003f26270 */
[----:B------:R-:W-:Y:S01]  /*2e10*/  @!P6 IMAD.IADD R35, R35, 0x1, -R122 ;  /* 0x000000012323e824 */ /* 0x000fe200078e0a7a */
[C---:B------:R-:W-:Y:S01]  /*2e20*/  ISETP.GT.U32.AND P6, PT, R122.reuse, R37, PT ;  /* 0x000000257a00720c */ /* 0x040fe20003fc4070 */
[----:B------:R-:W-:Y:S01]  /*2e30*/  @!P3 IMAD.MOV R30, RZ, RZ, -R30 ;  /* 0x000000ffff1eb224 */ /* 0x000fe200078e0a1e */
[----:B------:R-:W-:Y:S01]  /*2e40*/  IABS R40, R43 ;  /* 0x0000002b00287213 */ /* 0x000fe20000000000 */
[----:B------:R-:W-:Y:S01]  /*2e50*/  IMAD.HI.U32 R33, R123, R38, RZ ;  /* 0x000000267b217227 */ /* 0x000fe200078e00ff */
[----:B------:R-:W-:-:S02]  /*2e60*/  ISETP.GT.U32.AND P2, PT, R122, R34, PT ;  /* 0x000000227a00720c */ /* 0x000fc40003f44070 */
[----:B------:R-:W-:Y:S01]  /*2e70*/  ISETP.GE.AND P3, PT, R41, RZ, PT ;  /* 0x000000ff2900720c */ /* 0x000fe20003f66270 */
[----:B------:R-:W-:Y:S01]  /*2e80*/  @!P4 IMAD.IADD R32, R32, 0x1, -R122 ;  /* 0x000000012020c824 */ /* 0x000fe200078e0a7a */
[----:B------:R-:W-:Y:S01]  /*2e90*/  ISETP.GE.AND P4, PT, R39, RZ, PT ;  /* 0x000000ff2700720c */ /* 0x000fe20003f86270 */
[----:B------:R-:W-:Y:S01]  /*2ea0*/  IMAD.HI.U32 R36, R123, R40, RZ ;  /* 0x000000287b247227 */ /* 0x000fe200078e00ff */
[----:B------:R-:W-:-:S03]  /*2eb0*/  IABS R41, R45 ;  /* 0x0000002d00297213 */ /* 0x000fc60000000000 */
[----:B------:R-:W-:Y:S02]  /*2ec0*/  IMAD.MOV R39, RZ, RZ, -R33 ;  /* 0x000000ffff277224 */ /* 0x000fe400078e0a21 */
[----:B------:R-:W-:Y:S02]  /*2ed0*/  IMAD.MOV.U32 R33, RZ, RZ, R35 ;  /* 0x000000ffff217224 */ /* 0x000fe400078e0023 */
[----:B------:R-:W-:Y:S02]  /*2ee0*/  IMAD.MOV R35, RZ, RZ, -R36 ;  /* 0x000000ffff237224 */ /* 0x000fe400078e0a24 */
[C---:B------:R-:W-:Y:S02]  /*2ef0*/  IMAD R36, R122.reuse, R39, R38 ;  /* 0x000000277a247224 */ /* 0x040fe400078e0226 */
[----:B------:R-:W-:Y:S02]  /*2f00*/  @!P6 IMAD.IADD R37, R37, 0x1, -R122 ;  /* 0x000000012525e824 */ /* 0x000fe400078e0a7a */
[----:B------:R-:W-:-:S02]  /*2f10*/  IMAD R39, R122, R35, R40 ;  /* 0x000000237a277224 */ /* 0x000fc400078e0228 */
[----:B------:R-:W-:Y:S01]  /*2f20*/  @!P2 IMAD.IADD R34, R34, 0x1, -R122 ;  /* 0x000000012222a824 */ /* 0x000fe200078e0a7a */
[C---:B------:R-:W-:Y:S01]  /*2f30*/  ISETP.GT.U32.AND P6, PT, R122.reuse, R37, PT ;  /* 0x000000257a00720c */ /* 0x040fe20003fc4070 */
[----:B------:R-:W-:Y:S01]  /*2f40*/  IMAD.HI.U32 R35, R123, R41, RZ ;  /* 0x000000297b237227 */ /* 0x000fe200078e00ff */
[----:B------:R-:W-:-:S03]  /*2f50*/  ISETP.GT.U32.AND P2, PT, R122, R36, PT ;  /* 0x000000247a00720c */ /* 0x000fc60003f44070 */
[----:B------:R-:W-:Y:S01]  /*2f60*/  @!P3 IMAD.MOV R34, RZ, RZ, -R34 ;  /* 0x000000ffff22b224 */ /* 0x000fe200078e0a22 */
[----:B------:R-:W-:Y:S01]  /*2f70*/  ISETP.GT.U32.AND P3, PT, R122, R39, PT ;  /* 0x000000277a00720c */ /* 0x000fe20003f64070 */
[----:B------:R-:W-:Y:S02]  /*2f80*/  IMAD.MOV R35, RZ, RZ, -R35 ;  /* 0x000000ffff237224 */ /* 0x000fe400078e0a23 */
[----:B------:R-:W-:Y:S01]  /*2f90*/  @!P5 IMAD.MOV R32, RZ, RZ, -R32 ;  /* 0x000000ffff20d224 */ /* 0x000fe200078e0a20 */
[----:B------:R-:W-:Y:S01]  /*2fa0*/  ISETP.GE.AND P5, PT, R42, RZ, PT ;  /* 0x000000ff2a00720c */ /* 0x000fe20003fa6270 */
[----:B------:R-:W-:Y:S01]  /*2fb0*/  IMAD R38, R122, R35, R41 ;  /* 0x000000237a267224 */ /* 0x000fe200078e0229 */
[----:B------:R-:W-:Y:S01]  /*2fc0*/  IABS R42, R46 ;  /* 0x0000002e002a7213 */ /* 0x000fe20000000000 */
[--C-:B------:R-:W-:Y:S02]  /*2fd0*/  @!P6 IMAD.IADD R37, R37, 0x1, -R122.reuse ;  /* 0x000000012525e824 */ /* 0x100fe400078e0a7a */
[--C-:B------:R-:W-:Y:S01]  /*2fe0*/  @!P2 IMAD.IADD R36, R36, 0x1, -R122.reuse ;  /* 0x000000012424a824 */ /* 0x100fe200078e0a7a */
[C---:B------:R-:W-:Y:S01]  /*2ff0*/  ISETP.GT.U32.AND P6, PT, R122.reuse, R38, PT ;  /* 0x000000267a00720c */ /* 0x040fe20003fc4070 */
[----:B------:R-:W-:Y:S01]  /*3000*/  @!P1 IMAD.MOV R33, RZ, RZ, -R33 ;  /* 0x000000ffff219224 */ /* 0x000fe200078e0a21 */
[----:B------:R-:W-:Y:S01]  /*3010*/  ISETP.GE.AND P1, PT, R43, RZ, PT ;  /* 0x000000ff2b00720c */ /* 0x000fe20003f26270 */
[----:B------:R-:W-:Y:S01]  /*3020*/  @!P3 IMAD.IADD R39, R39, 0x1, -R122 ;  /* 0x000000012727b824 */ /* 0x000fe200078e0a7a */
[----:B------:R-:W-:Y:S01]  /*3030*/  IABS R43, R47 ;  /* 0x0000002f002b7213 */ /* 0x000fe20000000000 */
[----:B------:R-:W-:Y:S01]  /*3040*/  IMAD.MOV.U32 R35, RZ, RZ, R37 ;  /* 0x000000ffff237224 */ /* 0x000fe200078e0025 */
[C---:B------:R-:W-:Y:S01]  /*3050*/  ISETP.GT.U32.AND P2, PT, R122.reuse, R36, PT ;  /* 0x000000247a00720c */ /* 0x040fe20003f44070 */
[----:B------:R-:W-:Y:S01]  /*3060*/  IMAD.HI.U32 R37, R123, R42, RZ ;  /* 0x0000002a7b257227 */ /* 0x000fe200078e00ff */
[----:B------:R-:W-:-:S03]  /*3070*/  ISETP.GT.U32.AND P3, PT, R122, R39, PT ;  /* 0x000000277a00720c */ /* 0x000fc60003f64070 */
[----:B------:R-:W-:-:S04]  /*3080*/  IMAD.HI.U32 R41, R123, R44, RZ ;  /* 0x0000002c7b297227 */ /* 0x000fc800078e00ff */
[----:B------:R-:W-:-:S04]  /*3090*/  IMAD.HI.U32 R40, R123, R43, RZ ;  /* 0x0000002b7b287227 */ /* 0x000fc800078e00ff */
[----:B------:R-:W-:Y:S02]  /*30a0*/  IMAD.MOV R37, RZ, RZ, -R37 ;  /* 0x000000ffff257224 */ /* 0x000fe400078e0a25 */
[----:B------:R-:W-:Y:S01]  /*30b0*/  @!P4 IMAD.MOV R35, RZ, RZ, -R35 ;  /* 0x000000ffff23c224 */ /* 0x000fe200078e0a23 */
[----:B------:R-:W-:Y:S01]  /*30c0*/  ISETP.GE.AND P4, PT, R45, RZ, PT ;  /* 0x000000ff2d00720c */ /* 0x000fe20003f86270 */
[----:B------:R-:W-:Y:S02]  /*30d0*/  @!P6 IMAD.IADD R38, R38, 0x1, -R122 ;  /* 0x000000012626e824 */ /* 0x000fe400078e0a7a */
[----:B------:R-:W-:Y:S02]  /*30e0*/  IMAD.MOV R45, RZ, RZ, -R41 ;  /* 0x000000ffff2d7224 */ /* 0x000fe400078e0a29 */
[----:B------:R-:W-:Y:S01]  /*30f0*/  IMAD.MOV R40, RZ, RZ, -R40 ;  /* 0x000000ffff287224 */ /* 0x000fe200078e0a28 */
[C---:B------:R-:W-:Y:S01]  /*3100*/  ISETP.GT.U32.AND P6, PT, R122.reuse, R38, PT ;  /* 0x000000267a00720c */ /* 0x040fe20003fc4070 */
[----:B------:R-:W-:-:S02]  /*3110*/  IMAD R41, R122, R37, R42 ;  /* 0x000000257a297224 */ /* 0x000fc400078e022a */
[--C-:B------:R-:W-:Y:S01]  /*3120*/  @!P2 IMAD.IADD R36, R36, 0x1, -R122.reuse ;  /* 0x000000012424a824 */ /* 0x100fe200078e0a7a */
[----:B------:R-:W-:Y:S01]  /*3130*/  ISETP.GE.AND P2, PT, R46, RZ, PT ;  /* 0x000000ff2e00720c */ /* 0x000fe20003f46270 */
[----:B------:R-:W-:Y:S01]  /*3140*/  IMAD R40, R122, R40, R43 ;  /* 0x000000287a287224 */ /* 0x000fe200078e022b */
[----:B------:R-:W-:Y:S01]  /*3150*/  LOP3.LUT R46, R60, 0xc8, RZ, 0xfc, !PT ;  /* 0x000000c83c2e7812 */ /* 0x000fe200078efcff */
[----:B------:R-:W-:Y:S01]  /*3160*/  @!P3 IMAD.IADD R39, R39, 0x1, -R122 ;  /* 0x000000012727b824 */ /* 0x000fe200078e0a7a */
[C---:B------:R-:W-:Y:S01]  /*3170*/  ISETP.GT.U32.AND P3, PT, R122.reuse, R41, PT ;  /* 0x000000297a00720c */ /* 0x040fe20003f64070 */
[----:B------:R-:W-:Y:S01]  /*3180*/  @!P5 IMAD.MOV R36, RZ, RZ, -R36 ;  /* 0x000000ffff24d224 */ /* 0x000fe200078e0a24 */
[C---:B------:R-:W-:Y:S01]  /*3190*/  ISETP.GT.U32.AND P5, PT, R122.reuse, R40, PT ;  /* 0x000000287a00720c */ /* 0x040fe20003fa4070 */
[----:B------:R-:W-:Y:S01]  /*31a0*/  IMAD R43, R122, R45, R44 ;  /* 0x0000002d7a2b7224 */ /* 0x000fe200078e022c */
[----:B------:R-:W-:Y:S01]  /*31b0*/  IABS R42, R46 ;  /* 0x0000002e002a7213 */ /* 0x000fe20000000000 */
[----:B------:R-:W-:Y:S01]  /*31c0*/  @!P6 IMAD.IADD R38, R38, 0x1, -R122 ;  /* 0x000000012626e824 */ /* 0x000fe200078e0a7a */
[----:B------:R-:W-:Y:S01]  /*31d0*/  IABS R44, R50 ;  /* 0x00000032002c7213 */ /* 0x000fe20000000000 */
[----:B------:R-:W-:Y:S01]  /*31e0*/  IMAD.MOV.U32 R37, RZ, RZ, R39 ;  /* 0x000000ffff257224 */ /* 0x000fe200078e0027 */
[----:B------:R-:W-:Y:S01]  /*31f0*/  ISETP.GT.U32.AND P6, PT, R122, R43, PT ;  /* 0x0000002b7a00720c */ /* 0x000fe20003fc4070 */
[----:B------:R-:W-:-:S04]  /*3200*/  IMAD.HI.U32 R39, R123, R42, RZ ;  /* 0x0000002a7b277227 */ /* 0x000fc800078e00ff */
[--C-:B------:R-:W-:Y:S01]  /*3210*/  @!P3 IMAD.IADD R41, R41, 0x1, -R122.reuse ;  /* 0x000000012929b824 */ /* 0x100fe200078e0a7a */
[----:B------:R-:W-:Y:S01]  /*3220*/  ISETP.GE.AND P3, PT, R48, RZ, PT ;  /* 0x000000ff3000720c */ /* 0x000fe20003f66270 */
[----:B------:R-:W-:Y:S01]  /*3230*/  @!P5 IMAD.IADD R40, R40, 0x1, -R122 ;  /* 0x000000012828d824 */ /* 0x000fe200078e0a7a */
[----:B------:R-:W-:Y:S01]  /*3240*/  IABS R48, R52 ;  /* 0x0000003400307213 */ /* 0x000fe20000000000 */
[----:B------:R-:W-:Y:S01]  /*3250*/  IMAD.MOV R45, RZ, RZ, -R39 ;  /* 0x000000ffff2d7224 */ /* 0x000fe200078e0a27 */
[----:B------:R-:W-:Y:S01]  /*3260*/  ISETP.GT.U32.AND P5, PT, R122, R41, PT ;  /* 0x000000297a00720c */ /* 0x000fe20003fa4070 */
[----:B------:R-:W-:-:S04]  /*3270*/  IMAD.HI.U32 R39, R123, R44, RZ ;  /* 0x0000002c7b277227 */ /* 0x000fc800078e00ff */
[----:B------:R-:W-:Y:S01]  /*3280*/  @!P6 IMAD.IADD R43, R43, 0x1, -R122 ;  /* 0x000000012b2be824 */ /* 0x000fe200078e0a7a */
[C---:B------:R-:W-:Y:S01]  /*3290*/  ISETP.GT.U32.AND P6, PT, R122.reuse, R40, PT ;  /* 0x000000287a00720c */ /* 0x040fe20003fc4070 */
[C---:B------:R-:W-:Y:S02]  /*32a0*/  IMAD R42, R122.reuse, R45, R42 ;  /* 0x0000002d7a2a7224 */ /* 0x040fe400078e022a */
[----:B------:R-:W-:Y:S01]  /*32b0*/  @!P1 IMAD.MOV R37, RZ, RZ, -R37 ;  /* 0x000000ffff259224 */ /* 0x000fe200078e0a25 */
[----:B------:R-:W-:Y:S01]  /*32c0*/  ISETP.GE.AND P1, PT, R47, RZ, PT ;  /* 0x000000ff2f00720c */ /* 0x000fe20003f26270 */
[----:B------:R-:W-:Y:S01]  /*32d0*/  IMAD.MOV R39, RZ, RZ, -R39 ;  /* 0x000000ffff277224 */ /* 0x000fe200078e0a27 */
[----:B------:R-:W-:Y:S01]  /*32e0*/  IABS R47, R51 ;  /* 0x00000033002f7213 */ /* 0x000fe20000000000 */
[----:B------:R-:W-:Y:S01]  /*32f0*/  @!P5 IMAD.IADD R41, R41, 0x1, -R122 ;  /* 0x000000012929d824 */ /* 0x000fe200078e0a7a */
[C---:B------:R-:W-:Y:S01]  /*3300*/  ISETP.GT.U32.AND P5, PT, R122.reuse, R42, PT ;  /* 0x0000002a7a00720c */ /* 0x040fe20003fa4070 */
[----:B------:R-:W-:Y:S01]  /*3310*/  @!P4 IMAD.MOV R38, RZ, RZ, -R38 ;  /* 0x000000ffff26c224 */ /* 0x000fe200078e0a26 */
[C---:B------:R-:W-:Y:S01]  /*3320*/  ISETP.GT.U32.AND P4, PT, R122.reuse, R43, PT ;  /* 0x0000002b7a00720c */ /* 0x040fe20003f84070 */
[----:B------:R-:W-:-:S02]  /*3330*/  IMAD R45, R122, R39, R44 ;  /* 0x000000277a2d7224 */ /* 0x000fc400078e022c */
[----:B------:R-:W-:-:S04]  /*3340*/  IMAD.HI.U32 R39, R123, R47, RZ ;  /* 0x0000002f7b277227 */ /* 0x000fc800078e00ff */
[--C-:B------:R-:W-:Y:S01]  /*3350*/  @!P6 IMAD.IADD R40, R40, 0x1, -R122.reuse ;  /* 0x000000012828e824 */ /* 0x100fe200078e0a7a */
[----:B------:R-:W-:Y:S01]  /*3360*/  ISETP.GT.U32.AND P6, PT, R122, R45, PT ;  /* 0x0000002d7a00720c */ /* 0x000fe20003fc4070 */
[----:B------:R-:W-:Y:S02]  /*3370*/  IMAD.MOV R39, RZ, RZ, -R39 ;  /* 0x000000ffff277224 */ /* 0x000fe400078e0a27 */
[--C-:B------:R-:W-:Y:S01]  /*3380*/  @!P5 IMAD.IADD R42, R42, 0x1, -R122.reuse ;  /* 0x000000012a2ad824 */ /* 0x100fe200078e0a7a */
[----:B------:R-:W-:Y:S01]  /*3390*/  ISETP.GE.AND P5, PT, R50, RZ, PT ;  /* 0x000000ff3200720c */ /* 0x000fe20003fa6270 */
[----:B------:R-:W-:Y:S01]  /*33a0*/  IMAD R44, R122, R39, R47 ;  /* 0x000000277a2c7224 */ /* 0x000fe200078e022f */
[----:B------:R-:W-:Y:S01]  /*33b0*/  IABS R50, R54 ;  /* 0x0000003600327213 */ /* 0x000fe20000000000 */
[----:B------:R-:W-:Y:S02]  /*33c0*/  IMAD.MOV.U32 R39, RZ, RZ, R41 ;  /* 0x000000ffff277224 */ /* 0x000fe400078e0029 */
[----:B------:R-:W-:Y:S01]  /*33d0*/  @!P4 IMAD.IADD R43, R43, 0x1, -R122 ;  /* 0x000000012b2bc824 */ /* 0x000fe200078e0a7a */
[----:B------:R-:W-:Y:S01]  /*33e0*/  ISETP.GE.AND P4, PT, R46, RZ, PT ;  /* 0x000000ff2e00720c */ /* 0x000fe20003f86270 */
[----:B------:R-:W-:Y:S01]  /*33f0*/  @!P2 IMAD.MOV R39, RZ, RZ, -R39 ;  /* 0x000000ffff27a224 */ /* 0x000fe200078e0a27 */
[----:B------:R-:W-:Y:S01]  /*3400*/  ISETP.GT.U32.AND P2, PT, R122, R42, PT ;  /* 0x0000002a7a00720c */ /* 0x000fe20003f44070 */
[----:B------:R-:W-:-:S04]  /*3410*/  IMAD.HI.U32 R46, R123, R48, RZ ;  /* 0x000000307b2e7227 */ /* 0x000fc800078e00ff */
[----:B------:R-:W-:Y:S02]  /*3420*/  @!P6 IMAD.IADD R45, R45, 0x1, -R122 ;  /* 0x000000012d2de824 */ /* 0x000fe400078e0a7a */
[----:B------:R-:W-:Y:S02]  /*3430*/  IMAD.MOV R47, RZ, RZ, -R46 ;  /* 0x000000ffff2f7224 */ /* 0x000fe400078e0a2e */
[----:B------:R-:W-:Y:S01]  /*3440*/  IMAD.HI.U32 R46, R123, R49, RZ ;  /* 0x000000317b2e7227 */ /* 0x000fe200078e00ff */
[----:B------:R-:W-:-:S03]  /*3450*/  ISETP.GT.U32.AND P6, PT, R122, R45, PT ;  /* 0x0000002d7a00720c */ /* 0x000fc60003fc4070 */
[----:B------:R-:W-:Y:S02]  /*3460*/  IMAD R47, R122, R47, R48 ;  /* 0x0000002f7a2f7224 */ /* 0x000fe400078e0230 */
[----:B------:R-:W-:Y:S02]  /*3470*/  @!P2 IMAD.IADD R42, R42, 0x1, -R122 ;  /* 0x000000012a2aa824 */ /* 0x000fe400078e0a7a */
[----:B------:R-:W-:Y:S01]  /*3480*/  IMAD.MOV R46, RZ, RZ, -R46 ;  /* 0x000000ffff2e7224 */ /* 0x000fe200078e0a2e */
[C---:B------:R-:W-:Y:S01]  /*3490*/  ISETP.GT.U32.AND P2, PT, R122.reuse, R47, PT ;  /* 0x0000002f7a00720c */ /* 0x040fe20003f44070 */
[----:B------:R-:W-:Y:S02]  /*34a0*/  IMAD.MOV.U32 R41, RZ, RZ, R43 ;  /* 0x000000ffff297224 */ /* 0x000fe400078e002b */
[----:B------:R-:W-:Y:S02]  /*34b0*/  IMAD R46, R122, R46, R49 ;  /* 0x0000002e7a2e7224 */ /* 0x000fe400078e0231 */
[----:B------:R-:W-:-:S02]  /*34c0*/  @!P6 IMAD.IADD R45, R45, 0x1, -R122 ;  /* 0x000000012d2de824 */ /* 0x000fc400078e0a7a */
[----:B------:R-:W-:Y:S01]  /*34d0*/  @!P1 IMAD.MOV R40, RZ, RZ, -R40 ;  /* 0x000000ffff289224 */ /* 0x000fe200078e0a28 */
[C---:B------:R-:W-:Y:S01]  /*34e0*/  ISETP.GT.U32.AND P6, PT, R122.reuse, R46, PT ;  /* 0x0000002e7a00720c */ /* 0x040fe20003fc4070 */
[----:B------:R-:W-:Y:S01]  /*34f0*/  @!P3 IMAD.MOV R41, RZ, RZ, -R41 ;  /* 0x000000ffff29b224 */ /* 0x000fe200078e0a29 */
[----:B------:R-:W-:Y:S01]  /*3500*/  ISETP.GT.U32.AND P1, PT, R122, R44, PT ;  /* 0x0000002c7a00720c */ /* 0x000fe20003f24070 */
[----:B------:R-:W-:Y:S01]  /*3510*/  @!P4 IMAD.MOV R42, RZ, RZ, -R42 ;  /* 0x000000ffff2ac224 */ /* 0x000fe200078e0a2a */
[----:B------:R-:W-:Y:S01]  /*3520*/  ISETP.GE.AND P3, PT, R51, RZ, PT ;  /* 0x000000ff3300720c */ /* 0x000fe20003f66270 */
[----:B------:R-:W-:Y:S01]  /*3530*/  @!P2 IMAD.IADD R47, R47, 0x1, -R122 ;  /* 0x000000012f2fa824 */ /* 0x000fe200078e0a7a */
[----:B------:R-:W-:Y:S01]  /*3540*/  IABS R51, R56 ;  /* 0x0000003800337213 */ /* 0x000fe20000000000 */
[----:B------:R-:W-:-:S03]  /*3550*/  IMAD.HI.U32 R48, R123, R50, RZ ;  /* 0x000000327b307227 */ /* 0x000fc600078e00ff */
[----:B------:R-:W-:Y:S01]  /*3560*/  ISETP.GT.U32.AND P4, PT, R122, R47, PT ;  /* 0x0000002f7a00720c */ /* 0x000fe20003f84070 */
[----:B------:R-:W-:-:S04]  /*3570*/  IMAD.HI.U32 R49, R123, R51, RZ ;  /* 0x000000337b317227 */ /* 0x000fc800078e00ff */
[----:B------:R-:W-:Y:S02]  /*3580*/  IMAD.MOV.U32 R43, RZ, RZ, R45 ;  /* 0x000000ffff2b7224 */ /* 0x000fe400078e002d */
[----:B------:R-:W-:Y:S02]  /*3590*/  @!P6 IMAD.IADD R46, R46, 0x1, -R122 ;  /* 0x000000012e2ee824 */ /* 0x000fe400078e0a7a */
[----:B------:R-:W-:Y:S02]  /*35a0*/  IMAD.MOV R45, RZ, RZ, -R48 ;  /* 0x000000ffff2d7224 */ /* 0x000fe400078e0a30 */
[----:B------:R-:W-:Y:S01]  /*35b0*/  @!P1 IMAD.IADD R44, R44, 0x1, -R122 ;  /* 0x000000012c2c9824 */ /* 0x000fe200078e0a7a */
[----:B------:R-:W-:Y:S01]  /*35c0*/  ISETP.GE.AND P1, PT, R52, RZ, PT ;  /* 0x000000ff3400720c */ /* 0x000fe20003f26270 */
[----:B------:R-:W-:Y:S01]  /*35d0*/  IMAD.MOV R48, RZ, RZ, -R49 ;  /* 0x000000ffff307224 */ /* 0x000fe200078e0a31 */
[C---:B------:R-:W-:Y:S01]  /*35e0*/  ISETP.GT.U32.AND P6, PT, R122.reuse, R46, PT ;  /* 0x0000002e7a00720c */ /* 0x040fe20003fc4070 */
[C---:B------:R-:W-:Y:S01]  /*35f0*/  IMAD R49, R122.reuse, R45, R50 ;  /* 0x0000002d7a317224 */ /* 0x040fe200078e0232 */
[----:B------:R-:W-:Y:S01]  /*3600*/  IABS R52, R57 ;  /* 0x0000003900347213 */ /* 0x000fe20000000000 */
[----:B------:R-:W-:Y:S01]  /*3610*/  @!P4 IMAD.IADD R47, R47, 0x1, -R122 ;  /* 0x000000012f2fc824 */ /* 0x000fe200078e0a7a */
[C---:B------:R-:W-:Y:S01]  /*3620*/  ISETP.GT.U32.AND P2, PT, R122.reuse, R44, PT ;  /* 0x0000002c7a00720c */ /* 0x040fe20003f44070 */
[C---:B------:R-:W-:Y:S01]  /*3630*/  IMAD R48, R122.reuse, R48, R51 ;  /* 0x000000307a307224 */ /* 0x040fe200078e0233 */
[----:B------:R-:W-:Y:S01]  /*3640*/  ISETP.GT.U32.AND P4, PT, R122, R49, PT ;  /* 0x000000317a00720c */ /* 0x000fe20003f84070 */
[----:B------:R-:W-:Y:S01]  /*3650*/  IMAD.HI.U32 R45, R123, R52, RZ ;  /* 0x000000347b2d7227 */ /* 0x000fe200078e00ff */
[----:B------:R-:W-:-:S03]  /*3660*/  IABS R50, R58 ;  /* 0x0000003a00327213 */ /* 0x000fc60000000000 */
[----:B------:R-:W-:Y:S02]  /*3670*/  IMAD.MOV R45, RZ, RZ, -R45 ;  /* 0x000000ffff2d7224 */ /* 0x000fe400078e0a2d */
[----:B------:R-:W-:Y:S01]  /*3680*/  @!P6 IMAD.IADD R46, R46, 0x1, -R122 ;  /* 0x000000012e2ee824 */ /* 0x000fe200078e0a7a */
[C---:B------:R-:W-:Y:S01]  /*3690*/  ISETP.GT.U32.AND P6, PT, R122.reuse, R48, PT ;  /* 0x000000307a00720c */ /* 0x040fe20003fc4070 */
[----:B------:R-:W-:Y:S02]  /*36a0*/  IMAD R51, R122, R45, R52 ;  /* 0x0000002d7a337224 */ /* 0x000fe400078e0234 */
[--C-:B------:R-:W-:Y:S01]  /*36b0*/  @!P2 IMAD.IADD R44, R44, 0x1, -R122.reuse ;  /* 0x000000012c2ca824 */ /* 0x100fe200078e0a7a */
[----:B------:R-:W-:Y:S01]  /*36c0*/  ISETP.GE.AND P2, PT, R54, RZ, PT ;  /* 0x000000ff3600720c */ /* 0x000fe20003f46270 */
[----:B------:R-:W-:Y:S01]  /*36d0*/  @!P4 IMAD.IADD R49, R49, 0x1, -R122 ;  /* 0x000000013131c824 */ /* 0x000fe200078e0a7a */
[----:B------:R-:W-:Y:S01]  /*36e0*/  ISETP.GT.U32.AND P4, PT, R122, R51, PT ;  /* 0x000000337a00720c */ /* 0x000fe20003f84070 */
[----:B------:R-:W-:Y:S01]  /*36f0*/  IMAD.HI.U32 R45, R123, R50, RZ ;  /* 0x000000327b2d7227 */ /* 0x000fe200078e00ff */
[----:B------:R-:W-:-:S03]  /*3700*/  IABS R54, R59 ;  /* 0x0000003b00367213 */ /* 0x000fc60000000000 */
[----:B------:R-:W-:Y:S01]  /*3710*/  @!P5 IMAD.MOV R43, RZ, RZ, -R43 ;  /* 0x000000ffff2bd224 */ /* 0x000fe200078e0a2b */
[----:B------:R-:W-:Y:S01]  /*3720*/  ISETP.GE.AND P5, PT, R53, RZ, PT ;  /* 0x000000ff3500720c */ /* 0x000fe20003fa6270 */
[----:B------:R-:W-:Y:S02]  /*3730*/  IMAD.MOV R53, RZ, RZ, -R45 ;  /* 0x000000ffff357224 */ /* 0x000fe400078e0a2d */
[----:B------:R-:W-:-:S04]  /*3740*/  IMAD.HI.U32 R45, R123, R54, RZ ;  /* 0x000000367b2d7227 */ /* 0x000fc800078e00ff */
[----:B------:R-:W-:Y:S01]  /*3750*/  @!P6 IMAD.IADD R48, R48, 0x1, -R122 ;  /* 0x000000013030e824 */ /* 0x000fe200078e0a7a */
[----:B------:R-:W-:Y:S01]  /*3760*/  ISETP.GE.AND P6, PT, R56, RZ, PT ;  /* 0x000000ff3800720c */ /* 0x000fe20003fc6270 */
[C---:B------:R-:W-:Y:S01]  /*3770*/  IMAD R50, R122.reuse, R53, R50 ;  /* 0x000000357a327224 */ /* 0x040fe200078e0232 */
[----:B------:R-:W-:Y:S01]  /*3780*/  IABS R56, R62 ;  /* 0x0000003e00387213 */ /* 0x000fe20000000000 */
[----:B------:R-:W-:Y:S02]  /*3790*/  IMAD.MOV R53, RZ, RZ, -R45 ;  /* 0x000000ffff357224 */ /* 0x000fe400078e0a2d */
[----:B------:R-:W-:Y:S01]  /*37a0*/  @!P4 IMAD.IADD R51, R51, 0x1, -R122 ;  /* 0x000000013333c824 */ /* 0x000fe200078e0a7a */
[C---:B------:R-:W-:Y:S01]  /*37b0*/  ISETP.GT.U32.AND P4, PT, R122.reuse, R49, PT ;  /* 0x000000317a00720c */ /* 0x040fe20003f84070 */
[----:B------:R-:W-:Y:S01]  /*37c0*/  @!P3 IMAD.MOV R44, RZ, RZ, -R44 ;  /* 0x000000ffff2cb224 */ /* 0x000fe200078e0a2c */
[C---:B------:R-:W-:Y:S01]  /*37d0*/  ISETP.GT.U32.AND P3, PT, R122.reuse, R48, PT ;  /* 0x000000307a00720c */ /* 0x040fe20003f64070 */
[----:B------:R-:W-:-:S02]  /*37e0*/  IMAD R53, R122, R53, R54 ;  /* 0x000000357a357224 */ /* 0x000fc400078e0236 */
[----:B------:R-:W-:Y:S01]  /*37f0*/  IMAD.MOV.U32 R54, RZ, RZ, R56 ;  /* 0x000000ffff367224 */ /* 0x000fe200078e0038 */
[----:B------:R-:W-:Y:S01]  /*3800*/  IABS R56, R63 ;  /* 0x0000003f00387213 */ /* 0x000fe20000000000 */
[----:B------:R-:W-:-:S04]  /*3810*/  IMAD.HI.U32 R52, R123, R55, RZ ;  /* 0x000000377b347227 */ /* 0x000fc800078e00ff */
[----:B------:R-:W-:Y:S02]  /*3820*/  IMAD.MOV.U32 R45, RZ, RZ, R47 ;  /* 0x000000ffff2d7224 */ /* 0x000fe400078e002f */
[----:B------:R-:W-:-:S04]  /*3830*/  IMAD.HI.U32 R47, R123, R54, RZ ;  /* 0x000000367b2f7227 */ /* 0x000fc800078e00ff */
[----:B------:R-:W-:Y:S02]  /*3840*/  IMAD.MOV R52, RZ, RZ, -R52 ;  /* 0x000000ffff347224 */ /* 0x000fe400078e0a34 */
[----:B------:R-:W-:Y:S01]  /*3850*/  @!P5 IMAD.MOV R46, RZ, RZ, -R46 ;  /* 0x000000ffff2ed224 */ /* 0x000fe200078e0a2e */
[C---:B------:R-:W-:Y:S01]  /*3860*/  ISETP.GT.U32.AND P5, PT, R122.reuse, R50, PT ;  /* 0x000000327a00720c */ /* 0x040fe20003fa4070 */
[----:B------:R-:W-:Y:S02]  /*3870*/  IMAD.MOV R47, RZ, RZ, -R47 ;  /* 0x000000ffff2f7224 */ /* 0x000fe400078e0a2f */
[----:B------:R-:W-:Y:S01]  /*3880*/  @!P1 IMAD.MOV R45, RZ, RZ, -R45 ;  /* 0x000000ffff2d9224 */ /* 0x000fe200078e0a2d */
[C---:B------:R-:W-:Y:S01]  /*3890*/  ISETP.GT.U32.AND P1, PT, R122.reuse, R51, PT ;  /* 0x000000337a00720c */ /* 0x040fe20003f24070 */
[C---:B------:R-:W-:Y:S02]  /*38a0*/  IMAD R52, R122.reuse, R52, R55 ;  /* 0x000000347a347224 */ /* 0x040fe400078e0237 */
[--C-:B------:R-:W-:Y:S01]  /*38b0*/  @!P4 IMAD.IADD R49, R49, 0x1, -R122.reuse ;  /* 0x000000013131c824 */ /* 0x100fe200078e0a7a */
[----:B------:R-:W-:Y:S01]  /*38c0*/  ISETP.GT.U32.AND P4, PT, R122, R53, PT ;  /* 0x000000357a00720c */ /* 0x000fe20003f84070 */
[----:B------:R-:W-:Y:S01]  /*38d0*/  @!P3 IMAD.IADD R48, R48, 0x1, -R122 ;  /* 0x000000013030b824 */ /* 0x000fe200078e0a7a */
[C---:B------:R-:W-:Y:S01]  /*38e0*/  ISETP.GT.U32.AND P3, PT, R122.reuse, R52, PT ;  /* 0x000000347a00720c */ /* 0x040fe20003f64070 */
[----:B------:R-:W-:-:S02]  /*38f0*/  IMAD R55, R122, R47, R54 ;  /* 0x0000002f7a377224 */ /* 0x000fc400078e0236 */
[----:B------:R-:W-:Y:S02]  /*3900*/  @!P6 IMAD.MOV R48, RZ, RZ, -R48 ;  /* 0x000000ffff30e224 */ /* 0x000fe400078e0a30 */
[--C-:B------:R-:W-:Y:S01]  /*3910*/  @!P5 IMAD.IADD R50, R50, 0x1, -R122.reuse ;  /* 0x000000013232d824 */ /* 0x100fe200078e0a7a */
[C---:B------:R-:W-:Y:S01]  /*3920*/  ISETP.GT.U32.AND P6, PT, R122.reuse, R55, PT ;  /* 0x000000377a00720c */ /* 0x040fe20003fc4070 */
[----:B------:R-:W-:Y:S01]  /*3930*/  @!P1 IMAD.IADD R51, R51, 0x1, -R122 ;  /* 0x0000000133339824 */ /* 0x000fe200078e0a7a */
[----:B------:R-:W-:Y:S01]  /*3940*/  ISETP.GE.AND P1, PT, R57, RZ, PT ;  /* 0x000000ff3900720c */ /* 0x000fe20003f26270 */
[----:B------:R-:W-:Y:S01]  /*3950*/  IMAD.MOV.U32 R54, RZ, RZ, R56 ;  /* 0x000000ffff367224 */ /* 0x000fe200078e0038 */
[----:B------:R-:W-:Y:S01]  /*3960*/  IABS R57, R64 ;  /* 0x0000004000397213 */ /* 0x000fe20000000000 */
[----:B------:R-:W-:Y:S01]  /*3970*/  @!P4 IMAD.IADD R53, R53, 0x1, -R122 ;  /* 0x000000013535c824 */ /* 0x000fe200078e0a7a */
[----:B------:R-:W-:Y:S01]  /*3980*/  ISETP.GT.U32.AND P4, PT, R122, R50, PT ;  /* 0x000000327a00720c */ /* 0x000fe20003f84070 */
[----:B------:R-:W-:Y:S01]  /*3990*/  IMAD.MOV.U32 R47, RZ, RZ, R49 ;  /* 0x000000ffff2f7224 */ /* 0x000fe200078e0031 */
[----:B------:R-:W-:Y:S01]  /*39a0*/  ISETP.GE.AND P5, PT, R58, RZ, PT ;  /* 0x000000ff3a00720c */ /* 0x000fe20003fa6270 */
[----:B------:R-:W-:Y:S01]  /*39b0*/  IMAD.MOV.U32 R49, RZ, RZ, R51 ;  /* 0x000000ffff317224 */ /* 0x000fe200078e0033 */
[----:B------:R-:W-:Y:S01]  /*39c0*/  LOP3.LUT R58, R60, 0x100, RZ, 0xfc, !PT ;  /* 0x000001003c3a7812 */ /* 0x000fe200078efcff */
[----:B------:R-:W-:-:S04]  /*39d0*/  IMAD.HI.U32 R51, R123, R54, RZ ;  /* 0x000000367b337227 */ /* 0x000fc800078e00ff */
[--C-:B------:R-:W-:Y:S02]  /*39e0*/  @!P6 IMAD.IADD R55, R55, 0x1, -R122.reuse ;  /* 0x000000013737e824 */ /* 0x100fe400078e0a7a */
[----:B------:R-:W-:Y:S02]  /*39f0*/  IMAD.MOV.U32 R56, RZ, RZ, R57 ;  /* 0x000000ffff387224 */ /* 0x000fe400078e0039 */
[----:B------:R-:W-:Y:S01]  /*3a00*/  @!P3 IMAD.IADD R52, R52, 0x1, -R122 ;  /* 0x000000013434b824 */ /* 0x000fe200078e0a7a */
[C---:B------:R-:W-:Y:S01]  /*3a10*/  ISETP.GT.U32.AND P6, PT, R122.reuse, R55, PT ;  /* 0x000000377a00720c */ /* 0x040fe20003fc4070 */
[----:B------:R-:W-:Y:S02]  /*3a20*/  IMAD.MOV R57, RZ, RZ, -R51 ;  /* 0x000000ffff397224 */ /* 0x000fe400078e0a33 */
[----:B------:R-:W-:Y:S01]  /*3a30*/  IMAD.HI.U32 R51, R123, R56, RZ ;  /* 0x000000387b337227 */ /* 0x000fe200078e00ff */
[----:B------:R-:W-:-:S03]  /*3a40*/  ISETP.GT.U32.AND P3, PT, R122, R52, PT ;  /* 0x000000347a00720c */ /* 0x000fc60003f64070 */
[----:B------:R-:W-:Y:S02]  /*3a50*/  IMAD R54, R122, R57, R54 ;  /* 0x000000397a367224 */ /* 0x000fe400078e0236 */
[----:B------:R-:W-:Y:S01]  /*3a60*/  @!P4 IMAD.IADD R50, R50, 0x1, -R122 ;  /* 0x000000013232c824 */ /* 0x000fe200078e0a7a */
[----:B------:R-:W-:Y:S01]  /*3a70*/  ISETP.GE.AND P4, PT, R61, RZ, PT ;  /* 0x000000ff3d00720c */ /* 0x000fe20003f86270 */
[----:B------:R-:W-:Y:S02]  /*3a80*/  IMAD.MOV R57, RZ, RZ, -R51 ;  /* 0x000000ffff397224 */ /* 0x000fe400078e0a33 */
[----:B------:R-:W-:Y:S01]  /*3a90*/  @!P5 IMAD.MOV R50, RZ, RZ, -R50 ;  /* 0x000000ffff32d224 */ /* 0x000fe200078e0a32 */
[C---:B------:R-:W-:Y:S01]  /*3aa0*/  ISETP.GT.U32.AND P5, PT, R122.reuse, R54, PT ;  /* 0x000000367a00720c */ /* 0x040fe20003fa4070 */
[C---:B------:R-:W-:Y:S02]  /*3ab0*/  IMAD R57, R122.reuse, R57, R56 ;  /* 0x000000397a397224 */ /* 0x040fe400078e0238 */
[----:B------:R-:W-:Y:S01]  /*3ac0*/  @!P2 IMAD.MOV R47, RZ, RZ, -R47 ;  /* 0x000000ffff2fa224 */ /* 0x000fe200078e0a2f */
[C---:B------:R-:W-:Y:S01]  /*3ad0*/  ISETP.GT.U32.AND P2, PT, R122.reuse, R53, PT ;  /* 0x000000357a00720c */ /* 0x040fe20003f44070 */
[--C-:B------:R-:W-:Y:S01]  /*3ae0*/  @!P6 IMAD.IADD R55, R55, 0x1, -R122.reuse ;  /* 0x000000013737e824 */ /* 0x100fe200078e0a7a */
[----:B------:R-:W-:Y:S01]  /*3af0*/  ISETP.GT.U32.AND P6, PT, R122, R57, PT ;  /* 0x000000397a00720c */ /* 0x000fe20003fc4070 */
[----:B------:R-:W-:Y:S01]  /*3b00*/  @!P3 IMAD.IADD R52, R52, 0x1, -R122 ;  /* 0x000000013434b824 */ /* 0x000fe200078e0a7a */
[----:B------:R-:W-:Y:S01]  /*3b10*/  ISETP.GE.AND P3, PT, R63, RZ, PT ;  /* 0x000000ff3f00720c */ /* 0x000fe20003f66270 */
[----:B------:R-:W-:Y:S01]  /*3b20*/  @!P1 IMAD.MOV R49, RZ, RZ, -R49 ;  /* 0x000000ffff319224 */ /* 0x000fe200078e0a31 */
[----:B------:R-:W-:Y:S01]  /*3b30*/  LOP3.LUT R63, R60, 0x104, RZ, 0xfc, !PT ;  /* 0x000001043c3f7812 */ /* 0x000fe200078efcff */
[----:B------:R-:W-:Y:S01]  /*3b40*/  @!P4 IMAD.MOV R52, RZ, RZ, -R52 ;  /* 0x000000ffff34c224 */ /* 0x000fe200078e0a34 */
[----:B------:R-:W-:Y:S01]  /*3b50*/  ISETP.GE.AND P4, PT, R58, RZ, PT ;  /* 0x000000ff3a00720c */ /* 0x000fe20003f86270 */
[----:B------:R-:W-:Y:S01]  /*3b60*/  @!P5 IMAD.IADD R54, R54, 0x1, -R122 ;  /* 0x000000013636d824 */ /* 0x000fe200078e0a7a */
[----:B------:R-:W-:-:S02]  /*3b70*/  IABS R58, R58 ;  /* 0x0000003a003a7213 */ /* 0x000fc40000000000 */
[----:B------:R-:W-:Y:S01]  /*3b80*/  IABS R61, R63 ;  /* 0x0000003f003d7213 */ /* 0x000fe20000000000 */
[--C-:B------:R-:W-:Y:S01]  /*3b90*/  @!P2 IMAD.IADD R53, R53, 0x1, -R122.reuse ;  /* 0x000000013535a824 */ /* 0x100fe200078e0a7a */
[----:B------:R-:W-:Y:S01]  /*3ba0*/  ISETP.GT.U32.AND P5, PT, R122, R54, PT ;  /* 0x000000367a00720c */ /* 0x000fe20003fa4070 */
[----:B------:R-:W-:Y:S01]  /*3bb0*/  @!P6 IMAD.IADD R57, R57, 0x1, -R122 ;  /* 0x000000013939e824 */ /* 0x000fe200078e0a7a */
[----:B------:R-:W-:Y:S01]  /*3bc0*/  ISETP.GE.AND P1, PT, R59, RZ, PT ;  /* 0x000000ff3b00720c */ /* 0x000fe20003f26270 */
[----:B------:R-:W-:Y:S01]  /*3bd0*/  IMAD.HI.U32 R56, R123, R58, RZ ;  /* 0x0000003a7b387227 */ /* 0x000fe200078e00ff */
[----:B------:R-:W-:Y:S02]  /*3be0*/  ISETP.GE.AND P2, PT, R62, RZ, PT ;  /* 0x000000ff3e00720c */ /* 0x000fe40003f46270 */
[----:B------:R-:W-:Y:S01]  /*3bf0*/  ISETP.GT.U32.AND P6, PT, R122, R57, PT ;  /* 0x000000397a00720c */ /* 0x000fe20003fc4070 */
[----:B------:R-:W-:Y:S01]  /*3c00*/  IMAD.MOV.U32 R51, RZ, RZ, R53 ;  /* 0x000000ffff337224 */ /* 0x000fe200078e0035 */
[----:B------:R-:W-:Y:S01]  /*3c10*/  IABS R62, R66 ;  /* 0x00000042003e7213 */ /* 0x000fe20000000000 */
[----:B------:R-:W-:-:S02]  /*3c20*/  IMAD.MOV.U32 R53, RZ, RZ, R55 ;  /* 0x000000ffff357224 */ /* 0x000fc400078e0037 */
[----:B------:R-:W-:Y:S02]  /*3c30*/  IMAD.MOV R59, RZ, RZ, -R56 ;  /* 0x000000ffff3b7224 */ /* 0x000fe400078e0a38 */
[----:B------:R-:W-:-:S04]  /*3c40*/  IMAD.HI.U32 R55, R123, R61, RZ ;  /* 0x0000003d7b377227 */ /* 0x000fc800078e00ff */
[----:B------:R-:W-:Y:S02]  /*3c50*/  IMAD R56, R122, R59, R58 ;  /* 0x0000003b7a387224 */ /* 0x000fe400078e023a */
[----:B------:R-:W-:Y:S02]  /*3c60*/  IMAD.MOV R55, RZ, RZ, -R55 ;  /* 0x000000ffff377224 */ /* 0x000fe400078e0a37 */
[--C-:B------:R-:W-:Y:S01]  /*3c70*/  @!P5 IMAD.IADD R54, R54, 0x1, -R122.reuse ;  /* 0x000000013636d824 */ /* 0x100fe200078e0a7a */
[C---:B------:R-:W-:Y:S01]  /*3c80*/  ISETP.GT.U32.AND P5, PT, R122.reuse, R56, PT ;  /* 0x000000387a00720c */ /* 0x040fe20003fa4070 */
[C---:B------:R-:W-:Y:S01]  /*3c90*/  IMAD R59, R122.reuse, R55, R61 ;  /* 0x000000377a3b7224 */ /* 0x040fe200078e023d */
[----:B------:R-:W-:Y:S01]  /*3ca0*/  IABS R55, R67 ;  /* 0x0000004300377213 */ /* 0x000fe20000000000 */
[----:B------:R-:W-:Y:S02]  /*3cb0*/  @!P6 IMAD.IADD R57, R57, 0x1, -R122 ;  /* 0x000000013939e824 */ /* 0x000fe400078e0a7a */
[----:B------:R-:W-:Y:S01]  /*3cc0*/  IMAD.HI.U32 R58, R123, R62, RZ ;  /* 0x0000003e7b3a7227 */ /* 0x000fe200078e00ff */
[----:B------:R-:W-:-:S03]  /*3cd0*/  ISETP.GT.U32.AND P6, PT, R122, R59, PT ;  /* 0x0000003b7a00720c */ /* 0x000fc60003fc4070 */
[----:B------:R-:W-:Y:S01]  /*3ce0*/  @!P2 IMAD.MOV R53, RZ, RZ, -R53 ;  /* 0x000000ffff35a224 */ /* 0x000fe200078e0a35 */
[----:B------:R-:W-:Y:S01]  /*3cf0*/  ISETP.GE.AND P2, PT, R63, RZ, PT ;  /* 0x000000ff3f00720c */ /* 0x000fe20003f46270 */
[----:B------:R-:W-:Y:S02]  /*3d00*/  IMAD.MOV R63, RZ, RZ, -R58 ;  /* 0x000000ffff3f7224 */ /* 0x000fe400078e0a3a */
[----:B------:R-:W-:Y:S02]  /*3d10*/  @!P5 IMAD.IADD R56, R56, 0x1, -R122 ;  /* 0x000000013838d824 */ /* 0x000fe400078e0a7a */
[C---:B------:R-:W-:Y:S02]  /*3d20*/  IMAD R58, R122.reuse, R63, R62 ;  /* 0x0000003f7a3a7224 */ /* 0x040fe400078e023e */
[----:B------:R-:W-:Y:S01]  /*3d30*/  IMAD.MOV.U32 R62, RZ, RZ, R55 ;  /* 0x000000ffff3e7224 */ /* 0x000fe200078e0037 */
[----:B------:R-:W-:Y:S01]  /*3d40*/  ISETP.GT.U32.AND P5, PT, R122, R56, PT ;  /* 0x000000387a00720c */ /* 0x000fe20003fa4070 */
[----:B------:R-:W-:-:S02]  /*3d50*/  @!P6 IMAD.IADD R59, R59, 0x1, -R122 ;  /* 0x000000013b3be824 */ /* 0x000fc400078e0a7a */
[----:B------:R-:W-:-:S03]  /*3d60*/  IMAD.HI.U32 R61, R123, R62, RZ ;  /* 0x0000003e7b3d7227 */ /* 0x000fc600078e00ff */
[----:B------:R-:W-:Y:S01]  /*3d70*/  ISETP.GT.U32.AND P6, PT, R122, R59, PT ;  /* 0x0000003b7a00720c */ /* 0x000fe20003fc4070 */
[----:B------:R-:W-:Y:S01]  /*3d80*/  @!P1 IMAD.MOV R51, RZ, RZ, -R51 ;  /* 0x000000ffff339224 */ /* 0x000fe200078e0a33 */
[----:B------:R-:W-:Y:S01]  /*3d90*/  ISETP.GE.AND P1, PT, R64, RZ, PT ;  /* 0x000000ff4000720c */ /* 0x000fe20003f26270 */
[----:B------:R-:W-:Y:S01]  /*3da0*/  IMAD.MOV R61, RZ, RZ, -R61 ;  /* 0x000000ffff3d7224 */ /* 0x000fe200078e0a3d */
[----:B------:R-:W-:Y:S01]  /*3db0*/  IABS R64, R68 ;  /* 0x0000004400407213 */ /* 0x000fe20000000000 */
[----:B------:R-:W-:Y:S02]  /*3dc0*/  IMAD.MOV.U32 R55, RZ, RZ, R57 ;  /* 0x000000ffff377224 */ /* 0x000fe400078e0039 */
[----:B------:R-:W-:Y:S02]  /*3dd0*/  IMAD R61, R122, R61, R62 ;  /* 0x0000003d7a3d7224 */ /* 0x000fe400078e023e */
[----:B------:R-:W-:-:S04]  /*3de0*/  IMAD.HI.U32 R57, R123, R64, RZ ;  /* 0x000000407b397227 */ /* 0x000fc800078e00ff */
[----:B------:R-:W-:-:S04]  /*3df0*/  IMAD.HI.U32 R63, R123, R65, RZ ;  /* 0x000000417b3f7227 */ /* 0x000fc800078e00ff */
[--C-:B------:R-:W-:Y:S01]  /*3e00*/  @!P5 IMAD.IADD R56, R56, 0x1, -R122.reuse ;  /* 0x000000013838d824 */ /* 0x100fe200078e0a7a */
[C---:B------:R-:W-:Y:S01]  /*3e10*/  ISETP.GT.U32.AND P5, PT, R122.reuse, R61, PT ;  /* 0x0000003d7a00720c */ /* 0x040fe20003fa4070 */
[----:B------:R-:W-:Y:S02]  /*3e20*/  IMAD.MOV R57, RZ, RZ, -R57 ;  /* 0x000000ffff397224 */ /* 0x000fe400078e0a39 */
[----:B------:R-:W-:Y:S02]  /*3e30*/  IMAD.MOV R63, RZ, RZ, -R63 ;  /* 0x000000ffff3f7224 */ /* 0x000fe400078e0a3f */
[----:B------:R-:W-:Y:S02]  /*3e40*/  @!P6 IMAD.IADD R59, R59, 0x1, -R122 ;  /* 0x000000013b3be824 */ /* 0x000fe400078e0a7a */
[C---:B------:R-:W-:Y:S01]  /*3e50*/  IMAD R62, R122.reuse, R57, R64 ;  /* 0x000000397a3e7224 */ /* 0x040fe200078e0240 */
[----:B------:R-:W-:Y:S01]  /*3e60*/  IABS R64, R70 ;  /* 0x0000004600407213 */ /* 0x000fe20000000000 */
[----:B------:R-:W-:-:S02]  /*3e70*/  IMAD R63, R122, R63, R65 ;  /* 0x0000003f7a3f7224 */ /* 0x000fc400078e0241 */
[----:B------:R-:W-:Y:S01]  /*3e80*/  IMAD.MOV.U32 R57, RZ, RZ, R59 ;  /* 0x000000ffff397224 */ /* 0x000fe200078e003b */
[C---:B------:R-:W-:Y:S01]  /*3e90*/  ISETP.GT.U32.AND P6, PT, R122.reuse, R62, PT ;  /* 0x0000003e7a00720c */ /* 0x040fe20003fc4070 */
[----:B------:R-:W-:Y:S02]  /*3ea0*/  @!P5 IMAD.IADD R61, R61, 0x1, -R122 ;  /* 0x000000013d3dd824 */ /* 0x000fe400078e0a7a */
[----:B------:R-:W-:Y:S01]  /*3eb0*/  @!P2 IMAD.MOV R57, RZ, RZ, -R57 ;  /* 0x000000ffff39a224 */ /* 0x000fe200078e0a39 */
[C---:B------:R-:W-:Y:S01]  /*3ec0*/  ISETP.GT.U32.AND P2, PT, R122.reuse, R63, PT ;  /* 0x0000003f7a00720c */ /* 0x040fe20003f44070 */
[----:B------:R-:W-:Y:S01]  /*3ed0*/  @!P3 IMAD.MOV R54, RZ, RZ, -R54 ;  /* 0x000000ffff36b224 */ /* 0x000fe200078e0a36 */
[C---:B------:R-:W-:Y:S01]  /*3ee0*/  ISETP.GT.U32.AND P3, PT, R122.reuse, R58, PT ;  /* 0x0000003a7a00720c */ /* 0x040fe20003f64070 */
[----:B------:R-:W-:Y:S01]  /*3ef0*/  @!P4 IMAD.MOV R56, RZ, RZ, -R56 ;  /* 0x000000ffff38c224 */ /* 0x000fe200078e0a38 */
[----:B------:R-:W-:Y:S01]  /*3f00*/  ISETP.GT.U32.AND P5, PT, R122, R61, PT ;  /* 0x0000003d7a00720c */ /* 0x000fe20003fa4070 */
[----:B------:R-:W-:Y:S01]  /*3f10*/  @!P1 IMAD.MOV R55, RZ, RZ, -R55 ;  /* 0x000000ffff379224 */ /* 0x000fe200078e0a37 */
[----:B------:R-:W-:Y:S01]  /*3f20*/  ISETP.GE.AND P4, PT, R67, RZ, PT ;  /* 0x000000ff4300720c */ /* 0x000fe20003f86270 */
[----:B------:R-:W-:Y:S01]  /*3f30*/  IMAD.HI.U32 R59, R123, R64, RZ ;  /* 0x000000407b3b7227 */ /* 0x000fe200078e00ff */
[----:B------:R-:W-:-:S02]  /*3f40*/  LOP3.LUT R67, R60, 0x11c, RZ, 0xfc, !PT ;  /* 0x0000011c3c437812 */ /* 0x000fc400078efcff */
[----:B------:R-:W-:Y:S01]  /*3f50*/  ISETP.GE.AND P1, PT, R66, RZ, PT ;  /* 0x000000ff4200720c */ /* 0x000fe20003f26270 */
[----:B------:R-:W-:Y:S01]  /*3f60*/  IMAD.MOV R59, RZ, RZ, -R59 ;  /* 0x000000ffff3b7224 */ /* 0x000fe200078e0a3b */
[----:B------:R-:W-:Y:S01]  /*3f70*/  IABS R66, R67 ;  /* 0x0000004300427213 */ /* 0x000fe20000000000 */
[--C-:B------:R-:W-:Y:S02]  /*3f80*/  @!P2 IMAD.IADD R63, R63, 0x1, -R122.reuse ;  /* 0x000000013f3fa824 */ /* 0x100fe400078e0a7a */
[--C-:B------:R-:W-:Y:S02]  /*3f90*/  @!P3 IMAD.IADD R58, R58, 0x1, -R122.reuse ;  /* 0x000000013a3ab824 */ /* 0x100fe400078e0a7a */
[----:B------:R-:W-:Y:S01]  /*3fa0*/  @!P5 IMAD.IADD R61, R61, 0x1, -R122 ;  /* 0x000000013d3dd824 */ /* 0x000fe200078e0a7a */
[C---:B------:R-:W-:Y:S01]  /*3fb0*/  ISETP.GT.U32.AND P2, PT, R122.reuse, R63, PT ;  /* 0x0000003f7a00720c */ /* 0x040fe20003f44070 */
[----:B------:R-:W-:Y:S01]  /*3fc0*/  IMAD.HI.U32 R65, R123, R66, RZ ;  /* 0x000000427b417227 */ /* 0x000fe200078e00ff */
[----:B------:R-:W-:-:S02]  /*3fd0*/  ISETP.GT.U32.AND P3, PT, R122, R58, PT ;  /* 0x0000003a7a00720c */ /* 0x000fc40003f64070 */
[----:B------:R-:W-:Y:S01]  /*3fe0*/  ISETP.GE.AND P5, PT, R70, RZ, PT ;  /* 0x000000ff4600720c */ /* 0x000fe20003fa6270 */
[----:B------:R-:W-:Y:S01]  /*3ff0*/  IMAD R64, R122, R59, R64 ;  /* 0x0000003b7a407224 */ /* 0x000fe200078e0240 */
[C---:B------:R-:W-:Y:S01]  /*4000*/  LOP3.LUT R70, R60.reuse, 0x124, RZ, 0xfc, !PT ;  /* 0x000001243c467812 */ /* 0x040fe200078efcff */
[----:B------:R-:W-:Y:S01]  /*4010*/  IMAD.MOV.U32 R59, RZ, RZ, R61 ;  /* 0x000000ffff3b7224 */ /* 0x000fe200078e003d */
[----:B------:R-:W-:Y:S01]  /*4020*/  LOP3.LUT R61, R60, 0x120, RZ, 0xfc, !PT ;  /* 0x000001203c3d7812 */ /* 0x000fe200078efcff */
[----:B------:R-:W-:Y:S02]  /*4030*/  IMAD.MOV R65, RZ, RZ, -R65 ;  /* 0x000000ffff417224 */ /* 0x000fe400078e0a41 */
[----:B------:R-:W-:Y:S02]  /*4040*/  @!P6 IMAD.IADD R62, R62, 0x1, -R122 ;  /* 0x000000013e3ee824 */ /* 0x000fe400078e0a7a */
[----:B------:R-:W-:Y:S01]  /*4050*/  @!P4 IMAD.MOV R59, RZ, RZ, -R59 ;  /* 0x000000ffff3bc224 */ /* 0x000fe200078e0a3b */
[C---:B------:R-:W-:Y:S01]  /*4060*/  ISETP.GT.U32.AND P4, PT, R122.reuse, R64, PT ;  /* 0x000000407a00720c */ /* 0x040fe20003f84070 */
[C---:B------:R-:W-:Y:S01]  /*4070*/  IMAD R65, R122.reuse, R65, R66 ;  /* 0x000000417a417224 */ /* 0x040fe200078e0242 */
[----:B------:R-:W-:Y:S01]  /*4080*/  ISETP.GT.U32.AND P6, PT, R122, R62, PT ;  /* 0x0000003e7a00720c */ /* 0x000fe20003fc4070 */
[----:B------:R-:W-:-:S02]  /*4090*/  @!P2 IMAD.IADD R63, R63, 0x1, -R122 ;  /* 0x000000013f3fa824 */ /* 0x000fc400078e0a7a */
[----:B------:R-:W-:Y:S01]  /*40a0*/  @!P3 IMAD.IADD R58, R58, 0x1, -R122 ;  /* 0x000000013a3ab824 */ /* 0x000fe200078e0a7a */
[----:B------:R-:W-:Y:S02]  /*40b0*/  ISETP.GT.U32.AND P2, PT, R122, R65, PT ;  /* 0x000000417a00720c */ /* 0x000fe40003f44070 */
[----:B------:R-:W-:Y:S01]  /*40c0*/  ISETP.GE.AND P3, PT, R68, RZ, PT ;  /* 0x000000ff4400720c */ /* 0x000fe20003f66270 */
[----:B------:R-:W-:Y:S01]  /*40d0*/  @!P1 IMAD.MOV R58, RZ, RZ, -R58 ;  /* 0x000000ffff3a9224 */ /* 0x000fe200078e0a3a */
[----:B------:R-:W-:Y:S02]  /*40e0*/  ISETP.GE.AND P1, PT, R69, RZ, PT ;  /* 0x000000ff4500720c */ /* 0x000fe40003f26270 */
[----:B------:R-:W-:Y:S01]  /*40f0*/  IABS R68, R61 ;  /* 0x0000003d00447213 */ /* 0x000fe20000000000 */
[--C-:B------:R-:W-:Y:S01]  /*4100*/  @!P4 IMAD.IADD R64, R64, 0x1, -R122.reuse ;  /* 0x000000014040c824 */ /* 0x100fe200078e0a7a */
[----:B------:R-:W-:Y:S01]  /*4110*/  IABS R69, R70 ;  /* 0x0000004600457213 */ /* 0x000fe20000000000 */
[----:B------:R-:W-:Y:S01]  /*4120*/  @!P6 IMAD.IADD R62, R62, 0x1, -R122 ;  /* 0x000000013e3ee824 */ /* 0x000fe200078e0a7a */
[----:B------:R-:W-:Y:S01]  /*4130*/  ISETP.GE.AND P6, PT, R67, RZ, PT ;  /* 0x000000ff4300720c */ /* 0x000fe20003fc6270 */
[----:B------:R-:W-:Y:S01]  /*4140*/  IMAD.HI.U32 R67, R123, R71, RZ ;  /* 0x000000477b437227 */ /* 0x000fe200078e00ff */
[----:B------:R-:W-:-:S03]  /*4150*/  ISETP.GT.U32.AND P4, PT, R122, R64, PT ;  /* 0x000000407a00720c */ /* 0x000fc60003f84070 */
[----:B------:R-:W-:Y:S02]  /*4160*/  @!P2 IMAD.IADD R65, R65, 0x1, -R122 ;  /* 0x000000014141a824 */ /* 0x000fe400078e0a7a */
[----:B------:R-:W-:Y:S01]  /*4170*/  @!P3 IMAD.MOV R62, RZ, RZ, -R62 ;  /* 0x000000ffff3eb224 */ /* 0x000fe200078e0a3e */
[----:B------:R-:W-:Y:S01]  /*4180*/  ISETP.GE.AND P3, PT, R61, RZ, PT ;  /* 0x000000ff3d00720c */ /* 0x000fe20003f66270 */
[----:B------:R-:W-:Y:S01]  /*4190*/  IMAD.HI.U32 R61, R123, R68, RZ ;  /* 0x000000447b3d7227 */ /* 0x000fe200078e00ff */
[----:B------:R-:W-:-:S03]  /*41a0*/  ISETP.GT.U32.AND P2, PT, R122, R65, PT ;  /* 0x000000417a00720c */ /* 0x000fc60003f44070 */
[----:B------:R-:W-:-:S04]  /*41b0*/  IMAD.HI.U32 R66, R123, R69, RZ ;  /* 0x000000457b427227 */ /* 0x000fc800078e00ff */
[----:B------:R-:W-:Y:S02]  /*41c0*/  IMAD.MOV R61, RZ, RZ, -R61 ;  /* 0x000000ffff3d7224 */ /* 0x000fe400078e0a3d */
[----:B------:R-:W-:Y:S01]  /*41d0*/  @!P1 IMAD.MOV R63, RZ, RZ, -R63 ;  /* 0x000000ffff3f9224 */ /* 0x000fe200078e0a3f */
[----:B------:R-:W-:Y:S01]  /*41e0*/  ISETP.GE.AND P1, PT, R70, RZ, PT ;  /* 0x000000ff4600720c */ /* 0x000fe20003f26270 */
[----:B------:R-:W-:Y:S02]  /*41f0*/  IMAD.MOV R70, RZ, RZ, -R66 ;  /* 0x000000ffff467224 */ /* 0x000fe400078e0a42 */
[----:B------:R-:W-:Y:S02]  /*4200*/  IMAD.MOV R72, RZ, RZ, -R67 ;  /* 0x000000ffff487224 */ /* 0x000fe400078e0a43 */
[----:B------:R-:W-:Y:S01]  /*4210*/  @!P4 IMAD.IADD R64, R64, 0x1, -R122 ;  /* 0x000000014040c824 */ /* 0x000fe200078e0a7a */
[----:B------:R-:W-:Y:S01]  /*4220*/  ISETP.GE.AND P4, PT, R73, RZ, PT ;  /* 0x000000ff4900720c */ /* 0x000fe20003f86270 */
[C---:B------:R-:W-:Y:S01]  /*4230*/  IMAD R66, R122.reuse, R61, R68 ;  /* 0x0000003d7a427224 */ /* 0x040fe200078e0244 */
[----:B------:R-:W-:Y:S01]  /*4240*/  IABS R73, R80 ;  /* 0x0000005000497213 */ /* 0x000fe20000000000 */
[C---:B------:R-:W-:Y:S01]  /*4250*/  IMAD R68, R122.reuse, R72, R71 ;  /* 0x000000487a447224 */ /* 0x040fe200078e0247 */
[----:B------:R-:W-:Y:S01]  /*4260*/  IABS R72, R84 ;  /* 0x0000005400487213 */ /* 0x000fe20000000000 */
[----:B------:R-:W-:Y:S01]  /*4270*/  @!P5 IMAD.MOV R64, RZ, RZ, -R64 ;  /* 0x000000ffff40d224 */ /* 0x000fe200078e0a40 */
[----:B------:R-:W-:Y:S01]  /*4280*/  ISETP.GT.U32.AND P5, PT, R122, R66, PT ;  /* 0x000000427a00720c */ /* 0x000fe20003fa4070 */
[----:B------:R-:W-:-:S02]  /*4290*/  @!P2 IMAD.IADD R65, R65, 0x1, -R122 ;  /* 0x000000014141a824 */ /* 0x000fc400078e0a7a */
[C---:B------:R-:W-:Y:S02]  /*42a0*/  IMAD R67, R122.reuse, R70, R69 ;  /* 0x000000467a437224 */ /* 0x040fe400078e0245 */
[----:B------:R-:W-:Y:S01]  /*42b0*/  @!P6 IMAD.MOV R65, RZ, RZ, -R65 ;  /* 0x000000ffff41e224 */ /* 0x000fe200078e0a41 */
[C---:B------:R-:W-:Y:S01]  /*42c0*/  ISETP.GT.U32.AND P6, PT, R122.reuse, R68, PT ;  /* 0x000000447a00720c */ /* 0x040fe20003fc4070 */
[----:B------:R-:W-:Y:S01]  /*42d0*/  IMAD.HI.U32 R61, R123, R72, RZ ;  /* 0x000000487b3d7227 */ /* 0x000fe200078e00ff */
[----:B------:R-:W-:-:S03]  /*42e0*/  ISETP.GT.U32.AND P2, PT, R122, R67, PT ;  /* 0x000000437a00720c */ /* 0x000fc60003f44070 */
[----:B------:R-:W-:-:S04]  /*42f0*/  IMAD.HI.U32 R69, R123, R73, RZ ;  /* 0x000000497b457227 */ /* 0x000fc800078e00ff */
[----:B------:R-:W-:Y:S02]  /*4300*/  @!P5 IMAD.IADD R66, R66, 0x1, -R122 ;  /* 0x000000014242d824 */ /* 0x000fe400078e0a7a */
[----:B------:R-:W-:-:S03]  /*4310*/  IMAD.HI.U32 R70, R123, R75, RZ ;  /* 0x0000004b7b467227 */ /* 0x000fc600078e00ff */
[----:B------:R-:W-:Y:S01]  /*4320*/  ISETP.GT.U32.AND P5, PT, R122, R66, PT ;  /* 0x000000427a00720c */ /* 0x000fe20003fa4070 */
[--C-:B------:R-:W-:Y:S02]  /*4330*/  @!P6 IMAD.IADD R68, R68, 0x1, -R122.reuse ;  /* 0x000000014444e824 */ /* 0x100fe400078e0a7a */
[----:B------:R-:W-:Y:S02]  /*4340*/  @!P2 IMAD.IADD R67, R67, 0x1, -R122 ;  /* 0x000000014343a824 */ /* 0x000fe400078e0a7a */
[----:B------:R-:W-:Y:S01]  /*4350*/  IMAD.MOV R61, RZ, RZ, -R61 ;  /* 0x000000ffff3d7224 */ /* 0x000fe200078e0a3d */
[C---:B------:R-:W-:Y:S01]  /*4360*/  ISETP.GT.U32.AND P6, PT, R122.reuse, R68, PT ;  /* 0x000000447a00720c */ /* 0x040fe20003fc4070 */
[----:B------:R-:W-:Y:S01]  /*4370*/  IMAD.HI.U32 R71, R123, R77, RZ ;  /* 0x0000004d7b477227 */ /* 0x000fe200078e00ff */
[----:B------:R-:W-:-:S03]  /*4380*/  ISETP.GT.U32.AND P2, PT, R122, R67, PT ;  /* 0x000000437a00720c */ /* 0x000fc60003f44070 */
[----:B------:R-:W-:Y:S02]  /*4390*/  IMAD.MOV R74, RZ, RZ, -R69 ;  /* 0x000000ffff4a7224 */ /* 0x000fe400078e0a45 */
[----:B------:R-:W-:Y:S02]  /*43a0*/  IMAD.MOV R76, RZ, RZ, -R70 ;  /* 0x000000ffff4c7224 */ /* 0x000fe400078e0a46 */
[C---:B------:R-:W-:Y:S02]  /*43b0*/  IMAD R69, R122.reuse, R61, R72 ;  /* 0x0000003d7a457224 */ /* 0x040fe400078e0248 */
[----:B------:R-:W-:Y:S02]  /*43c0*/  IMAD.MOV R72, RZ, RZ, -R71 ;  /* 0x000000ffff487224 */ /* 0x000fe400078e0a47 */
[----:B------:R-:W-:Y:S01]  /*43d0*/  IMAD R71, R122, R76, R75 ;  /* 0x0000004c7a477224 */ /* 0x000fe200078e024b */
[----:B------:R-:W-:Y:S01]  /*43e0*/  IABS R75, R81 ;  /* 0x00000051004b7213 */ /* 0x000fe20000000000 */
[--C-:B------:R-:W-:Y:S01]  /*43f0*/  @!P5 IMAD.IADD R66, R66, 0x1, -R122.reuse ;  /* 0x000000014242d824 */ /* 0x100fe200078e0a7a */
[C---:B------:R-:W-:Y:S01]  /*4400*/  ISETP.GT.U32.AND P5, PT, R122.reuse, R69, PT ;  /* 0x000000457a00720c */ /* 0x040fe20003fa4070 */
[----:B------:R-:W-:Y:S01]  /*4410*/  IMAD R70, R122, R74, R73 ;  /* 0x0000004a7a467224 */ /* 0x000fe200078e0249 */
[----:B------:R-:W-:Y:S01]  /*4420*/  IABS R74, R83 ;  /* 0x00000053004a7213 */ /* 0x000fe20000000000 */
[--C-:B------:R-:W-:Y:S01]  /*4430*/  @!P6 IMAD.IADD R68, R68, 0x1, -R122.reuse ;  /* 0x000000014444e824 */ /* 0x100fe200078e0a7a */
[C---:B------:R-:W-:Y:S01]  /*4440*/  ISETP.GT.U32.AND P6, PT, R122.reuse, R71, PT ;  /* 0x000000477a00720c */ /* 0x040fe20003fc4070 */
[----:B------:R-:W-:Y:S01]  /*4450*/  @!P2 IMAD.IADD R67, R67, 0x1, -R122 ;  /* 0x000000014343a824 */ /* 0x000fe200078e0a7a */
[C---:B------:R-:W-:Y:S01]  /*4460*/  ISETP.GT.U32.AND P2, PT, R122.reuse, R70, PT ;  /* 0x000000467a00720c */ /* 0x040fe20003f44070 */
[----:B------:R-:W-:Y:S01]  /*4470*/  IMAD R72, R122, R72, R77 ;  /* 0x000000487a487224 */ /* 0x000fe200078e024d */
[----:B------:R-:W-:Y:S01]  /*4480*/  IABS R77, R82 ;  /* 0x00000052004d7213 */ /* 0x000fe20000000000 */
[----:B------:R-:W-:-:S04]  /*4490*/  IMAD.HI.U32 R61, R123, R74, RZ ;  /* 0x0000004a7b3d7227 */ /* 0x000fc800078e00ff */
[----:B------:R-:W-:Y:S01]  /*44a0*/  @!P5 IMAD.IADD R69, R69, 0x1, -R122 ;  /* 0x000000014545d824 */ /* 0x000fe200078e0a7a */
[----:B------:R-:W-:Y:S01]  /*44b0*/  ISETP.GT.U32.AND P5, PT, R122, R72, PT ;  /* 0x000000487a00720c */ /* 0x000fe20003fa4070 */
[----:B------:R-:W-:-:S04]  /*44c0*/  IMAD.HI.U32 R73, R123, R75, RZ ;  /* 0x0000004b7b497227 */ /* 0x000fc800078e00ff */
[--C-:B------:R-:W-:Y:S01]  /*44d0*/  @!P6 IMAD.IADD R71, R71, 0x1, -R122.reuse ;  /* 0x000000014747e824 */ /* 0x100fe200078e0a7a */
[----:B------:R-:W-:Y:S01]  /*44e0*/  ISETP.GT.U32.AND P6, PT, R122, R69, PT ;  /* 0x000000457a00720c */ /* 0x000fe20003fc4070 */
[----:B------:R-:W-:Y:S01]  /*44f0*/  @!P2 IMAD.IADD R70, R70, 0x1, -R122 ;  /* 0x000000014646a824 */ /* 0x000fe200078e0a7a */
[----:B------:R-:W-:Y:S01]  /*4500*/  ISETP.GE.AND P2, PT, R84, RZ, PT ;  /* 0x000000ff5400720c */ /* 0x000fe20003f46270 */
[----:B------:R-:W-:Y:S01]  /*4510*/  @!P3 IMAD.MOV R66, RZ, RZ, -R66 ;  /* 0x000000ffff42b224 */ /* 0x000fe200078e0a42 */
[----:B------:R-:W-:Y:S01]  /*4520*/  LOP3.LUT R84, R60, 0x158, RZ, 0xfc, !PT ;  /* 0x000001583c547812 */ /* 0x000fe200078efcff */
[----:B------:R-:W-:Y:S01]  /*4530*/  IMAD.MOV R61, RZ, RZ, -R61 ;  /* 0x000000ffff3d7224 */ /* 0x000fe200078e0a3d */
[C---:B------:R-:W-:Y:S01]  /*4540*/  ISETP.GT.U32.AND P3, PT, R122.reuse, R70, PT ;  /* 0x000000467a00720c */ /* 0x040fe20003f64070 */
[----:B------:R-:W-:Y:S02]  /*4550*/  IMAD.MOV R76, RZ, RZ, -R73 ;  /* 0x000000ffff4c7224 */ /* 0x000fe400078e0a49 */
[----:B------:R-:W-:-:S02]  /*4560*/  IMAD R73, R122, R61, R74 ;  /* 0x0000003d7a497224 */ /* 0x000fc400078e024a */
[C---:B------:R-:W-:Y:S02]  /*4570*/  IMAD R74, R122.reuse, R76, R75 ;  /* 0x0000004c7a4a7224 */ /* 0x040fe400078e024b */
[--C-:B------:R-:W-:Y:S01]  /*4580*/  @!P6 IMAD.IADD R69, R69, 0x1, -R122.reuse ;  /* 0x000000014545e824 */ /* 0x100fe200078e0a7a */
[----:B------:R-:W-:Y:S01]  /*4590*/  ISETP.GT.U32.AND P6, PT, R122, R73, PT ;  /* 0x000000497a00720c */ /* 0x000fe20003fc4070 */
[----:B------:R-:W-:Y:S01]  /*45a0*/  @!P5 IMAD.IADD R72, R72, 0x1, -R122 ;  /* 0x000000014848d824 */ /* 0x000fe200078e0a7a */
[----:B------:R-:W-:Y:S01]  /*45b0*/  ISETP.GT.U32.AND P5, PT, R122, R71, PT ;  /* 0x000000477a00720c */ /* 0x000fe20003fa4070 */
[----:B------:R-:W-:-:S04]  /*45c0*/  IMAD.HI.U32 R61, R123, R77, RZ ;  /* 0x0000004d7b3d7227 */ /* 0x000fc800078e00ff */
[----:B------:R-:W-:Y:S01]  /*45d0*/  @!P3 IMAD.IADD R70, R70, 0x1, -R122 ;  /* 0x000000014646b824 */ /* 0x000fe200078e0a7a */
[----:B------:R-:W-:Y:S01]  /*45e0*/  ISETP.GT.U32.AND P3, PT, R122, R74, PT ;  /* 0x0000004a7a00720c */ /* 0x000fe20003f64070 */
[----:B------:R-:W-:Y:S02]  /*45f0*/  IMAD.MOV R61, RZ, RZ, -R61 ;  /* 0x000000ffff3d7224 */ /* 0x000fe400078e0a3d */
[----:B------:R-:W-:Y:S01]  /*4600*/  @!P4 IMAD.MOV R68, RZ, RZ, -R68 ;  /* 0x000000ffff44c224 */ /* 0x000fe200078e0a44 */
[----:B------:R-:W-:Y:S01]  /*4610*/  ISETP.GE.AND P4, PT, R80, RZ, PT ;  /* 0x000000ff5000720c */ /* 0x000fe20003f86270 */
[--C-:B------:R-:W-:Y:S01]  /*4620*/  @!P6 IMAD.IADD R73, R73, 0x1, -R122.reuse ;  /* 0x000000014949e824 */ /* 0x100fe200078e0a7a */
[----:B------:R-:W-:Y:S01]  /*4630*/  ISETP.GE.AND P6, PT, R0, UR7, PT ;  /* 0x0000000700007c0c */ /* 0x000fe2000bfc6270 */
[----:B------:R-:W-:Y:S01]  /*4640*/  IMAD R75, R122, R61, R77 ;  /* 0x0000003d7a4b7224 */ /* 0x000fe200078e024d */
[----:B------:R-:W-:Y:S01]  /*4650*/  LOP3.LUT R0, R60, 0x1ec, RZ, 0xfc, !PT ;  /* 0x000001ec3c007812 */ /* 0x000fe200078efcff */
[--C-:B------:R-:W-:Y:S01]  /*4660*/  @!P5 IMAD.IADD R71, R71, 0x1, -R122.reuse ;  /* 0x000000014747d824 */ /* 0x100fe200078e0a7a */
[----:B------:R-:W-:Y:S01]  /*4670*/  ISETP.GE.AND P5, PT, R78, RZ, PT ;  /* 0x000000ff4e00720c */ /* 0x000fe20003fa6270 */
[----:B------:R-:W-:Y:S01]  /*4680*/  @!P2 IMAD.MOV R69, RZ, RZ, -R69 ;  /* 0x000000ffff45a224 */ /* 0x000fe200078e0a45 */
[----:B------:R-:W-:Y:S01]  /*4690*/  LOP3.LUT R78, R60, 0x148, RZ, 0xfc, !PT ;  /* 0x000001483c4e7812 */ /* 0x000fe200078efcff */
[----:B------:R-:W-:Y:S01]  /*46a0*/  @!P3 IMAD.IADD R74, R74, 0x1, -R122 ;  /* 0x000000014a4ab824 */ /* 0x000fe200078e0a7a */
[C---:B------:R-:W-:Y:S01]  /*46b0*/  ISETP.GT.U32.AND P2, PT, R122.reuse, R73, PT ;  /* 0x000000497a00720c */ /* 0x040fe20003f44070 */
[----:B------:R-:W-:Y:S01]  /*46c0*/  @!P1 IMAD.MOV R67, RZ, RZ, -R67 ;  /* 0x000000ffff439224 */ /* 0x000fe200078e0a43 */
[C---:B------:R-:W-:Y:S01]  /*46d0*/  ISETP.GT.U32.AND P3, PT, R122.reuse, R75, PT ;  /* 0x0000004b7a00720c */ /* 0x040fe20003f64070 */
[----:B------:R-:W-:Y:S01]  /*46e0*/  @!P4 IMAD.MOV R70, RZ, RZ, -R70 ;  /* 0x000000ffff46c224 */ /* 0x000fe200078e0a46 */
[----:B------:R-:W-:Y:S01]  /*46f0*/  IABS R76, R78 ;  /* 0x0000004e004c7213 */ /* 0x000fe20000000000 */
[----:B------:R-:W-:Y:S01]  /*4700*/  ULDC UR7, c[0x0][0x230] ;  /* 0x00008c0000077ab9 */ /* 0x000fe20000000800 */
[----:B------:R-:W-:-:S02]  /*4710*/  ISETP.GT.U32.AND P1, PT, R122, R72, PT ;  /* 0x000000487a00720c */ /* 0x000fc40003f24070 */
[----:B------:R-:W-:Y:S01]  /*4720*/  SEL R77, RZ, UR6, P6 ;  /* 0x00000006ff4d7c07 */ /* 0x000fe2000b000000 */
[----:B------:R-:W-:Y:S01]  /*4730*/  IMAD.HI.U32 R61, R123, R76, RZ ;  /* 0x0000004c7b3d7227 */ /* 0x000fe200078e00ff */
[----:B------:R-:W-:Y:S02]  /*4740*/  ISETP.GE.AND P6, PT, R83, RZ, PT ;  /* 0x000000ff5300720c */ /* 0x000fe40003fc6270 */
[C---:B------:R-:W-:Y:S01]  /*4750*/  ISETP.GT.U32.AND P4, PT, R122.reuse, R74, PT ;  /* 0x0000004a7a00720c */ /* 0x040fe20003f84070 */
[----:B------:R-:W-:Y:S01]  /*4760*/  IMAD.MOV R61, RZ, RZ, -R61 ;  /* 0x000000ffff3d7224 */ /* 0x000fe200078e0a3d */
[----:B------:R-:W-:Y:S01]  /*4770*/  IABS R83, R84 ;  /* 0x0000005400537213 */ /* 0x000fe20000000000 */
[--C-:B------:R-:W-:Y:S01]  /*4780*/  @!P2 IMAD.IADD R73, R73, 0x1, -R122.reuse ;  /* 0x000000014949a824 */ /* 0x100fe200078e0a7a */
[----:B------:R-:W-:Y:S01]  /*4790*/  ISETP.GE.AND P2, PT, R81, RZ, PT ;  /* 0x000000ff5100720c */ /* 0x000fe20003f46270 */
[----:B------:R-:W-:Y:S01]  /*47a0*/  @!P3 IMAD.IADD R75, R75, 0x1, -R122 ;  /* 0x000000014b4bb824 */ /* 0x000fe200078e0a7a */
[----:B------:R-:W-:Y:S01]  /*47b0*/  IABS R81, R85 ;  /* 0x0000005500517213 */ /* 0x000fe20000000000 */
[----:B------:R-:W-:Y:S01]  /*47c0*/  IMAD R76, R122, R61, R76 ;  /* 0x0000003d7a4c7224 */ /* 0x000fe200078e024c */
[----:B------:R-:W-:Y:S01]  /*47d0*/  LOP3.LUT R61, R60, 0x14c, RZ, 0xfc, !PT ;  /* 0x0000014c3c3d7812 */ /* 0x000fe200078efcff */
[--C-:B------:R-:W-:Y:S01]  /*47e0*/  @!P1 IMAD.IADD R72, R72, 0x1, -R122.reuse ;  /* 0x0000000148489824 */ /* 0x100fe200078e0a7a */
[----:B------:R-:W-:Y:S01]  /*47f0*/  ISETP.GE.AND P1, PT, R79, RZ, PT ;  /* 0x000000ff4f00720c */ /* 0x000fe20003f26270 */
[----:B------:R-:W-:Y:S01]  /*4800*/  @!P6 IMAD.MOV R73, RZ, RZ, -R73 ;  /* 0x000000ffff49e224 */ /* 0x000fe200078e0a49 */
[----:B------:R-:W-:Y:S01]  /*4810*/  ISETP.GT.U32.AND P3, PT, R122, R75, PT ;  /* 0x0000004b7a00720c */ /* 0x000fe20003f64070 */
[----:B------:R-:W-:Y:S01]  /*4820*/  @!P4 IMAD.IADD R74, R74, 0x1, -R122 ;  /* 0x000000014a4ac824 */ /* 0x000fe200078e0a7a */
[----:B------:R-:W-:Y:S01]  /*4830*/  ISETP.GT.U32.AND P6, PT, R122, R76, PT ;  /* 0x0000004c7a00720c */ /* 0x000fe20003fc4070 */
[----:B------:R-:W-:Y:S01]  /*4840*/  @!P5 IMAD.MOV R71, RZ, RZ, -R71 ;  /* 0x000000ffff47d224 */ /* 0x000fe200078e0a47 */
[----:B------:R-:W-:Y:S01]  /*4850*/  ISETP.NE.U32.AND P5, PT, R77, RZ, PT ;  /* 0x000000ff4d00720c */ /* 0x000fe20003fa5070 */
[----:B------:R-:W-:Y:S01]  /*4860*/  @!P2 IMAD.MOV R74, RZ, RZ, -R74 ;  /* 0x000000ffff4aa224 */ /* 0x000fe200078e0a4a */
[----:B------:R-:W-:-:S02]  /*4870*/  IABS R77, R61 ;  /* 0x0000003d004d7213 */ /* 0x000fc40000000000 */
[----:B------:R-:W-:Y:S02]  /*4880*/  ISETP.GE.AND P2, PT, R61, RZ, PT ;  /* 0x000000ff3d00720c */ /* 0x000fe40003f46270 */
[----:B------:R-:W-:Y:S01]  /*4890*/  LOP3.LUT R61, R60, 0x150, RZ, 0xfc, !PT ;  /* 0x000001503c3d7812 */ /* 0x000fe200078efcff */
[----:B------:R-:W-:Y:S01]  /*48a0*/  @!P1 IMAD.MOV R72, RZ, RZ, -R72 ;  /* 0x000000ffff489224 */ /* 0x000fe200078e0a48 */
[----:B------:R-:W-:Y:S01]  /*48b0*/  ISETP.GE.AND P1, PT, R82, RZ, PT ;  /* 0x000000ff5200720c */ /* 0x000fe20003f26270 */
[--C-:B------:R-:W-:Y:S01]  /*48c0*/  @!P3 IMAD.IADD R75, R75, 0x1, -R122.reuse ;  /* 0x000000014b4bb824 */ /* 0x100fe200078e0a7a */
[----:B------:R-:W-:Y:S01]  /*48d0*/  ISETP.GE.AND P3, PT, R61, RZ, PT ;  /* 0x000000ff3d00720c */ /* 0x000fe20003f66270 */
[----:B------:R-:W-:Y:S01]  /*48e0*/  @!P6 IMAD.IADD R76, R76, 0x1, -R122 ;  /* 0x000000014c4ce824 */ /* 0x000fe200078e0a7a */
[----:B------:R-:W-:Y:S01]  /*48f0*/  IABS R80, R61 ;  /* 0x0000003d00507213 */ /* 0x000fe20000000000 */
[----:B------:R-:W-:Y:S01]  /*4900*/  IMAD.HI.U32 R61, R123, R77, RZ ;  /* 0x0000004d7b3d7227 */ /* 0x000fe200078e00ff */
[----:B------:R-:W-:-:S02]  /*4910*/  ISETP.GE.AND P4, PT, R78, RZ, PT ;  /* 0x000000ff4e00720c */ /* 0x000fc40003f86270 */
[----:B------:R-:W-:Y:S01]  /*4920*/  ISETP.GT.U32.AND P6, PT, R122, R76, PT ;  /* 0x0000004c7a00720c */ /* 0x000fe20003fc4070 */
[----:B------:R-:W-:Y:S02]  /*4930*/  IMAD.MOV R79, RZ, RZ, -R61 ;  /* 0x000000ffff4f7224 */ /* 0x000fe400078e0a3d */
[----:B------:R-:W-:-:S04]  /*4940*/  IMAD.HI.U32 R61, R123, R80, RZ ;  /* 0x000000507b3d7227 */ /* 0x000fc800078e00ff */
[----:B------:R-:W-:Y:S02]  /*4950*/  IMAD R77, R122, R79, R77 ;  /* 0x0000004f7a4d7224 */ /* 0x000fe400078e024d */
[----:B------:R-:W-:-:S04]  /*4960*/  IMAD.HI.U32 R78, R123, R81, RZ ;  /* 0x000000517b4e7227 */ /* 0x000fc800078e00ff */
[----:B------:R-:W-:Y:S02]  /*4970*/  IMAD.MOV R79, RZ, RZ, -R61 ;  /* 0x000000ffff4f7224 */ /* 0x000fe400078e0a3d */
[----:B------:R-:W-:Y:S01]  /*4980*/  @!P1 IMAD.MOV R75, RZ, RZ, -R75 ;  /* 0x000000ffff4b9224 */ /* 0x000fe200078e0a4b */
[C---:B------:R-:W-:Y:S01]  /*4990*/  ISETP.GT.U32.AND P1, PT, R122.reuse, R77, PT ;  /* 0x0000004d7a00720c */ /* 0x040fe20003f24070 */
[----:B------:R-:W-:Y:S02]  /*49a0*/  IMAD.MOV R82, RZ, RZ, -R78 ;  /* 0x000000ffff527224 */ /* 0x000fe400078e0a4e */
[----:B------:R-:W-:Y:S02]  /*49b0*/  IMAD R78, R122, R79, R80 ;  /* 0x0000004f7a4e7224 */ /* 0x000fe400078e0250 */
[----:B------:R-:W-:Y:S02]  /*49c0*/  @!P6 IMAD.IADD R76, R76, 0x1, -R122 ;  /* 0x000000014c4ce824 */ /* 0x000fe400078e0a7a */
[C---:B------:R-:W-:Y:S01]  /*49d0*/  IMAD R79, R122.reuse, R82, R81 ;  /* 0x000000527a4f7224 */ /* 0x040fe200078e0251 */
[C---:B------:R-:W-:Y:S01]  /*49e0*/  ISETP.GT.U32.AND P6, PT, R122.reuse, R78, PT ;  /* 0x0000004e7a00720c */ /* 0x040fe20003fc4070 */
[----:B------:R-:W-:Y:S01]  /*49f0*/  @!P4 IMAD.MOV R76, RZ, RZ, -R76 ;  /* 0x000000ffff4cc224 */ /* 0x000fe200078e0a4c */
[----:B------:R-:W-:Y:S01]  /*4a00*/  IABS R82, R86 ;  /* 0x0000005600527213 */ /* 0x000fe20000000000 */
[----:B------:R-:W-:Y:S01]  /*4a10*/  IMAD.HI.U32 R61, R123, R83, RZ ;  /* 0x000000537b3d7227 */ /* 0x000fe200078e00ff */
[----:B------:R-:W-:-:S03]  /*4a20*/  ISETP.GT.U32.AND P4, PT, R122, R79, PT ;  /* 0x0000004f7a00720c */ /* 0x000fc60003f84070 */
[----:B------:R-:W-:Y:S02]  /*4a30*/  @!P1 IMAD.IADD R77, R77, 0x1, -R122 ;  /* 0x000000014d4d9824 */ /* 0x000fe400078e0a7a */
[----:B------:R-:W-:-:S03]  /*4a40*/  IMAD.MOV R61, RZ, RZ, -R61 ;  /* 0x000000ffff3d7224 */ /* 0x000fc600078e0a3d */
[----:B------:R-:W-:Y:S01]  /*4a50*/  ISETP.GT.U32.AND P1, PT, R122, R77, PT ;  /* 0x0000004d7a00720c */ /* 0x000fe20003f24070 */
[--C-:B------:R-:W-:Y:S02]  /*4a60*/  @!P6 IMAD.IADD R78, R78, 0x1, -R122.reuse ;  /* 0x000000014e4ee824 */ /* 0x100fe400078e0a7a */
[C---:B------:R-:W-:Y:S01]  /*4a70*/  IMAD R80, R122.reuse, R61, R83 ;  /* 0x0000003d7a507224 */ /* 0x040fe200078e0253 */
[----:B------:R-:W-:Y:S01]  /*4a80*/  IABS R83, R89 ;  /* 0x0000005900537213 */ /* 0x000fe20000000000 */
[----:B------:R-:W-:Y:S01]  /*4a90*/  @!P4 IMAD.IADD R79, R79, 0x1, -R122 ;  /* 0x000000014f4fc824 */ /* 0x000fe200078e0a7a */
[----:B------:R-:W-:Y:S01]  /*4aa0*/  ISETP.GT.U32.AND P6, PT, R122, R78, PT ;  /* 0x0000004e7a00720c */ /* 0x000fe20003fc4070 */
[----:B------:R-:W-:-:S03]  /*4ab0*/  IMAD.HI.U32 R61, R123, R82, RZ ;  /* 0x000000527b3d7227 */ /* 0x000fc600078e00ff */
[----:B------:R-:W-:Y:S01]  /*4ac0*/  ISETP.GT.U32.AND P4, PT, R122, R79, PT ;  /* 0x0000004f7a00720c */ /* 0x000fe20003f84070 */
[----:B------:R-:W-:-:S04]  /*4ad0*/  IMAD.HI.U32 R81, R123, R83, RZ ;  /* 0x000000537b517227 */ /* 0x000fc800078e00ff */
[----:B------:R-:W-:Y:S02]  /*4ae0*/  IMAD.MOV R61, RZ, RZ, -R61 ;  /* 0x000000ffff3d7224 */ /* 0x000fe400078e0a3d */
[----:B------:R-:W-:Y:S01]  /*4af0*/  @!P1 IMAD.IADD R77, R77, 0x1, -R122 ;  /* 0x000000014d4d9824 */ /* 0x000fe200078e0a7a */
[C---:B------:R-:W-:Y:S01]  /*4b00*/  ISETP.GT.U32.AND P1, PT, R122.reuse, R80, PT ;  /* 0x000000507a00720c */ /* 0x040fe20003f24070 */
[----:B------:R-:W-:Y:S02]  /*4b10*/  IMAD.MOV R90, RZ, RZ, -R81 ;  /* 0x000000ffff5a7224 */ /* 0x000fe400078e0a51 */
[C---:B------:R-:W-:Y:S02]  /*4b20*/  IMAD R81, R122.reuse, R61, R82 ;  /* 0x0000003d7a517224 */ /* 0x040fe400078e0252 */
[----:B------:R-:W-:Y:S01]  /*4b30*/  IMAD R82, R122, R90, R83 ;  /* 0x0000005a7a527224 */ /* 0x000fe200078e0253 */
[----:B------:R-:W-:Y:S01]  /*4b40*/  LOP3.LUT R90, R60, 0x16c, RZ, 0xfc, !PT ;  /* 0x0000016c3c5a7812 */ /* 0x000fe200078efcff */
[--C-:B------:R-:W-:Y:S01]  /*4b50*/  @!P6 IMAD.IADD R78, R78, 0x1, -R122.reuse ;  /* 0x000000014e4ee824 */ /* 0x100fe200078e0a7a */
[C---:B------:R-:W-:Y:S01]  /*4b60*/  ISETP.GT.U32.AND P6, PT, R122.reuse, R81, PT ;  /* 0x000000517a00720c */ /* 0x040fe20003fc4070 */
[--C-:B------:R-:W-:Y:S01]  /*4b70*/  @!P4 IMAD.IADD R79, R79, 0x1, -R122.reuse ;  /* 0x000000014f4fc824 */ /* 0x100fe200078e0a7a */
[----:B------:R-:W-:Y:S01]  /*4b80*/  ISETP.GT.U32.AND P4, PT, R122, R82, PT ;  /* 0x000000527a00720c */ /* 0x000fe20003f84070 */
[----:B------:R-:W-:Y:S01]  /*4b90*/  @!P2 IMAD.MOV R77, RZ, RZ, -R77 ;  /* 0x000000ffff4da224 */ /* 0x000fe200078e0a4d */
[----:B------:R-:W-:Y:S01]  /*4ba0*/  IABS R95, R90 ;  /* 0x0000005a005f7213 */ /* 0x000fe20000000000 */
[----:B------:R-:W-:Y:S01]  /*4bb0*/  @!P1 IMAD.IADD R80, R80, 0x1, -R122 ;  /* 0x0000000150509824 */ /* 0x000fe200078e0a7a */
[----:B------:R-:W-:Y:S01]  /*4bc0*/  ISETP.GE.AND P1, PT, R85, RZ, PT ;  /* 0x000000ff5500720c */ /* 0x000fe20003f26270 */
[----:B------:R-:W-:-:S03]  /*4bd0*/  IMAD.HI.U32 R61, R123, R91, RZ ;  /* 0x0000005b7b3d7227 */ /* 0x000fc600078e00ff */
[----:B------:R-:W-:Y:S01]  /*4be0*/  ISETP.GT.U32.AND P2, PT, R122, R80, PT ;  /* 0x000000507a00720c */ /* 0x000fe20003f44070 */
[----:B------:R-:W-:-:S04]  /*4bf0*/  IMAD.HI.U32 R83, R123, R94, RZ ;  /* 0x0000005e7b537227 */ /* 0x000fc800078e00ff */
[--C-:B------:R-:W-:Y:S01]  /*4c00*/  @!P6 IMAD.IADD R81, R81, 0x1, -R122.reuse ;  /* 0x000000015151e824 */ /* 0x100fe200078e0a7a */
[----:B------:R-:W-:Y:S01]  /*4c10*/  ISETP.GE.AND P6, PT, R84, RZ, PT ;  /* 0x000000ff5400720c */ /* 0x000fe20003fc6270 */
[----:B------:R-:W-:Y:S02]  /*4c20*/  IMAD.MOV R61, RZ, RZ, -R61 ;  /* 0x000000ffff3d7224 */ /* 0x000fe400078e0a3d */
[----:B------:R-:W-:Y:S02]  /*4c30*/  @!P4 IMAD.IADD R82, R82, 0x1, -R122 ;  /* 0x000000015252c824 */ /* 0x000fe400078e0a7a */
[----:B------:R-:W-:Y:S02]  /*4c40*/  IMAD.MOV R85, RZ, RZ, -R83 ;  /* 0x000000ffff557224 */ /* 0x000fe400078e0a53 */
[C---:B------:R-:W-:Y:S01]  /*4c50*/  IMAD R83, R122.reuse, R61, R91 ;  /* 0x0000003d7a537224 */ /* 0x040fe200078e025b */
[----:B------:R-:W-:Y:S01]  /*4c60*/  ISETP.GT.U32.AND P4, PT, R122, R82, PT ;  /* 0x000000527a00720c */ /* 0x000fe20003f84070 */
[----:B------:R-:W-:Y:S01]  /*4c70*/  IMAD.HI.U32 R61, R123, R95, RZ ;  /* 0x0000005f7b3d7227 */ /* 0x000fe200078e00ff */
[----:B------:R-:W-:-:S03]  /*4c80*/  LOP3.LUT R91, R60, 0x170, RZ, 0xfc, !PT ;  /* 0x000001703c5b7812 */ /* 0x000fc600078efcff */
[----:B------:R-:W-:Y:S01]  /*4c90*/  IMAD R84, R122, R85, R94 ;  /* 0x000000557a547224 */ /* 0x000fe200078e025e */
[----:B------:R-:W-:Y:S01]  /*4ca0*/  IABS R94, R96 ;  /* 0x00000060005e7213 */ /* 0x000fe20000000000 */
[----:B------:R-:W-:Y:S01]  /*4cb0*/  @!P2 IMAD.IADD R80, R80, 0x1, -R122 ;  /* 0x000000015050a824 */ /* 0x000fe200078e0a7a */
[C---:B------:R-:W-:Y:S01]  /*4cc0*/  ISETP.GT.U32.AND P2, PT, R122.reuse, R83, PT ;  /* 0x000000537a00720c */ /* 0x040fe20003f44070 */
[----:B------:R-:W-:Y:S02]  /*4cd0*/  IMAD.MOV R61, RZ, RZ, -R61 ;  /* 0x000000ffff3d7224 */ /* 0x000fe400078e0a3d */
[----:B------:R-:W-:Y:S01]  /*4ce0*/  @!P6 IMAD.MOV R80, RZ, RZ, -R80 ;  /* 0x000000ffff50e224 */ /* 0x000fe200078e0a50 */
[C---:B------:R-:W-:Y:S01]  /*4cf0*/  ISETP.GT.U32.AND P6, PT, R122.reuse, R84, PT ;  /* 0x000000547a00720c */ /* 0x040fe20003fc4070 */
[----:B------:R-:W-:Y:S01]  /*4d00*/  IMAD R85, R122, R61, R95 ;  /* 0x0000003d7a557224 */ /* 0x000fe200078e025f */
[----:B------:R-:W-:Y:S01]  /*4d10*/  LOP3.LUT R95, R60, 0x17c, RZ, 0xfc, !PT ;  /* 0x0000017c3c5f7812 */ /* 0x000fe200078efcff */
[----:B------:R-:W-:Y:S01]  /*4d20*/  @!P3 IMAD.MOV R78, RZ, RZ, -R78 ;  /* 0x000000ffff4eb224 */ /* 0x000fe200078e0a4e */
[----:B------:R-:W-:Y:S01]  /*4d30*/  ISETP.GT.U32.AND P3, PT, R122, R81, PT ;  /* 0x000000517a00720c */ /* 0x000fe20003f64070 */
[--C-:B------:R-:W-:Y:S01]  /*4d40*/  @!P4 IMAD.IADD R82, R82, 0x1, -R122.reuse ;  /* 0x000000015252c824 */ /* 0x100fe200078e0a7a */
[----:B------:R-:W-:Y:S01]  /*4d50*/  ISETP.GT.U32.AND P4, PT, R122, R85, PT ;  /* 0x000000557a00720c */ /* 0x000fe20003f84070 */
[----:B------:R-:W-:Y:S01]  /*4d60*/  @!P1 IMAD.MOV R79, RZ, RZ, -R79 ;  /* 0x000000ffff4f9224 */ /* 0x000fe200078e0a4f */
[----:B------:R-:W-:Y:S01]  /*4d70*/  ISETP.GE.AND P1, PT, R86, RZ, PT ;  /* 0x000000ff5600720c */ /* 0x000fe20003f26270 */
[----:B------:R-:W-:Y:S01]  /*4d80*/  @!P2 IMAD.IADD R83, R83, 0x1, -R122 ;  /* 0x000000015353a824 */ /* 0x000fe200078e0a7a */
[----:B------:R-:W-:-:S02]  /*4d90*/  IABS R86, R91 ;  /* 0x0000005b00567213 */ /* 0x000fc40000000000 */
[----:B------:R-:W-:Y:S01]  /*4da0*/  ISETP.GE.AND P2, PT, R87, RZ, PT ;  /* 0x000000ff5700720c */ /* 0x000fe20003f46270 */
[----:B------:R-:W-:Y:S01]  /*4db0*/  @!P6 IMAD.IADD R84, R84, 0x1, -R122 ;  /* 0x000000015454e824 */ /* 0x000fe200078e0a7a */
[----:B------:R-:W-:Y:S01]  /*4dc0*/  ISETP.GT.U32.AND P6, PT, R122, R83, PT ;  /* 0x000000537a00720c */ /* 0x000fe20003fc4070 */
[----:B------:R-:W-:-:S04]  /*4dd0*/  IMAD.HI.U32 R61, R123, R86, RZ ;  /* 0x000000567b3d7227 */ /* 0x000fc800078e00ff */
[--C-:B------:R-:W-:Y:S01]  /*4de0*/  @!P3 IMAD.IADD R81, R81, 0x1, -R122.reuse ;  /* 0x000000015151b824 */ /* 0x100fe200078e0a7a */
[----:B------:R-:W-:Y:S01]  /*4df0*/  ISETP.GE.AND P3, PT, R89, RZ, PT ;  /* 0x000000ff5900720c */ /* 0x000fe20003f66270 */
[----:B------:R-:W-:Y:S01]  /*4e00*/  IMAD.MOV R87, RZ, RZ, -R61 ;  /* 0x000000ffff577224 */ /* 0x000fe200078e0a3d */
[----:B------:R-:W-:Y:S01]  /*4e10*/  IABS R89, R95 ;  /* 0x0000005f00597213 */ /* 0x000fe20000000000 */
[----:B------:R-:W-:Y:S01]  /*4e20*/  @!P4 IMAD.IADD R85, R85, 0x1, -R122 ;  /* 0x000000015555c824 */ /* 0x000fe200078e0a7a */
[C---:B------:R-:W-:Y:S01]  /*4e30*/  ISETP.GT.U32.AND P4, PT, R122.reuse, R84, PT ;  /* 0x000000547a00720c */ /* 0x040fe20003f84070 */
[----:B------:R-:W-:Y:S02]  /*4e40*/  @!P1 IMAD.MOV R81, RZ, RZ, -R81 ;  /* 0x000000ffff519224 */ /* 0x000fe400078e0a51 */
[C---:B------:R-:W-:Y:S01]  /*4e50*/  IMAD R86, R122.reuse, R87, R86 ;  /* 0x000000577a567224 */ /* 0x040fe200078e0256 */
[----:B------:R-:W-:Y:S01]  /*4e60*/  ISETP.GT.U32.AND P1, PT, R122, R85, PT ;  /* 0x000000557a00720c */ /* 0x000fe20003f24070 */
[----:B------:R-:W-:-:S04]  /*4e70*/  IMAD.HI.U32 R61, R123, R94, RZ ;  /* 0x0000005e7b3d7227 */ /* 0x000fc800078e00ff */
[--C-:B------:R-:W-:Y:S01]  /*4e80*/  @!P6 IMAD.IADD R83, R83, 0x1, -R122.reuse ;  /* 0x000000015353e824 */ /* 0x100fe200078e0a7a */
[----:B------:R-:W-:Y:S01]  /*4e90*/  ISETP.GT.U32.AND P6, PT, R122, R86, PT ;  /* 0x000000567a00720c */ /* 0x000fe20003fc4070 */
[----:B------:R-:W-:Y:S02]  /*4ea0*/  IMAD.MOV R61, RZ, RZ, -R61 ;  /* 0x000000ffff3d7224 */ /* 0x000fe400078e0a3d */
[----:B------:R-:W-:Y:S01]  /*4eb0*/  @!P4 IMAD.IADD R84, R84, 0x1, -R122 ;  /* 0x000000015454c824 */ /* 0x000fe200078e0a7a */
[----:B------:R-:W-:Y:S01]  /*4ec0*/  ISETP.GE.AND P4, PT, R88, RZ, PT ;  /* 0x000000ff5800720c */ /* 0x000fe20003f86270 */
[----:B------:R-:W-:Y:S01]  /*4ed0*/  IMAD R87, R122, R61, R94 ;  /* 0x0000003d7a577224 */ /* 0x000fe200078e025e */
[----:B------:R-:W-:Y:S01]  /*4ee0*/  LOP3.LUT R94, R60, 0x180, RZ, 0xfc, !PT ;  /* 0x000001803c5e7812 */ /* 0x000fe200078efcff */
[----:B------:R-:W-:Y:S02]  /*4ef0*/  @!P1 IMAD.IADD R85, R85, 0x1, -R122 ;  /* 0x0000000155559824 */ /* 0x000fe400078e0a7a */
[----:B------:R-:W-:Y:S01]  /*4f00*/  IMAD.HI.U32 R61, R123, R98, RZ ;  /* 0x000000627b3d7227 */ /* 0x000fe200078e00ff */
[----:B------:R-:W-:-:S03]  /*4f10*/  ISETP.GT.U32.AND P1, PT, R122, R87, PT ;  /* 0x000000577a00720c */ /* 0x000fc60003f24070 */
[----:B------:R-:W-:Y:S01]  /*4f20*/  @!P6 IMAD.IADD R86, R86, 0x1, -R122 ;  /* 0x000000015656e824 */ /* 0x000fe200078e0a7a */
[----:B------:R-:W-:Y:S01]  /*4f30*/  ISETP.GE.AND P6, PT, R90, RZ, PT ;  /* 0x000000ff5a00720c */ /* 0x000fe20003fc6270 */
[----:B------:R-:W-:Y:S01]  /*4f40*/  IMAD.HI.U32 R88, R123, R89, RZ ;  /* 0x000000597b587227 */ /* 0x000fe200078e00ff */
[----:B------:R-:W-:-:S03]  /*4f50*/  IABS R90, R94 ;  /* 0x0000005e005a7213 */ /* 0x000fc60000000000 */
[----:B------:R-:W-:Y:S01]  /*4f60*/  IMAD.MOV R99, RZ, RZ, -R61 ;  /* 0x000000ffff637224 */ /* 0x000fe200078e0a3d */
[----:B------:R-:W-:Y:S01]  /*4f70*/  LOP3.LUT R61, R60, 0x184, RZ, 0xfc, !PT ;  /* 0x000001843c3d7812 */ /* 0x000fe200078efcff */
[----:B------:R-:W-:Y:S02]  /*4f80*/  IMAD.MOV R100, RZ, RZ, -R88 ;  /* 0x000000ffff647224 */ /* 0x000fe400078e0a58 */
[C---:B------:R-:W-:Y:S02]  /*4f90*/  IMAD R88, R122.reuse, R99, R98 ;  /* 0x000000637a587224 */ /* 0x040fe400078e0262 */
[----:B------:R-:W-:Y:S01]  /*4fa0*/  @!P1 IMAD.IADD R87, R87, 0x1, -R122 ;  /* 0x0000000157579824 */ /* 0x000fe200078e0a7a */
[C---:B------:R-:W-:Y:S01]  /*4fb0*/  ISETP.GT.U32.AND P1, PT, R122.reuse, R86, PT ;  /* 0x000000567a00720c */ /* 0x040fe20003f24070 */
[C---:B------:R-:W-:Y:S01]  /*4fc0*/  IMAD R89, R122.reuse, R100, R89 ;  /* 0x000000647a597224 */ /* 0x040fe200078e0259 */
[----:B------:R-:W-:Y:S01]  /*4fd0*/  IABS R100, R61 ;  /* 0x0000003d00647213 */ /* 0x000fe20000000000 */
[----:B------:R-:W-:Y:S01]  /*4fe0*/  @!P3 IMAD.MOV R82, RZ, RZ, -R82 ;  /* 0x000000ffff52b224 */ /* 0x000fe200078e0a52 */
[----:B------:R-:W-:Y:S01]  /*4ff0*/  ISETP.GT.U32.AND P3, PT, R122, R88, PT ;  /* 0x000000587a00720c */ /* 0x000fe20003f64070 */
[----:B------:R-:W-:Y:S01]  /*5000*/  @!P6 IMAD.MOV R85, RZ, RZ, -R85 ;  /* 0x000000ffff55e224 */ /* 0x000fe200078e0a55 */
[----:B------:R-:W-:Y:S01]  /*5010*/  ISETP.GE.AND P6, PT, R91, RZ, PT ;  /* 0x000000ff5b00720c */ /* 0x000fe20003fc6270 */
[----:B------:R-:W-:-:S04]  /*5020*/  IMAD.HI.U32 R98, R123, R90, RZ ;  /* 0x0000005a7b627227 */ /* 0x000fc800078e00ff */
[----:B------:R-:W-:Y:S01]  /*5030*/  @!P4 IMAD.MOV R84, RZ, RZ, -R84 ;  /* 0x000000ffff54c224 */ /* 0x000fe200078e0a54 */
[C---:B------:R-:W-:Y:S01]  /*5040*/  ISETP.GT.U32.AND P4, PT, R122.reuse, R89, PT ;  /* 0x000000597a00720c */ /* 0x040fe20003f84070 */
[----:B------:R-:W-:Y:S02]  /*5050*/  IMAD.MOV R91, RZ, RZ, -R98 ;  /* 0x000000ffff5b7224 */ /* 0x000fe400078e0a62 */
[----:B------:R-:W-:Y:S01]  /*5060*/  @!P2 IMAD.MOV R83, RZ, RZ, -R83 ;  /* 0x000000ffff53a224 */ /* 0x000fe200078e0a53 */
[----:B------:R-:W-:Y:S01]  /*5070*/  ISETP.GT.U32.AND P2, PT, R122, R87, PT ;  /* 0x000000577a00720c */ /* 0x000fe20003f44070 */
[----:B------:R-:W-:Y:S01]  /*5080*/  @!P1 IMAD.IADD R86, R86, 0x1, -R122 ;  /* 0x0000000156569824 */ /* 0x000fe200078e0a7a */
[----:B------:R-:W-:Y:S01]  /*5090*/  ISETP.GE.AND P1, PT, R96, RZ, PT ;  /* 0x000000ff6000720c */ /* 0x000fe20003f26270 */
[----:B------:R-:W-:Y:S02]  /*50a0*/  IMAD R90, R122, R91, R90 ;  /* 0x0000005b7a5a7224 */ /* 0x000fe400078e025a */
[----:B------:R-:W-:-:S02]  /*50b0*/  @!P3 IMAD.IADD R88, R88, 0x1, -R122 ;  /* 0x000000015858b824 */ /* 0x000fc400078e0a7a */
[----:B------:R-:W-:-:S03]  /*50c0*/  IMAD.HI.U32 R99, R123, R100, RZ ;  /* 0x000000647b637227 */ /* 0x000fc600078e00ff */
[C---:B------:R-:W-:Y:S01]  /*50d0*/  ISETP.GT.U32.AND P3, PT, R122.reuse, R88, PT ;  /* 0x000000587a00720c */ /* 0x040fe20003f64070 */
[----:B------:R-:W-:Y:S01]  /*50e0*/  @!P6 IMAD.MOV R86, RZ, RZ, -R86 ;  /* 0x000000ffff56e224 */ /* 0x000fe200078e0a56 */
[C---:B------:R-:W-:Y:S01]  /*50f0*/  ISETP.GT.U32.AND P6, PT, R122.reuse, R90, PT ;  /* 0x0000005a7a00720c */ /* 0x040fe20003fc4070 */
[--C-:B------:R-:W-:Y:S02]  /*5100*/  @!P4 IMAD.IADD R89, R89, 0x1, -R122.reuse ;  /* 0x000000015959c824 */ /* 0x100fe400078e0a7a */
[----:B------:R-:W-:Y:S02]  /*5110*/  IMAD.MOV R99, RZ, RZ, -R99 ;  /* 0x000000ffff637224 */ /* 0x000fe400078e0a63 */
[----:B------:R-:W-:Y:S01]  /*5120*/  @!P2 IMAD.IADD R87, R87, 0x1, -R122 ;  /* 0x000000015757a824 */ /* 0x000fe200078e0a7a */
[C---:B------:R-:W-:Y:S01]  /*5130*/  ISETP.GT.U32.AND P4, PT, R122.reuse, R89, PT ;  /* 0x000000597a00720c */ /* 0x040fe20003f84070 */
[----:B------:R-:W-:Y:S01]  /*5140*/  IMAD R91, R122, R99, R100 ;  /* 0x000000637a5b7224 */ /* 0x000fe200078e0264 */
[----:B------:R-:W-:Y:S01]  /*5150*/  ISETP.GE.AND P2, PT, R97, RZ, PT ;  /* 0x000000ff6100720c */ /* 0x000fe20003f46270 */
[----:B------:R-:W-:Y:S01]  /*5160*/  @!P1 IMAD.MOV R87, RZ, RZ, -R87 ;  /* 0x000000ffff579224 */ /* 0x000fe200078e0a57 */
[----:B------:R-:W-:Y:S01]  /*5170*/  LOP3.LUT R99, R60, 0x18c, RZ, 0xfc, !PT ;  /* 0x0000018c3c637812 */ /* 0x000fe200078efcff */
[--C-:B------:R-:W-:Y:S01]  /*5180*/  @!P3 IMAD.IADD R88, R88, 0x1, -R122.reuse ;  /* 0x000000015858b824 */ /* 0x100fe200078e0a7a */
[----:B------:R-:W-:Y:S01]  /*5190*/  LOP3.LUT R97, R60, 0x188, RZ, 0xfc, !PT ;  /* 0x000001883c617812 */ /* 0x000fe200078efcff */
[----:B------:R-:W-:Y:S01]  /*51a0*/  @!P6 IMAD.IADD R90, R90, 0x1, -R122 ;  /* 0x000000015a5ae824 */ /* 0x000fe200078e0a7a */
[----:B------:R-:W-:-:S02]  /*51b0*/  ISETP.GT.U32.AND P1, PT, R122, R91, PT ;  /* 0x0000005b7a00720c */ /* 0x000fc40003f24070 */
[----:B------:R-:W-:Y:S02]  /*51c0*/  IABS R98, R99 ;  /* 0x0000006300627213 */ /* 0x000fe40000000000 */
[----:B------:R-:W-:Y:S01]  /*51d0*/  IABS R96, R97 ;  /* 0x0000006100607213 */ /* 0x000fe20000000000 */
[----:B------:R-:W-:Y:S01]  /*51e0*/  @!P4 IMAD.IADD R89, R89, 0x1, -R122 ;  /* 0x000000015959c824 */ /* 0x000fe200078e0a7a */
[----:B------:R-:W-:Y:S01]  /*51f0*/  ISETP.GE.AND P3, PT, R95, RZ, PT ;  /* 0x000000ff5f00720c */ /* 0x000fe20003f66270 */
[----:B------:R-:W-:Y:S01]  /*5200*/  IMAD.MOV.U32 R95, RZ, RZ, R98 ;  /* 0x000000ffff5f7224 */ /* 0x000fe200078e0062 */
[----:B------:R-:W-:Y:S01]  /*5210*/  ISETP.GT.U32.AND P6, PT, R122, R90, PT ;  /* 0x0000005a7a00720c */ /* 0x000fe20003fc4070 */
[C---:B------:R-:W-:Y:S01]  /*5220*/  IMAD.HI.U32 R98, R123.reuse, R96, RZ ;  /* 0x000000607b627227 */ /* 0x040fe200078e00ff */
[----:B------:R-:W-:Y:S02]  /*5230*/  ISETP.GE.AND P4, PT, R94, RZ, PT ;  /* 0x000000ff5e00720c */ /* 0x000fe40003f86270 */
[----:B------:R-:W-:Y:S01]  /*5240*/  IABS R100, R104 ;  /* 0x0000006800647213 */ /* 0x000fe20000000000 */
[----:B------:R-:W-:-:S04]  /*5250*/  IMAD.HI.U32 R94, R123, R95, RZ ;  /* 0x0000005f7b5e7227 */ /* 0x000fc800078e00ff */
[----:B------:R-:W-:Y:S02]  /*5260*/  IMAD.MOV R101, RZ, RZ, -R98 ;  /* 0x000000ffff657224 */ /* 0x000fe400078e0a62 */
[----:B------:R-:W-:Y:S01]  /*5270*/  @!P1 IMAD.IADD R91, R91, 0x1, -R122 ;  /* 0x000000015b5b9824 */ /* 0x000fe200078e0a7a */
[----:B------:R-:W-:Y:S01]  /*5280*/  ISETP.GE.AND P1, PT, R61, RZ, PT ;  /* 0x000000ff3d00720c */ /* 0x000fe20003f26270 */
[----:B------:R-:W-:Y:S02]  /*5290*/  IMAD.MOV R98, RZ, RZ, -R94 ;  /* 0x000000ffff627224 */ /* 0x000fe400078e0a5e */
[----:B------:R-:W-:Y:S01]  /*52a0*/  IMAD R94, R122, R101, R96 ;  /* 0x000000657a5e7224 */ /* 0x000fe200078e0260 */
[----:B------:R-:W-:Y:S01]  /*52b0*/  LOP3.LUT R101, R60, 0x198, RZ, 0xfc, !PT ;  /* 0x000001983c657812 */ /* 0x000fe200078efcff */
[----:B------:R-:W-:Y:S01]  /*52c0*/  @!P2 IMAD.MOV R88, RZ, RZ, -R88 ;  /* 0x000000ffff58a224 */ /* 0x000fe200078e0a58 */
[----:B------:R-:W-:Y:S01]  /*52d0*/  ISETP.GT.U32.AND P2, PT, R122, R91, PT ;  /* 0x0000005b7a00720c */ /* 0x000fe20003f44070 */
[----:B------:R-:W-:Y:S01]  /*52e0*/  @!P6 IMAD.IADD R90, R90, 0x1, -R122 ;  /* 0x000000015a5ae824 */ /* 0x000fe200078e0a7a */
[C---:B------:R-:W-:Y:S01]  /*52f0*/  ISETP.GT.U32.AND P6, PT, R122.reuse, R94, PT ;  /* 0x0000005e7a00720c */ /* 0x040fe20003fc4070 */
[----:B------:R-:W-:Y:S01]  /*5300*/  IMAD R95, R122, R98, R95 ;  /* 0x000000627a5f7224 */ /* 0x000fe200078e025f */
[----:B------:R-:W-:Y:S01]  /*5310*/  IABS R98, R101 ;  /* 0x0000006500627213 */ /* 0x000fe20000000000 */
[----:B------:R-:W-:Y:S01]  /*5320*/  IMAD.MOV.U32 R96, RZ, RZ, R100 ;  /* 0x000000ffff607224 */ /* 0x000fe200078e0064 */
[----:B------:R-:W-:Y:S01]  /*5330*/  LOP3.LUT R100, R60, 0x194, RZ, 0xfc, !PT ;  /* 0x000001943c647812 */ /* 0x000fe200078efcff */
[----:B------:R-:W-:-:S02]  /*5340*/  @!P3 IMAD.MOV R89, RZ, RZ, -R89 ;  /* 0x000000ffff59b224 */ /* 0x000fc400078e0a59 */
[----:B------:R-:W-:Y:S01]  /*5350*/  IMAD.HI.U32 R61, R123, R96, RZ ;  /* 0x000000607b3d7227 */ /* 0x000fe200078e00ff */
[----:B------:R-:W-:-:S03]  /*5360*/  IABS R103, R100 ;  /* 0x0000006400677213 */ /* 0x000fc60000000000 */
[--C-:B------:R-:W-:Y:S01]  /*5370*/  @!P2 IMAD.IADD R91, R91, 0x1, -R122.reuse ;  /* 0x000000015b5ba824 */ /* 0x100fe200078e0a7a */
[----:B------:R-:W-:Y:S01]  /*5380*/  ISETP.GT.U32.AND P2, PT, R122, R95, PT ;  /* 0x0000005f7a00720c */ /* 0x000fe20003f44070 */
[----:B------:R-:W-:Y:S02]  /*5390*/  @!P6 IMAD.IADD R94, R94, 0x1, -R122 ;  /* 0x000000015e5ee824 */ /* 0x000fe400078e0a7a */
[----:B------:R-:W-:Y:S02]  /*53a0*/  IMAD.MOV R61, RZ, RZ, -R61 ;  /* 0x000000ffff3d7224 */ /* 0x000fe400078e0a3d */
[----:B------:R-:W-:Y:S01]  /*53b0*/  IMAD.HI.U32 R107, R123, R103, RZ ;  /* 0x000000677b6b7227 */ /* 0x000fe200078e00ff */
[----:B------:R-:W-:-:S03]  /*53c0*/  ISETP.GT.U32.AND P3, PT, R122, R94, PT ;  /* 0x0000005e7a00720c */ /* 0x000fc60003f64070 */
[----:B------:R-:W-:Y:S01]  /*53d0*/  IMAD R96, R122, R61, R96 ;  /* 0x0000003d7a607224 */ /* 0x000fe200078e0260 */
[----:B------:R-:W-:Y:S01]  /*53e0*/  LOP3.LUT R61, R60, 0x1a0, RZ, 0xfc, !PT ;  /* 0x000001a03c3d7812 */ /* 0x000fe200078efcff */
[----:B------:R-:W-:Y:S02]  /*53f0*/  IMAD.MOV R107, RZ, RZ, -R107 ;  /* 0x000000ffff6b7224 */ /* 0x000fe400078e0a6b */
[----:B------:R-:W-:Y:S01]  /*5400*/  IMAD.HI.U32 R106, R123, R98, RZ ;  /* 0x000000627b6a7227 */ /* 0x000fe200078e00ff */
[----:B------:R-:W-:-:S03]  /*5410*/  ISETP.GT.U32.AND P6, PT, R122, R96, PT ;  /* 0x000000607a00720c */ /* 0x000fc60003fc4070 */
[----:B------:R-:W-:Y:S01]  /*5420*/  @!P2 IMAD.IADD R95, R95, 0x1, -R122 ;  /* 0x000000015f5fa824 */ /* 0x000fe200078e0a7a */
[----:B------:R-:W-:Y:S01]  /*5430*/  ISETP.GE.AND P2, PT, R97, RZ, PT ;  /* 0x000000ff6100720c */ /* 0x000fe20003f46270 */
[----:B------:R-:W-:Y:S01]  /*5440*/  IMAD R97, R122, R107, R103 ;  /* 0x0000006b7a617224 */ /* 0x000fe200078e0267 */
[----:B------:R-:W-:Y:S01]  /*5450*/  IABS R103, R61 ;  /* 0x0000003d00677213 */ /* 0x000fe20000000000 */
[----:B------:R-:W-:Y:S02]  /*5460*/  IMAD.MOV R106, RZ, RZ, -R106 ;  /* 0x000000ffff6a7224 */ /* 0x000fe400078e0a6a */
[----:B------:R-:W-:Y:S01]  /*5470*/  @!P3 IMAD.IADD R94, R94, 0x1, -R122 ;  /* 0x000000015e5eb824 */ /* 0x000fe200078e0a7a */
[C---:B------:R-:W-:Y:S01]  /*5480*/  ISETP.GT.U32.AND P3, PT, R122.reuse, R97, PT ;  /* 0x000000617a00720c */ /* 0x040fe20003f64070 */
[----:B------:R-:W-:Y:S02]  /*5490*/  IMAD R98, R122, R106, R98 ;  /* 0x0000006a7a627224 */ /* 0x000fe400078e0262 */
[----:B------:R-:W-:-:S04]  /*54a0*/  IMAD.HI.U32 R106, R123, R105, RZ ;  /* 0x000000697b6a7227 */ /* 0x000fc800078e00ff */
[----:B------:R-:W-:Y:S02]  /*54b0*/  IMAD.MOV R106, RZ, RZ, -R106 ;  /* 0x000000ffff6a7224 */ /* 0x000fe400078e0a6a */
[----:B------:R-:W-:Y:S01]  /*54c0*/  @!P6 IMAD.IADD R96, R96, 0x1, -R122 ;  /* 0x000000016060e824 */ /* 0x000fe200078e0a7a */
[C---:B------:R-:W-:Y:S01]  /*54d0*/  ISETP.GT.U32.AND P6, PT, R122.reuse, R95, PT ;  /* 0x0000005f7a00720c */ /* 0x040fe20003fc4070 */
[----:B------:R-:W-:Y:S01]  /*54e0*/  @!P1 IMAD.MOV R91, RZ, RZ, -R91 ;  /* 0x000000ffff5b9224 */ /* 0x000fe200078e0a5b */
[----:B------:R-:W-:Y:S01]  /*54f0*/  ISETP.GE.AND P1, PT, R99, RZ, PT ;  /* 0x000000ff6300720c */ /* 0x000fe20003f26270 */
[----:B------:R-:W-:Y:S01]  /*5500*/  @!P2 IMAD.MOV R94, RZ, RZ, -R94 ;  /* 0x000000ffff5ea224 */ /* 0x000fe200078e0a5e */
[C---:B------:R-:W-:Y:S01]  /*5510*/  ISETP.GT.U32.AND P2, PT, R122.reuse, R98, PT ;  /* 0x000000627a00720c */ /* 0x040fe20003f44070 */
[----:B------:R-:W-:Y:S01]  /*5520*/  IMAD R99, R122, R106, R105 ;  /* 0x0000006a7a637224 */ /* 0x000fe200078e0269 */
[----:B------:R-:W-:Y:S01]  /*5530*/  IABS R106, R110 ;  /* 0x0000006e006a7213 */ /* 0x000fe20000000000 */
[----:B------:R-:W-:Y:S01]  /*5540*/  @!P3 IMAD.IADD R97, R97, 0x1, -R122 ;  /* 0x000000016161b824 */ /* 0x000fe200078e0a7a */
[----:B------:R-:W-:Y:S01]  /*5550*/  LOP3.LUT R105, R60, 0x1a8, RZ, 0xfc, !PT ;  /* 0x000001a83c697812 */ /* 0x000fe200078efcff */
[----:B------:R-:W-:Y:S01]  /*5560*/  @!P4 IMAD.MOV R90, RZ, RZ, -R90 ;  /* 0x000000ffff5ac224 */ /* 0x000fe200078e0a5a */
[C---:B------:R-:W-:Y:S01]  /*5570*/  ISETP.GT.U32.AND P3, PT, R122.reuse, R99, PT ;  /* 0x000000637a00720c */ /* 0x040fe20003f64070 */
[----:B------:R-:W-:Y:S01]  /*5580*/  IMAD.HI.U32 R107, R123, R103, RZ ;  /* 0x000000677b6b7227 */ /* 0x000fe200078e00ff */
[----:B------:R-:W-:-:S02]  /*5590*/  ISETP.GT.U32.AND P4, PT, R122, R96, PT ;  /* 0x000000607a00720c */ /* 0x000fc40003f84070 */
[----:B------:R-:W-:Y:S01]  /*55a0*/  IABS R108, R105 ;  /* 0x00000069006c7213 */ /* 0x000fe20000000000 */
[--C-:B------:R-:W-:Y:S01]  /*55b0*/  @!P6 IMAD.IADD R95, R95, 0x1, -R122.reuse ;  /* 0x000000015f5fe824 */ /* 0x100fe200078e0a7a */
[----:B------:R-:W-:Y:S01]  /*55c0*/  ISETP.GE.AND P6, PT, R104, RZ, PT ;  /* 0x000000ff6800720c */ /* 0x000fe20003fc6270 */
[--C-:B------:R-:W-:Y:S01]  /*55d0*/  @!P2 IMAD.IADD R98, R98, 0x1, -R122.reuse ;  /* 0x000000016262a824 */ /* 0x100fe200078e0a7a */
[C---:B------:R-:W-:Y:S01]  /*55e0*/  ISETP.GT.U32.AND P2, PT, R122.reuse, R97, PT ;  /* 0x000000617a00720c */ /* 0x040fe20003f44070 */
[----:B------:R-:W-:Y:S01]  /*55f0*/  @!P1 IMAD.MOV R95, RZ, RZ, -R95 ;  /* 0x000000ffff5f9224 */ /* 0x000fe200078e0a5f */
[----:B------:R-:W-:Y:S01]  /*5600*/  IABS R104, R115 ;  /* 0x0000007300687213 */ /* 0x000fe20000000000 */
[----:B------:R-:W-:Y:S01]  /*5610*/  IMAD.MOV R107, RZ, RZ, -R107 ;  /* 0x000000ffff6b7224 */ /* 0x000fe200078e0a6b */
[----:B------:R-:W-:Y:S01]  /*5620*/  ISETP.GT.U32.AND P1, PT, R122, R98, PT ;  /* 0x000000627a00720c */ /* 0x000fe20003f24070 */
[--C-:B------:R-:W-:Y:S02]  /*5630*/  @!P3 IMAD.IADD R99, R99, 0x1, -R122.reuse ;  /* 0x000000016363b824 */ /* 0x100fe400078e0a7a */
[----:B------:R-:W-:Y:S01]  /*5640*/  @!P4 IMAD.IADD R96, R96, 0x1, -R122 ;  /* 0x000000016060c824 */ /* 0x000fe200078e0a7a */
[----:B------:R-:W-:Y:S01]  /*5650*/  ISETP.GE.AND P4, PT, R100, RZ, PT ;  /* 0x000000ff6400720c */ /* 0x000fe20003f86270 */
[C---:B------:R-:W-:Y:S01]  /*5660*/  IMAD R100, R122.reuse, R107, R103 ;  /* 0x0000006b7a647224 */ /* 0x040fe200078e0267 */
[----:B------:R-:W-:Y:S01]  /*5670*/  ISETP.GT.U32.AND P3, PT, R122, R99, PT ;  /* 0x000000637a00720c */ /* 0x000fe20003f64070 */
[----:B------:R-:W-:Y:S01]  /*5680*/  IMAD.HI.U32 R107, R123, R106, RZ ;  /* 0x0000006a7b6b7227 */ /* 0x000fe200078e00ff */
[----:B------:R-:W-:-:S03]  /*5690*/  IABS R103, R113 ;  /* 0x0000007100677213 */ /* 0x000fc60000000000 */
[----:B------:R-:W-:Y:S02]  /*56a0*/  IMAD.MOV R107, RZ, RZ, -R107 ;  /* 0x000000ffff6b7224 */ /* 0x000fe400078e0a6b */
[--C-:B------:R-:W-:Y:S01]  /*56b0*/  @!P1 IMAD.IADD R98, R98, 0x1, -R122.reuse ;  /* 0x0000000162629824 */ /* 0x100fe200078e0a7a */
[----:B------:R-:W-:Y:S01]  /*56c0*/  ISETP.GE.AND P1, PT, R101, RZ, PT ;  /* 0x000000ff6500720c */ /* 0x000fe20003f26270 */
[----:B------:R-:W-:Y:S01]  /*56d0*/  @!P2 IMAD.IADD R97, R97, 0x1, -R122 ;  /* 0x000000016161a824 */ /* 0x000fe200078e0a7a */
[C---:B------:R-:W-:Y:S01]  /*56e0*/  ISETP.GT.U32.AND P2, PT, R122.reuse, R100, PT ;  /* 0x000000647a00720c */ /* 0x040fe20003f44070 */
[C---:B------:R-:W-:Y:S02]  /*56f0*/  IMAD R101, R122.reuse, R107, R106 ;  /* 0x0000006b7a657224 */ /* 0x040fe400078e026a */
[----:B------:R-:W-:Y:S02]  /*5700*/  @!P3 IMAD.IADD R99, R99, 0x1, -R122 ;  /* 0x000000016363b824 */ /* 0x000fe400078e0a7a */
[----:B------:R-:W-:Y:S01]  /*5710*/  IMAD.HI.U32 R109, R123, R108, RZ ;  /* 0x0000006c7b6d7227 */ /* 0x000fe200078e00ff */
[----:B------:R-:W-:-:S03]  /*5720*/  ISETP.GT.U32.AND P3, PT, R122, R101, PT ;  /* 0x000000657a00720c */ /* 0x000fc60003f64070 */
[----:B------:R-:W-:-:S04]  /*5730*/  IMAD.HI.U32 R107, R123, R103, RZ ;  /* 0x000000677b6b7227 */ /* 0x000fc800078e00ff */
[----:B------:R-:W-:Y:S01]  /*5740*/  @!P2 IMAD.IADD R100, R100, 0x1, -R122 ;  /* 0x000000016464a824 */ /* 0x000fe200078e0a7a */
[----:B------:R-:W-:Y:S01]  /*5750*/  ISETP.GE.AND P2, PT, R102, RZ, PT ;  /* 0x000000ff6600720c */ /* 0x000fe20003f46270 */
[----:B------:R-:W-:-:S04]  /*5760*/  IMAD.HI.U32 R106, R123, R104, RZ ;  /* 0x000000687b6a7227 */ /* 0x000fc800078e00ff */
[----:B------:R-:W-:Y:S01]  /*5770*/  @!P3 IMAD.IADD R101, R101, 0x1, -R122 ;  /* 0x000000016565b824 */ /* 0x000fe200078e0a7a */
[C---:B------:R-:W-:Y:S01]  /*5780*/  ISETP.GT.U32.AND P3, PT, R122.reuse, R100, PT ;  /* 0x000000647a00720c */ /* 0x040fe20003f64070 */
[----:B------:R-:W-:Y:S02]  /*5790*/  IMAD.MOV R109, RZ, RZ, -R109 ;  /* 0x000000ffff6d7224 */ /* 0x000fe400078e0a6d */
[----:B------:R-:W-:Y:S02]  /*57a0*/  IMAD.MOV R107, RZ, RZ, -R107 ;  /* 0x000000ffff6b7224 */ /* 0x000fe400078e0a6b */
[----:B------:R-:W-:Y:S02]  /*57b0*/  IMAD.MOV R106, RZ, RZ, -R106 ;  /* 0x000000ffff6a7224 */ /* 0x000fe400078e0a6a */
[C---:B------:R-:W-:Y:S01]  /*57c0*/  IMAD R102, R122.reuse, R109, R108 ;  /* 0x0000006d7a667224 */ /* 0x040fe200078e026c */
[----:B------:R-:W-:Y:S01]  /*57d0*/  IABS R108, R114 ;  /* 0x00000072006c7213 */ /* 0x000fe20000000000 */
[----:B------:R-:W-:-:S02]  /*57e0*/  IMAD R103, R122, R107, R103 ;  /* 0x0000006b7a677224 */ /* 0x000fc400078e0267 */
[----:B------:R-:W-:Y:S01]  /*57f0*/  @!P4 IMAD.MOV R97, RZ, RZ, -R97 ;  /* 0x000000ffff61c224 */ /* 0x000fe200078e0a61 */
[C---:B------:R-:W-:Y:S01]  /*5800*/  ISETP.GT.U32.AND P4, PT, R122.reuse, R101, PT ;  /* 0x000000657a00720c */ /* 0x040fe20003f84070 */
[C---:B------:R-:W-:Y:S01]  /*5810*/  IMAD R104, R122.reuse, R106, R104 ;  /* 0x0000006a7a687224 */ /* 0x040fe200078e0268 */
[----:B------:R-:W-:Y:S01]  /*5820*/  IABS R106, R111 ;  /* 0x0000006f006a7213 */ /* 0x000fe20000000000 */
[----:B------:R-:W-:Y:S01]  /*5830*/  @!P6 IMAD.MOV R96, RZ, RZ, -R96 ;  /* 0x000000ffff60e224 */ /* 0x000fe200078e0a60 */
[C---:B------:R-:W-:Y:S01]  /*5840*/  ISETP.GT.U32.AND P6, PT, R122.reuse, R102, PT ;  /* 0x000000667a00720c */ /* 0x040fe20003fc4070 */
[----:B------:R-:W-:Y:S01]  /*5850*/  @!P1 IMAD.MOV R98, RZ, RZ, -R98 ;  /* 0x000000ffff629224 */ /* 0x000fe200078e0a62 */
[----:B------:R-:W-:Y:S01]  /*5860*/  ISETP.GT.U32.AND P1, PT, R122, R103, PT ;  /* 0x000000677a00720c */ /* 0x000fe20003f24070 */
[----:B------:R-:W-:Y:S01]  /*5870*/  @!P3 IMAD.IADD R100, R100, 0x1, -R122 ;  /* 0x000000016464b824 */ /* 0x000fe200078e0a7a */
[----:B------:R-:W-:Y:S01]  /*5880*/  ISETP.GT.U32.AND P3, PT, R122, R104, PT ;  /* 0x000000687a00720c */ /* 0x000fe20003f64070 */
[----:B------:R-:W-:Y:S01]  /*5890*/  @!P2 IMAD.MOV R99, RZ, RZ, -R99 ;  /* 0x000000ffff63a224 */ /* 0x000fe200078e0a63 */
[----:B------:R-:W-:Y:S01]  /*58a0*/  ISETP.GE.AND P2, PT, R61, RZ, PT ;  /* 0x000000ff3d00720c */ /* 0x000fe20003f46270 */
[----:B------:R-:W-:-:S04]  /*58b0*/  IMAD.HI.U32 R107, R123, R106, RZ ;  /* 0x0000006a7b6b7227 */ /* 0x000fc800078e00ff */
[--C-:B------:R-:W-:Y:S01]  /*58c0*/  @!P4 IMAD.IADD R101, R101, 0x1, -R122.reuse ;  /* 0x000000016565c824 */ /* 0x100fe200078e0a7a */
[----:B------:R-:W-:Y:S01]  /*58d0*/  ISETP.GE.AND P4, PT, R110, RZ, PT ;  /* 0x000000ff6e00720c */ /* 0x000fe20003f86270 */
[--C-:B------:R-:W-:Y:S01]  /*58e0*/  @!P6 IMAD.IADD R102, R102, 0x1, -R122.reuse ;  /* 0x000000016666e824 */ /* 0x100fe200078e0a7a */
[----:B------:R-:W-:Y:S01]  /*58f0*/  ISETP.GE.AND P6, PT, R105, RZ, PT ;  /* 0x000000ff6900720c */ /* 0x000fe20003fc6270 */
[----:B------:R-:W-:Y:S01]  /*5900*/  @!P1 IMAD.IADD R103, R103, 0x1, -R122 ;  /* 0x0000000167679824 */ /* 0x000fe200078e0a7a */
[----:B------:R-:W-:Y:S01]  /*5910*/  LOP3.LUT R110, R60, 0x1bc, RZ, 0xfc, !PT ;  /* 0x000001bc3c6e7812 */ /* 0x000fe200078efcff */
[----:B------:R-:W-:Y:S01]  /*5920*/  IMAD.MOV.U32 R61, RZ, RZ, R108 ;  /* 0x000000ffff3d7224 */ /* 0x000fe200078e006c */
[----:B------:R-:W-:Y:S01]  /*5930*/  ISETP.GT.U32.AND P1, PT, R122, R102, PT ;  /* 0x000000667a00720c */ /* 0x000fe20003f24070 */
[----:B------:R-:W-:Y:S01]  /*5940*/  @!P3 IMAD.IADD R104, R104, 0x1, -R122 ;  /* 0x000000016868b824 */ /* 0x000fe200078e0a7a */
[----:B------:R-:W-:Y:S01]  /*5950*/  ISETP.GT.U32.AND P3, PT, R122, R103, PT ;  /* 0x000000677a00720c */ /* 0x000fe20003f64070 */
[----:B------:R-:W-:-:S02]  /*5960*/  IMAD.MOV R107, RZ, RZ, -R107 ;  /* 0x000000ffff6b7224 */ /* 0x000fc400078e0a6b */
[----:B------:R-:W-:-:S04]  /*5970*/  IMAD.HI.U32 R108, R123, R61, RZ ;  /* 0x0000003d7b6c7227 */ /* 0x000fc800078e00ff */
[C---:B------:R-:W-:Y:S01]  /*5980*/  IMAD R105, R122.reuse, R107, R106 ;  /* 0x0000006b7a697224 */ /* 0x040fe200078e026a */
[----:B------:R-:W-:Y:S01]  /*5990*/  IABS R107, R110 ;  /* 0x0000006e006b7213 */ /* 0x000fe20000000000 */
[----:B------:R-:W-:Y:S01]  /*59a0*/  @!P2 IMAD.MOV R100, RZ, RZ, -R100 ;  /* 0x000000ffff64a224 */ /* 0x000fe200078e0a64 */
[C---:B------:R-:W-:Y:S01]  /*59b0*/  ISETP.GT.U32.AND P2, PT, R122.reuse, R104, PT ;  /* 0x000000687a00720c */ /* 0x040fe20003f44070 */
[----:B------:R-:W-:Y:S02]  /*59c0*/  IMAD.MOV R108, RZ, RZ, -R108 ;  /* 0x000000ffff6c7224 */ /* 0x000fe400078e0a6c */
[----:B------:R-:W-:Y:S01]  /*59d0*/  @!P4 IMAD.MOV R101, RZ, RZ, -R101 ;  /* 0x000000ffff65c224 */ /* 0x000fe200078e0a65 */
[C---:B------:R-:W-:Y:S01]  /*59e0*/  ISETP.GT.U32.AND P4, PT, R122.reuse, R105, PT ;  /* 0x000000697a00720c */ /* 0x040fe20003f84070 */
[----:B------:R-:W-:Y:S01]  /*59f0*/  IMAD R106, R122, R108, R61 ;  /* 0x0000006c7a6a7224 */ /* 0x000fe200078e023d */
[----:B------:R-:W-:Y:S01]  /*5a00*/  IABS R108, R112 ;  /* 0x00000070006c7213 */ /* 0x000fe20000000000 */
[--C-:B------:R-:W-:Y:S01]  /*5a10*/  @!P1 IMAD.IADD R102, R102, 0x1, -R122.reuse ;  /* 0x0000000166669824 */ /* 0x100fe200078e0a7a */
[----:B------:R-:W-:Y:S01]  /*5a20*/  ISETP.GE.AND P1, PT, R113, RZ, PT ;  /* 0x000000ff7100720c */ /* 0x000fe20003f26270 */
[----:B------:R-:W-:Y:S01]  /*5a30*/  @!P3 IMAD.IADD R103, R103, 0x1, -R122 ;  /* 0x000000016767b824 */ /* 0x000fe200078e0a7a */
[----:B------:R-:W-:Y:S01]  /*5a40*/  ISETP.GT.U32.AND P3, PT, R122, R106, PT ;  /* 0x0000006a7a00720c */ /* 0x000fe20003f64070 */
[----:B------:R-:W-:Y:S01]  /*5a50*/  IMAD.HI.U32 R61, R123, R107, RZ ;  /* 0x0000006b7b3d7227 */ /* 0x000fe200078e00ff */
[----:B------:R-:W-:-:S03]  /*5a60*/  LOP3.LUT R113, R60, 0x1c8, RZ, 0xfc, !PT ;  /* 0x000001c83c717812 */ /* 0x000fc600078efcff */
[--C-:B------:R-:W-:Y:S01]  /*5a70*/  @!P2 IMAD.IADD R104, R104, 0x1, -R122.reuse ;  /* 0x000000016868a824 */ /* 0x100fe200078e0a7a */
[----:B------:R-:W-:Y:S01]  /*5a80*/  ISETP.GE.AND P2, PT, R115, RZ, PT ;  /* 0x000000ff7300720c */ /* 0x000fe20003f46270 */
[----:B------:R-:W-:Y:S01]  /*5a90*/  IMAD.MOV R61, RZ, RZ, -R61 ;  /* 0x000000ffff3d7224 */ /* 0x000fe200078e0a3d */
[----:B------:R-:W-:Y:S01]  /*5aa0*/  LOP3.LUT R115, R60, 0x1c4, RZ, 0xfc, !PT ;  /* 0x000001c43c737812 */ /* 0x000fe200078efcff */
[----:B------:R-:W-:Y:S01]  /*5ab0*/  @!P4 IMAD.IADD R105, R105, 0x1, -R122 ;  /* 0x000000016969c824 */ /* 0x000fe200078e0a7a */
[----:B------:R-:W-:Y:S01]  /*5ac0*/  ISETP.GE.AND P4, PT, R111, RZ, PT ;  /* 0x000000ff6f00720c */ /* 0x000fe20003f86270 */
[----:B------:R-:W-:Y:S01]  /*5ad0*/  IMAD R107, R122, R61, R107 ;  /* 0x0000003d7a6b7224 */ /* 0x000fe200078e026b */
[----:B------:R-:W-:Y:S01]  /*5ae0*/  IABS R111, R115 ;  /* 0x00000073006f7213 */ /* 0x000fe20000000000 */
[----:B------:R-:W-:-:S04]  /*5af0*/  IMAD.HI.U32 R109, R123, R108, RZ ;  /* 0x0000006c7b6d7227 */ /* 0x000fc800078e00ff */
[----:B------:R-:W-:Y:S01]  /*5b00*/  @!P3 IMAD.IADD R106, R106, 0x1, -R122 ;  /* 0x000000016a6ab824 */ /* 0x000fe200078e0a7a */
[C---:B------:R-:W-:Y:S01]  /*5b10*/  ISETP.GT.U32.AND P3, PT, R122.reuse, R105, PT ;  /* 0x000000697a00720c */ /* 0x040fe20003f64070 */
[----:B------:R-:W-:Y:S01]  /*5b20*/  @!P1 IMAD.MOV R103, RZ, RZ, -R103 ;  /* 0x000000ffff679224 */ /* 0x000fe200078e0a67 */
[C---:B------:R-:W-:Y:S01]  /*5b30*/  ISETP.GT.U32.AND P1, PT, R122.reuse, R107, PT ;  /* 0x0000006b7a00720c */ /* 0x040fe20003f24070 */
[----:B------:R-:W-:Y:S02]  /*5b40*/  IMAD.MOV R109, RZ, RZ, -R109 ;  /* 0x000000ffff6d7224 */ /* 0x000fe400078e0a6d */
[----:B------:R-:W-:Y:S02]  /*5b50*/  IMAD.MOV.U32 R61, RZ, RZ, R111 ;  /* 0x000000ffff3d7224 */ /* 0x000fe400078e006f */
[----:B------:R-:W-:Y:S02]  /*5b60*/  IMAD R108, R122, R109, R108 ;  /* 0x0000006d7a6c7224 */ /* 0x000fe400078e026c */
[----:B------:R-:W-:-:S04]  /*5b70*/  IMAD.HI.U32 R109, R123, R61, RZ ;  /* 0x0000003d7b6d7227 */ /* 0x000fc800078e00ff */
[----:B------:R-:W-:Y:S01]  /*5b80*/  @!P6 IMAD.MOV R102, RZ, RZ, -R102 ;  /* 0x000000ffff66e224 */ /* 0x000fe200078e0a66 */
[C---:B------:R-:W-:Y:S01]  /*5b90*/  ISETP.GT.U32.AND P6, PT, R122.reuse, R106, PT ;  /* 0x0000006a7a00720c */ /* 0x040fe20003fc4070 */
[----:B------:R-:W-:Y:S02]  /*5ba0*/  IMAD.MOV R109, RZ, RZ, -R109 ;  /* 0x000000ffff6d7224 */ /* 0x000fe400078e0a6d */
[--C-:B------:R-:W-:Y:S01]  /*5bb0*/  @!P3 IMAD.IADD R105, R105, 0x1, -R122.reuse ;  /* 0x000000016969b824 */ /* 0x100fe200078e0a7a */
[C---:B------:R-:W-:Y:S01]  /*5bc0*/  ISETP.GT.U32.AND P3, PT, R122.reuse, R108, PT ;  /* 0x0000006c7a00720c */ /* 0x040fe20003f64070 */
[C---:B------:R-:W-:Y:S02]  /*5bd0*/  IMAD R109, R122.reuse, R109, R61 ;  /* 0x0000006d7a6d7224 */ /* 0x040fe400078e023d */
[----:B------:R-:W-:Y:S02]  /*5be0*/  @!P1 IMAD.IADD R107, R107, 0x1, -R122 ;  /* 0x000000016b6b9824 */ /* 0x000fe400078e0a7a */
[----:B------:R-:W-:Y:S01]  /*5bf0*/  @!P4 IMAD.MOV R105, RZ, RZ, -R105 ;  /* 0x000000ffff69c224 */ /* 0x000fe200078e0a69 */
[C---:B------:R-:W-:Y:S01]  /*5c00*/  ISETP.GT.U32.AND P4, PT, R122.reuse, R109, PT ;  /* 0x0000006d7a00720c */ /* 0x040fe20003f84070 */
[----:B------:R-:W-:Y:S01]  /*5c10*/  @!P2 IMAD.MOV R104, RZ, RZ, -R104 ;  /* 0x000000ffff68a224 */ /* 0x000fe200078e0a68 */
[----:B------:R-:W-:Y:S01]  /*5c20*/  ISETP.GT.U32.AND P1, PT, R122, R107, PT ;  /* 0x0000006b7a00720c */ /* 0x000fe20003f24070 */
[----:B------:R-:W-:Y:S01]  /*5c30*/  @!P6 IMAD.IADD R106, R106, 0x1, -R122 ;  /* 0x000000016a6ae824 */ /* 0x000fe200078e0a7a */
[----:B------:R-:W-:-:S02]  /*5c40*/  ISETP.GE.AND P2, PT, R114, RZ, PT ;  /* 0x000000ff7200720c */ /* 0x000fc40003f46270 */
[----:B------:R-:W-:Y:S01]  /*5c50*/  ISETP.GE.AND P6, PT, R110, RZ, PT ;  /* 0x000000ff6e00720c */ /* 0x000fe20003fc6270 */
[--C-:B------:R-:W-:Y:S01]  /*5c60*/  @!P3 IMAD.IADD R108, R108, 0x1, -R122.reuse ;  /* 0x000000016c6cb824 */ /* 0x100fe200078e0a7a */
[----:B------:R-:W-:Y:S02]  /*5c70*/  IABS R110, R113 ;  /* 0x00000071006e7213 */ /* 0x000fe40000000000 */
[----:B------:R-:W-:Y:S02]  /*5c80*/  LOP3.LUT R114, R60, 0x1cc, RZ, 0xfc, !PT ;  /* 0x000001cc3c727812 */ /* 0x000fe400078efcff */
[----:B------:R-:W-:Y:S01]  /*5c90*/  ISETP.GT.U32.AND P3, PT, R122, R108, PT ;  /* 0x0000006c7a00720c */ /* 0x000fe20003f64070 */
[--C-:B------:R-:W-:Y:S01]  /*5ca0*/  @!P4 IMAD.IADD R109, R109, 0x1, -R122.reuse ;  /* 0x000000016d6dc824 */ /* 0x100fe200078e0a7a */
[----:B------:R-:W-:Y:S01]  /*5cb0*/  IABS R111, R114 ;  /* 0x00000072006f7213 */ /* 0x000fe20000000000 */
[----:B------:R-:W-:Y:S01]  /*5cc0*/  @!P1 IMAD.IADD R107, R107, 0x1, -R122 ;  /* 0x000000016b6b9824 */ /* 0x000fe200078e0a7a */
[----:B------:R-:W-:Y:S01]  /*5cd0*/  ISETP.GE.AND P1, PT, R115, RZ, PT ;  /* 0x000000ff7300720c */ /* 0x000fe20003f26270 */
[----:B------:R-:W-:Y:S01]  /*5ce0*/  IMAD.HI.U32 R61, R123, R110, RZ ;  /* 0x0000006e7b3d7227 */ /* 0x000fe200078e00ff */
[----:B------:R-:W-:-:S03]  /*5cf0*/  ISETP.GE.AND P4, PT, R113, RZ, PT ;  /* 0x000000ff7100720c */ /* 0x000fc60003f86270 */
[----:B------:R-:W-:Y:S01]  /*5d00*/  @!P2 IMAD.MOV R106, RZ, RZ, -R106 ;  /* 0x000000ffff6aa224 */ /* 0x000fe200078e0a6a */
[----:B------:R-:W-:Y:S01]  /*5d10*/  ISETP.GE.AND P2, PT, R112, RZ, PT ;  /* 0x000000ff7000720c */ /* 0x000fe20003f46270 */
[----:B------:R-:W-:Y:S01]  /*5d20*/  @!P6 IMAD.MOV R107, RZ, RZ, -R107 ;  /* 0x000000ffff6be224 */ /* 0x000fe200078e0a6b */
[C---:B------:R-:W-:Y:S01]  /*5d30*/  ISETP.GT.U32.AND P6, PT, R122.reuse, R109, PT ;  /* 0x0000006d7a00720c */ /* 0x040fe20003fc4070 */
[----:B------:R-:W-:Y:S02]  /*5d40*/  IMAD.MOV R61, RZ, RZ, -R61 ;  /* 0x000000ffff3d7224 */ /* 0x000fe400078e0a3d */
[----:B------:R-:W-:Y:S01]  /*5d50*/  IMAD.MOV.U32 R112, RZ, RZ, R117 ;  /* 0x000000ffff707224 */ /* 0x000fe200078e0075 */
[----:B------:R-:W-:Y:S01]  /*5d60*/  IABS R117, R6 ;  /* 0x0000000600757213 */ /* 0x000fe20000000000 */
[----:B------:R-:W-:Y:S02]  /*5d70*/  IMAD R110, R122, R61, R110 ;  /* 0x0000003d7a6e7224 */ /* 0x000fe400078e026e */
[----:B------:R-:W-:-:S04]  /*5d80*/  IMAD.HI.U32 R115, R123, R112, RZ ;  /* 0x000000707b737227 */ /* 0x000fc800078e00ff */
[----:B------:R-:W-:Y:S01]  /*5d90*/  @!P3 IMAD.IADD R108, R108, 0x1, -R122 ;  /* 0x000000016c6cb824 */ /* 0x000fe200078e0a7a */
[----:B------:R-:W-:Y:S01]  /*5da0*/  ISETP.GT.U32.AND P3, PT, R122, R110, PT ;  /* 0x0000006e7a00720c */ /* 0x000fe20003f64070 */
[----:B------:R-:W-:Y:S01]  /*5db0*/  IMAD.MOV R113, RZ, RZ, -R115 ;  /* 0x000000ffff717224 */ /* 0x000fe200078e0a73 */
[----:B------:R-:W-:Y:S01]  /*5dc0*/  IABS R115, R124 ;  /* 0x0000007c00737213 */ /* 0x000fe20000000000 */
[----:B------:R-:W-:-:S04]  /*5dd0*/  IMAD.HI.U32 R61, R123, R111, RZ ;  /* 0x0000006f7b3d7227 */ /* 0x000fc800078e00ff */
[C---:B------:R-:W-:Y:S01]  /*5de0*/  IMAD R112, R122.reuse, R113, R112 ;  /* 0x000000717a707224 */ /* 0x040fe200078e0270 */
[----:B------:R-:W-:Y:S01]  /*5df0*/  IABS R113, R119 ;  /* 0x0000007700717213 */ /* 0x000fe20000000000 */
[--C-:B------:R-:W-:Y:S02]  /*5e00*/  @!P6 IMAD.IADD R109, R109, 0x1, -R122.reuse ;  /* 0x000000016d6de824 */ /* 0x100fe400078e0a7a */
[----:B------:R-:W-:Y:S02]  /*5e10*/  IMAD.MOV R61, RZ, RZ, -R61 ;  /* 0x000000ffff3d7224 */ /* 0x000fe400078e0a3d */
[----:B------:R-:W-:Y:S01]  /*5e20*/  @!P1 IMAD.MOV R109, RZ, RZ, -R109 ;  /* 0x000000ffff6d9224 */ /* 0x000fe200078e0a6d */
[C---:B------:R-:W-:Y:S01]  /*5e30*/  ISETP.GT.U32.AND P1, PT, R122.reuse, R112, PT ;  /* 0x000000707a00720c */ /* 0x040fe20003f24070 */
[----:B------:R-:W-:Y:S02]  /*5e40*/  IMAD R111, R122, R61, R111 ;  /* 0x0000003d7a6f7224 */ /* 0x000fe400078e026f */
[----:B------:R-:W-:-:S02]  /*5e50*/  @!P3 IMAD.IADD R110, R110, 0x1, -R122 ;  /* 0x000000016e6eb824 */ /* 0x000fc400078e0a7a */
[C---:B------:R-:W-:Y:S01]  /*5e60*/  IMAD.HI.U32 R61, R123.reuse, R113, RZ ;  /* 0x000000717b3d7227 */ /* 0x040fe200078e00ff */
[C---:B------:R-:W-:Y:S02]  /*5e70*/  ISETP.GT.U32.AND P6, PT, R122.reuse, R111, PT ;  /* 0x0000006f7a00720c */ /* 0x040fe40003fc4070 */
[----:B------:R-:W-:Y:S01]  /*5e80*/  ISETP.GT.U32.AND P3, PT, R122, R110, PT ;  /* 0x0000006e7a00720c */ /* 0x000fe20003f64070 */
[----:B------:R-:W-:Y:S02]  /*5e90*/  IMAD.MOV R61, RZ, RZ, -R61 ;  /* 0x000000ffff3d7224 */ /* 0x000fe400078e0a3d */
[----:B------:R-:W-:-:S04]  /*5ea0*/  IMAD.HI.U32 R118, R123, R115, RZ ;  /* 0x000000737b767227 */ /* 0x000fc800078e00ff */
[----:B------:R-:W-:Y:S02]  /*5eb0*/  @!P1 IMAD.IADD R112, R112, 0x1, -R122 ;  /* 0x0000000170709824 */ /* 0x000fe400078e0a7a */
[----:B------:R-:W-:Y:S01]  /*5ec0*/  @!P2 IMAD.MOV R108, RZ, RZ, -R108 ;  /* 0x000000ffff6ca224 */ /* 0x000fe200078e0a6c */
[----:B------:R-:W-:Y:S01]  /*5ed0*/  ISETP.GE.AND P2, PT, R114, RZ, PT ;  /* 0x000000ff7200720c */ /* 0x000fe20003f46270 */
[--C-:B------:R-:W-:Y:S01]  /*5ee0*/  @!P6 IMAD.IADD R111, R111, 0x1, -R122.reuse ;  /* 0x000000016f6fe824 */ /* 0x100fe200078e0a7a */
[----:B------:R-:W-:Y:S01]  /*5ef0*/  ISETP.GT.U32.AND P1, PT, R122, R112, PT ;  /* 0x000000707a00720c */ /* 0x000fe20003f24070 */
[----:B------:R-:W-:Y:S01]  /*5f00*/  @!P3 IMAD.IADD R110, R110, 0x1, -R122 ;  /* 0x000000016e6eb824 */ /* 0x000fe200078e0a7a */
[----:B------:R-:W-:Y:S01]  /*5f10*/  IABS R114, R121 ;  /* 0x0000007900727213 */ /* 0x000fe20000000000 */
[C---:B------:R-:W-:Y:S01]  /*5f20*/  IMAD R113, R122.reuse, R61, R113 ;  /* 0x0000003d7a717224 */ /* 0x040fe200078e0271 */
[----:B------:R-:W-:Y:S01]  /*5f30*/  ISETP.GT.U32.AND P6, PT, R122, R111, PT ;  /* 0x0000006f7a00720c */ /* 0x000fe20003fc4070 */
[----:B------:R-:W-:Y:S01]  /*5f40*/  IMAD.MOV R118, RZ, RZ, -R118 ;  /* 0x000000ffff767224 */ /* 0x000fe200078e0a76 */
[----:B------:R-:W-:Y:S01]  /*5f50*/  ISETP.GE.AND P3, PT, R116, RZ, PT ;  /* 0x000000ff7400720c */ /* 0x000fe20003f66270 */
[----:B------:R-:W-:-:S04]  /*5f60*/  IMAD.HI.U32 R61, R123, R114, RZ ;  /* 0x000000727b3d7227 */ /* 0x000fc800078e00ff */
[----:B------:R-:W-:Y:S01]  /*5f70*/  @!P4 IMAD.MOV R110, RZ, RZ, -R110 ;  /* 0x000000ffff6ec224 */ /* 0x000fe200078e0a6e */
[C---:B------:R-:W-:Y:S01]  /*5f80*/  ISETP.GT.U32.AND P4, PT, R122.reuse, R113, PT ;  /* 0x000000717a00720c */ /* 0x040fe20003f84070 */
[----:B------:R-:W-:Y:S01]  /*5f90*/  IMAD R115, R122, R118, R115 ;  /* 0x000000767a737224 */ /* 0x000fe200078e0273 */
[----:B------:R-:W-:Y:S01]  /*5fa0*/  IABS R118, R3 ;  /* 0x0000000300767213 */ /* 0x000fe20000000000 */
[----:B------:R-:W-:Y:S02]  /*5fb0*/  IMAD.MOV.U32 R116, RZ, RZ, R117 ;  /* 0x000000ffff747224 */ /* 0x000fe400078e0075 */
[----:B------:R-:W-:Y:S02]  /*5fc0*/  IMAD.MOV R61, RZ, RZ, -R61 ;  /* 0x000000ffff3d7224 */ /* 0x000fe400078e0a3d */
[----:B------:R-:W-:Y:S01]  /*5fd0*/  @!P1 IMAD.IADD R112, R112, 0x1, -R122 ;  /* 0x0000000170709824 */ /* 0x000fe200078e0a7a */
[----:B------:R-:W-:Y:S01]  /*5fe0*/  ISETP.GT.U32.AND P1, PT, R122, R115, PT ;  /* 0x000000737a00720c */ /* 0x000fe20003f24070 */
[----:B------:R-:W-:-:S04]  /*5ff0*/  IMAD.HI.U32 R117, R123, R116, RZ ;  /* 0x000000747b757227 */ /* 0x000fc800078e00ff */
[C---:B------:R-:W-:Y:S01]  /*6000*/  IMAD R114, R122.reuse, R61, R114 ;  /* 0x0000003d7a727224 */ /* 0x040fe200078e0272 */
[----:B------:R-:W-:Y:S01]  /*6010*/  IABS R61, R0 ;  /* 0x00000000003d7213 */ /* 0x000fe20000000000 */
[----:B------:R-:W-:Y:S02]  /*6020*/  IMAD.MOV R117, RZ, RZ, -R117 ;  /* 0x000000ffff757224 */ /* 0x000fe400078e0a75 */
[----:B------:R-:W-:Y:S01]  /*6030*/  @!P6 IMAD.IADD R111, R111, 0x1, -R122 ;  /* 0x000000016f6fe824 */ /* 0x000fe200078e0a7a */
[C---:B------:R-:W-:Y:S01]  /*6040*/  ISETP.GT.U32.AND P6, PT, R122.reuse, R114, PT ;  /* 0x000000727a00720c */ /* 0x040fe20003fc4070 */
[C---:B------:R-:W-:Y:S01]  /*6050*/  IMAD R116, R122.reuse, R117, R116 ;  /* 0x000000757a747224 */ /* 0x040fe200078e0274 */
[----:B------:R-:W-:Y:S01]  /*6060*/  IABS R117, R7 ;  /* 0x0000000700757213 */ /* 0x000fe20000000000 */
[--C-:B------:R-:W-:Y:S02]  /*6070*/  @!P4 IMAD.IADD R113, R113, 0x1, -R122.reuse ;  /* 0x000000017171c824 */ /* 0x100fe400078e0a7a */
[----:B------:R-:W-:Y:S01]  /*6080*/  @!P1 IMAD.IADD R115, R115, 0x1, -R122 ;  /* 0x0000000173739824 */ /* 0x000fe200078e0a7a */
[C---:B------:R-:W-:Y:S01]  /*6090*/  ISETP.GT.U32.AND P4, PT, R122.reuse, R116, PT ;  /* 0x000000747a00720c */ /* 0x040fe20003f84070 */
[----:B------:R-:W-:Y:S01]  /*60a0*/  IMAD.HI.U32 R120, R123, R117, RZ ;  /* 0x000000757b787227 */ /* 0x000fe200078e00ff */
[----:B------:R-:W-:-:S03]  /*60b0*/  ISETP.GT.U32.AND P1, PT, R122, R113, PT ;  /* 0x000000717a00720c */ /* 0x000fc60003f24070 */
[----:B------:R-:W-:Y:S02]  /*60c0*/  IMAD.MOV R120, RZ, RZ, -R120 ;  /* 0x000000ffff787224 */ /* 0x000fe400078e0a78 */
[----:B------:R-:W-:Y:S01]  /*60d0*/  @!P6 IMAD.IADD R114, R114, 0x1, -R122 ;  /* 0x000000017272e824 */ /* 0x000fe200078e0a7a */
[----:B------:R-:W-:Y:S01]  /*60e0*/  ISETP.GE.AND P6, PT, R119, RZ, PT ;  /* 0x000000ff7700720c */ /* 0x000fe20003fc6270 */
[----:B------:R-:W-:Y:S02]  /*60f0*/  IMAD.MOV.U32 R119, RZ, RZ, R61 ;  /* 0x000000ffff777224 */ /* 0x000fe400078e003d */
[----:B------:R-:W-:Y:S02]  /*6100*/  IMAD R117, R122, R120, R117 ;  /* 0x000000787a757224 */ /* 0x000fe400078e0275 */
[----:B------:R-:W-:-:S04]  /*6110*/  IMAD.HI.U32 R61, R123, R118, RZ ;  /* 0x000000767b3d7227 */ /* 0x000fc800078e00ff */
[----:B------:R-:W-:Y:S01]  /*6120*/  @!P1 IMAD.IADD R113, R113, 0x1, -R122 ;  /* 0x0000000171719824 */ /* 0x000fe200078e0a7a */
[----:B------:R-:W-:Y:S01]  /*6130*/  ISETP.GT.U32.AND P1, PT, R122, R117, PT ;  /* 0x000000757a00720c */ /* 0x000fe20003f24070 */
[----:B------:R-:W-:Y:S02]  /*6140*/  IMAD.MOV R61, RZ, RZ, -R61 ;  /* 0x000000ffff3d7224 */ /* 0x000fe400078e0a3d */
[----:B------:R-:W-:-:S04]  /*6150*/  IMAD.HI.U32 R120, R123, R119, RZ ;  /* 0x000000777b787227 */ /* 0x000fc800078e00ff */
[----:B------:R-:W-:Y:S01]  /*6160*/  @!P4 IMAD.IADD R116, R116, 0x1, -R122 ;  /* 0x000000017474c824 */ /* 0x000fe200078e0a7a */
[C---:B------:R-:W-:Y:S01]  /*6170*/  ISETP.GT.U32.AND P4, PT, R122.reuse, R115, PT ;  /* 0x000000737a00720c */ /* 0x040fe20003f84070 */
[----:B------:R-:W-:Y:S02]  /*6180*/  IMAD R118, R122, R61, R118 ;  /* 0x0000003d7a767224 */ /* 0x000fe400078e0276 */
[----:B------:R-:W-:Y:S02]  /*6190*/  IMAD.MOV R61, RZ, RZ, -R120 ;  /* 0x000000ffff3d7224 */ /* 0x000fe400078e0a78 */
[----:B------:R-:W-:Y:S01]  /*61a0*/  IMAD.MOV.U32 R120, RZ, RZ, R4 ;  /* 0x000000ffff787224 */ /* 0x000fe200078e0004 */
[----:B------:R-:W-:Y:S01]  /*61b0*/  LOP3.LUT R4, R60, 0x1f4, RZ, 0xfc, !PT ;  /* 0x000001f43c047812 */ /* 0x000fe200078efcff */
[C---:B------:R-:W-:Y:S02]  /*61c0*/  IMAD R119, R122.reuse, R61, R119 ;  /* 0x0000003d7a777224 */ /* 0x040fe400078e0277 */
[----:B------:R-:W-:Y:S01]  /*61d0*/  @!P2 IMAD.MOV R111, RZ, RZ, -R111 ;  /* 0x000000ffff6fa224 */ /* 0x000fe200078e0a6f */
[----:B------:R-:W-:Y:S01]  /*61e0*/  ISETP.GT.U32.AND P2, PT, R122, R114, PT ;  /* 0x000000727a00720c */ /* 0x000fe20003f44070 */
[----:B------:R-:W-:-:S04]  /*61f0*/  IMAD.HI.U32 R61, R123, R120, RZ ;  /* 0x000000787b3d7227 */ /* 0x000fc800078e00ff */
[----:B------:R-:W-:Y:S01]  /*6200*/  @!P1 IMAD.IADD R117, R117, 0x1, -R122 ;  /* 0x0000000175759824 */ /* 0x000fe200078e0a7a */
[C---:B------:R-:W-:Y:S01]  /*6210*/  ISETP.GT.U32.AND P1, PT, R122.reuse, R119, PT ;  /* 0x000000777a00720c */ /* 0x040fe20003f24070 */
[----:B------:R-:W-:Y:S01]  /*6220*/  @!P3 IMAD.MOV R112, RZ, RZ, -R112 ;  /* 0x000000ffff70b224 */ /* 0x000fe200078e0a70 */
[----:B------:R-:W-:Y:S01]  /*6230*/  ISETP.GT.U32.AND P3, PT, R122, R116, PT ;  /* 0x000000747a00720c */ /* 0x000fe20003f64070 */
[--C-:B------:R-:W-:Y:S01]  /*6240*/  @!P4 IMAD.IADD R115, R115, 0x1, -R122.reuse ;  /* 0x000000017373c824 */ /* 0x100fe200078e0a7a */
[----:B------:R-:W-:Y:S01]  /*6250*/  ISETP.GE.AND P4, PT, R121, RZ, PT ;  /* 0x000000ff7900720c */ /* 0x000fe20003f86270 */
[----:B------:R-:W-:Y:S01]  /*6260*/  IMAD.MOV R60, RZ, RZ, -R61 ;  /* 0x000000ffff3c7224 */ /* 0x000fe200078e0a3d */
[----:B------:R-:W-:Y:S01]  /*6270*/  IABS R121, R4 ;  /* 0x0000000400797213 */ /* 0x000fe20000000000 */
[----:B------:R-:W-:Y:S01]  /*6280*/  @!P2 IMAD.IADD R114, R114, 0x1, -R122 ;  /* 0x000000017272a824 */ /* 0x000fe200078e0a7a */
[C---:B------:R-:W-:Y:S01]  /*6290*/  ISETP.GT.U32.AND P2, PT, R122.reuse, R118, PT ;  /* 0x000000767a00720c */ /* 0x040fe20003f44070 */
[----:B------:R-:W-:-:S02]  /*62a0*/  IMAD R120, R122, R60, R120 ;  /* 0x0000003c7a787224 */ /* 0x000fc400078e0278 */
[----:B------:R-:W1:Y:S01]  /*62b0*/  LDC.64 R60, c[0x0][0x238] ;  /* 0x00008e00ff3c7b82 */ /* 0x000e620000000a00 */
[----:B------:R-:W-:Y:S02]  /*62c0*/  @!P6 IMAD.MOV R113, RZ, RZ, -R113 ;  /* 0x000000ffff71e224 */ /* 0x000fe400078e0a71 */
[--C-:B------:R-:W-:Y:S01]  /*62d0*/  @!P1 IMAD.IADD R119, R119, 0x1, -R122.reuse ;  /* 0x0000000177779824 */ /* 0x100fe200078e0a7a */
[----:B------:R-:W-:Y:S01]  /*62e0*/  ISETP.GT.U32.AND P1, PT, R122, R117, PT ;  /* 0x000000757a00720c */ /* 0x000fe20003f24070 */
[----:B------:R-:W-:Y:S01]  /*62f0*/  @!P3 IMAD.IADD R116, R116, 0x1, -R122 ;  /* 0x000000017474b824 */ /* 0x000fe200078e0a7a */
[----:B------:R-:W-:Y:S01]  /*6300*/  ISETP.GE.AND P3, PT, R124, RZ, PT ;  /* 0x000000ff7c00720c */ /* 0x000fe20003f66270 */
[----:B------:R-:W-:Y:S01]  /*6310*/  @!P4 IMAD.MOV R114, RZ, RZ, -R114 ;  /* 0x000000ffff72c224 */ /* 0x000fe200078e0a72 */
[----:B------:R-:W-:Y:S02]  /*6320*/  ISETP.GT.U32.AND P4, PT, R122, R119, PT ;  /* 0x000000777a00720c */ /* 0x000fe40003f84070 */
[----:B------:R-:W-:Y:S01]  /*6330*/  @!P2 IMAD.IADD R118, R118, 0x1, -R122 ;  /* 0x000000017676a824 */ /* 0x000fe200078e0a7a */
[----:B------:R-:W-:Y:S01]  /*6340*/  ISETP.GE.AND P2, PT, R6, RZ, PT ;  /* 0x000000ff0600720c */ /* 0x000fe20003f46270 */
[----:B------:R-:W-:Y:S01]  /*6350*/  IMAD.HI.U32 R6, R123, R121, RZ ;  /* 0x000000797b067227 */ /* 0x000fe200078e00ff */
[----:B------:R-:W-:-:S02]  /*6360*/  IABS R124, R93 ;  /* 0x0000005d007c7213 */ /* 0x000fc40000000000 */
[----:B------:R-:W-:Y:S01]  /*6370*/  ISETP.GT.U32.AND P6, PT, R122, R118, PT ;  /* 0x000000767a00720c */ /* 0x000fe20003fc4070 */
[----:B------:R-:W-:Y:S02]  /*6380*/  IMAD.MOV R6, RZ, RZ, -R6 ;  /* 0x000000ffff067224 */ /* 0x000fe400078e0a06 */
[--C-:B------:R-:W-:Y:S01]  /*6390*/  @!P1 IMAD.IADD R117, R117, 0x1, -R122.reuse ;  /* 0x0000000175759824 */ /* 0x100fe200078e0a7a */
[----:B------:R-:W-:Y:S01]  /*63a0*/  ISETP.GE.AND P1, PT, R3, RZ, PT ;  /* 0x000000ff0300720c */ /* 0x000fe20003f26270 */
[----:B------:R-:W-:Y:S01]  /*63b0*/  @!P3 IMAD.MOV R115, RZ, RZ, -R115 ;  /* 0x000000ffff73b224 */ /* 0x000fe200078e0a73 */
[----:B------:R-:W-:Y:S01]  /*63c0*/  ISETP.GE.AND P3, PT, R7, RZ, PT ;  /* 0x000000ff0700720c */ /* 0x000fe20003f66270 */
[----:B------:R-:W-:Y:S01]  /*63d0*/  @!P4 IMAD.IADD R119, R119, 0x1, -R122 ;  /* 0x000000017777c824 */ /* 0x000fe200078e0a7a */
[----:B------:R-:W-:Y:S01]  /*63e0*/  ISETP.GE.AND P4, PT, R0, RZ, PT ;  /* 0x000000ff0000720c */ /* 0x000fe20003f86270 */
[C---:B-1----:R-:W-:Y:S01]  /*63f0*/  IMAD R0, R125.reuse, R60, RZ ;  /* 0x0000003c7d007224 */ /* 0x042fe200078e02ff */
[----:B------:R-:W-:Y:S01]  /*6400*/  LOP3.LUT R3, R125, 0x20, RZ, 0xfc, !PT ;  /* 0x000000207d037812 */ /* 0x000fe200078efcff */
[----:B------:R-:W-:-:S02]  /*6410*/  IMAD R121, R122, R6, R121 ;  /* 0x000000067a797224 */ /* 0x000fc400078e0279 */
[----:B------:R-:W-:Y:S01]  /*6420*/  @!P2 IMAD.MOV R116, RZ, RZ, -R116 ;  /* 0x000000ffff74a224 */ /* 0x000fe200078e0a74 */
[----:B------:R1:W-:Y:S01]  /*6430*/  STL [R1+0x394], R0 ;  /* 0x0003940001007387 */ /* 0x0003e20000100800 */
[----:B------:R-:W-:Y:S01]  /*6440*/  ISETP.GT.U32.AND P2, PT, R122, R120, PT ;  /* 0x000000787a00720c */ /* 0x000fe20003f44070 */
[----:B------:R-:W-:Y:S01]  /*6450*/  @!P6 IMAD.IADD R118, R118, 0x1, -R122 ;  /* 0x000000017676e824 */ /* 0x000fe200078e0a7a */
[----:B------:R-:W-:Y:S01]  /*6460*/  ISETP.GT.U32.AND P6, PT, R122, R121, PT ;  /* 0x000000797a00720c */ /* 0x000fe20003fc4070 */
[----:B------:R-:W-:-:S04]  /*6470*/  IMAD.HI.U32 R123, R123, R124, RZ ;  /* 0x0000007c7b7b7227 */ /* 0x000fc800078e00ff */
[----:B------:R-:W-:Y:S01]  /*6480*/  @!P3 IMAD.MOV R117, RZ, RZ, -R117 ;  /* 0x000000ffff75b224 */ /* 0x000fe200078e0a75 */
[----:B------:R-:W-:Y:S01]  /*6490*/  ISETP.GE.AND P3, PT, R3, UR7, PT ;  /* 0x0000000703007c0c */ /* 0x000fe2000bf66270 */
[----:B-1----:R-:W-:Y:S01]  /*64a0*/  IMAD R0, R60, 0x8, R0 ;  /* 0x000000083c007824 */ /* 0x002fe200078e0200 */
[----:B------:R-:W-:Y:S01]  /*64b0*/  ULDC UR7, c[0x0][0x230] ;  /* 0x00008c0000077ab9 */ /* 0x000fe20000000800 */
[----:B------:R-:W-:Y:S02]  /*64c0*/  IMAD.MOV R123, RZ, RZ, -R123 ;  /* 0x000000ffff7b7224 */ /* 0x000fe400078e0a7b */
[----:B------:R-:W-:Y:S01]  /*64d0*/  @!P2 IMAD.IADD R120, R120, 0x1, -R122 ;  /* 0x000000017878a824 */ /* 0x000fe200078e0a7a */
[----:B------:R1:W-:Y:S01]  /*64e0*/  STL [R1+0x38c], R0 ;  /* 0x00038c0001007387 */ /* 0x0003e20000100800 */
[----:B------:R-:W-:-:S03]  /*64f0*/  IMAD R123, R122, R123, R124 ;  /* 0x0000007b7a7b7224 */ /* 0x000fc600078e027c */
[----:B------:R-:W2:Y:S01]  /*6500*/  LDL R3, [R1+0x5b4] ;  /* 0x0005b40001037983 */ /* 0x000ea20000100800 */
[----:B-1----:R-:W-:-:S05]  /*6510*/  IMAD R0, R60, 0x8, R0 ;  /* 0x000000083c007824 */ /* 0x002fca00078e0200 */
[----:B------:R1:W-:Y:S02]  /*6520*/  STL [R1+0x388], R0 ;  /* 0x0003880001007387 */ /* 0x0003e40000100800 */
[----:B-1----:R-:W-:-:S05]  /*6530*/  IMAD R0, R60, 0x8, R0 ;  /* 0x000000083c007824 */ /* 0x002fca00078e0200 */
[----:B------:R1:W-:Y:S01]  /*6540*/  STL [R1+0x384], R0 ;  /* 0x0003840001007387 */ /* 0x0003e20000100800 */
[----:B------:R-:W-:Y:S01]  /*6550*/  @!P6 IMAD.IADD R121, R121, 0x1, -R122 ;  /* 0x000000017979e824 */ /* 0x000fe200078e0a7a */
[C---:B------:R-:W-:Y:S02]  /*6560*/  ISETP.GT.U32.AND P6, PT, R122.reuse, R123, PT ;  /* 0x0000007b7a00720c */ /* 0x040fe40003fc4070 */
[----:B------:R-:W-:Y:S01]  /*6570*/  ISETP.GT.U32.AND P2, PT, R122, R120, PT ;  /* 0x000000787a00720c */ /* 0x000fe20003f44070 */
[----:B-1----:R-:W-:-:S05]  /*6580*/  IMAD R0, R60, 0x8, R0 ;  /* 0x000000083c007824 */ /* 0x002fca00078e0200 */
[----:B------:R1:W-:Y:S01]  /*6590*/  STL [R1+0x390], R0 ;  /* 0x0003900001007387 */ /* 0x0003e20000100800 */
[----:B------:R-:W-:Y:S01]  /*65a0*/  SEL R124, RZ, UR6, P3 ;  /* 0x00000006ff7c7c07 */ /* 0x000fe20009800000 */
[----:B-1----:R-:W-:-:S05]  /*65b0*/  IMAD R0, R60, 0x8, R0 ;  /* 0x000000083c007824 */ /* 0x002fca00078e0200 */
[----:B------:R1:W-:Y:S01]  /*65c0*/  STL [R1+0x2c8], R0 ;  /* 0x0002c80001007387 */ /* 0x0003e20000100800 */
[----:B------:R-:W-:Y:S01]  /*65d0*/  ISETP.GT.U32.AND P3, PT, R122, R121, PT ;  /* 0x000000797a00720c */ /* 0x000fe20003f64070 */
[----:B------:R-:W-:Y:S01]  /*65e0*/  @!P4 IMAD.MOV R119, RZ, RZ, -R119 ;  /* 0x000000ffff77c224 */ /* 0x000fe200078e0a77 */
[----:B------:R-:W-:Y:S01]  /*65f0*/  ISETP.GE.AND P4, PT, R5, RZ, PT ;  /* 0x000000ff0500720c */ /* 0x000fe20003f86270 */
[----:B------:R-:W-:Y:S02]  /*6600*/  @!P6 IMAD.IADD R123, R123, 0x1, -R122 ;  /* 0x000000017b7be824 */ /* 0x000fe400078e0a7a */
[----:B-1----:R-:W-:Y:S02]  /*6610*/  IMAD R0, R60, 0x8, R0 ;  /* 0x000000083c007824 */ /* 0x002fe400078e0200 */
[----:B------:R-:W-:-:S03]  /*6620*/  @!P2 IMAD.IADD R120, R120, 0x1, -R122 ;  /* 0x000000017878a824 */ /* 0x000fc600078e0a7a */
[----:B------:R1:W-:Y:S01]  /*6630*/  STL [R1+0x2d8], R0 ;  /* 0x0002d80001007387 */ /* 0x0003e20000100800 */
[----:B------:R-:W-:Y:S02]  /*6640*/  ISETP.GE.AND P2, PT, R4, RZ, PT ;  /* 0x000000ff0400720c */ /* 0x000fe40003f46270 */
[----:B------:R-:W-:Y:S01]  /*6650*/  ISETP.GT.U32.AND P6, PT, R122, R123, PT ;  /* 0x0000007b7a00720c */ /* 0x000fe20003fc4070 */
[----:B-1----:R-:W-:-:S05]  /*6660*/  IMAD R0, R60, 0x8, R0 ;  /* 0x000000083c007824 */ /* 0x002fca00078e0200 */
[----:B------:R1:W-:Y:S01]  /*6670*/  STL [R1+0x2d4], R0 ;  /* 0x0002d40001007387 */ /* 0x0003e20000100800 */
[----:B------:R-:W-:Y:S01]  /*6680*/  @!P3 IMAD.IADD R121, R121, 0x1, -R122 ;  /* 0x000000017979b824 */ /* 0x000fe200078e0a7a */
[----:B------:R-:W-:Y:S01]  /*6690*/  LOP3.LUT R4, R125, 0x40, RZ, 0xfc, !PT ;  /* 0x000000407d047812 */ /* 0x000fe200078efcff */
[----:B------:R-:W-:Y:S02]  /*66a0*/  @!P4 IMAD.MOV R120, RZ, RZ, -R120 ;  /* 0x000000ffff78c224 */ /* 0x000fe400078e0a78 */
[----:B-1----:R-:W-:-:S05]  /*66b0*/  IMAD R0, R60, 0x8, R0 ;  /* 0x000000083c007824 */ /* 0x002fca00078e0200 */
[----:B------:R1:W-:Y:S01]  /*66c0*/  STL [R1+0x2d0], R0 ;  /* 0x0002d00001007387 */ /* 0x0003e20000100800 */
[----:B------:R-:W-:Y:S01]  /*66d0*/  @!P2 IMAD.MOV R121, RZ, RZ, -R121 ;  /* 0x000000ffff79a224 */ /* 0x000fe200078e0a79 */
[----:B------:R-:W-:Y:S01]  /*66e0*/  ISETP.GE.AND P2, PT, R4, UR7, PT ;  /* 0x0000000704007c0c */ /* 0x000fe2000bf46270 */
[----:B------:R-:W-:Y:S01]  /*66f0*/  @!P1 IMAD.MOV R118, RZ, RZ, -R118 ;  /* 0x000000ffff769224 */ /* 0x000fe200078e0a76 */
[----:B------:R-:W3:Y:S01]  /*6700*/  LDL.LU R8, [R1+0x20] ;  /* 0x0000200001087983 */ /* 0x000ee20000300800 */
[----:B------:R-:W-:Y:S01]  /*6710*/  @!P6 IMAD.IADD R123, R123, 0x1, -R122 ;  /* 0x000000017b7be824 */ /* 0x000fe200078e0a7a */
[----:B------:R-:W-:Y:S01]  /*6720*/  ISETP.NE.AND P3, PT, R92, RZ, PT ;  /* 0x000000ff5c00720c */ /* 0x000fe20003f65270 */
[----:B------:R-:W-:Y:S01]  /*6730*/  ULDC UR7, c[0x0][0x230] ;  /* 0x00008c0000077ab9 */ /* 0x000fe20000000800 */
[----:B------:R-:W4:Y:S01]  /*6740*/  LDL.LU R7, [R1+0x1c] ;  /* 0x00001c0001077983 */ /* 0x000f220000300800 */
[----:B-1----:R-:W-:-:S03]  /*6750*/  IMAD R0, R60, 0x8, R0 ;  /* 0x000000083c007824 */ /* 0x002fc600078e0200 */
[----:B------:R-:W4:Y:S01]  /*6760*/  LDL.LU R6, [R1+0x18] ;  /* 0x0000180001067983 */ /* 0x000f220000300800 */
[----:B------:R-:W-:-:S03]  /*6770*/  ISETP.NE.U32.AND P1, PT, R124, RZ, PT ;  /* 0x000000ff7c00720c */ /* 0x000fc60003f25070 */
[----:B------:R1:W-:Y:S01]  /*6780*/  STL [R1+0x2cc], R0 ;  /* 0x0002cc0001007387 */ /* 0x0003e20000100800 */
[----:B------:R-:W-:-:S03]  /*6790*/  SEL R124, RZ, UR6, P2 ;  /* 0x00000006ff7c7c07 */ /* 0x000fc60009000000 */
[----:B------:R-:W4:Y:S01]  /*67a0*/  LDL.LU R5, [R1+0x14] ;  /* 0x0000140001057983 */ /* 0x000f220000300800 */
[----:B------:R-:W-:-:S03]  /*67b0*/  ISETP.GE.AND P2, PT, R93, RZ, PT ;  /* 0x000000ff5d00720c */ /* 0x000fc60003f46270 */
[----:B------:R-:W4:Y:S01]  /*67c0*/  LDL.LU R4, [R1+0x10] ;  /* 0x0000100001047983 */ /* 0x000f220000300800 */
[----:B-1----:R-:W-:Y:S01]  /*67d0*/  IMAD R0, R60, 0x8, R0 ;  /* 0x000000083c007824 */ /* 0x002fe200078e0200 */
[----:B--2---:R-:W-:Y:S02]  /*67e0*/  ISETP.GE.AND P4, PT, R3, RZ, PT ;  /* 0x000000ff0300720c */ /* 0x004fe40003f86270 */
[----:B------:R-:W-:-:S04]  /*67f0*/  LOP3.LUT R3, R125, 0x60, RZ, 0xfc, !PT ;  /* 0x000000607d037812 */ /* 0x000fc800078efcff */
[----:B------:R-:W-:Y:S02]  /*6800*/  ISETP.GE.AND P6, PT, R3, UR8, PT ;  /* 0x0000000803007c0c */ /* 0x000fe4000bfc6270 */
[----:B------:R-:W-:Y:S01]  /*6810*/  @!P2 IMAD.MOV R123, RZ, RZ, -R123 ;  /* 0x000000ffff7ba224 */ /* 0x000fe200078e0a7b */
[----:B------:R-:W2:Y:S01]  /*6820*/  LDL.LU R3, [R1+0xc] ;  /* 0x00000c0001037983 */ /* 0x000ea20000300800 */
[----:B------:R-:W-:Y:S01]  /*6830*/  ULDC.64 UR8, c[0x0][0x210] ;  /* 0x0000840000087ab9 */ /* 0x000fe20000000a00 */
[----:B------:R-:W-:Y:S02]  /*6840*/  SEL R122, RZ, UR6, P6 ;  /* 0x00000006ff7a7c07 */ /* 0x000fe4000b000000 */
[----:B------:R-:W2:Y:S01]  /*6850*/  LDL.LU R125, [R1+0x8] ;  /* 0x00000800017d7983 */ /* 0x000ea20000300800 */
[----:B------:R-:W-:-:S03]  /*6860*/  ISETP.NE.U32.AND P6, PT, R124, RZ, PT ;  /* 0x000000ff7c00720c */ /* 0x000fc60003fc5070 */
[----:B------:R-:W3:Y:S01]  /*6870*/  LDL.LU R93, [R1+0x900] ;  /* 0x00090000015d7983 */ /* 0x000ee20000300800 */
[----:B------:R-:W-:-:S03]  /*6880*/  IMAD R124, R60, 0x8, R0 ;  /* 0x000000083c7c7824 */ /* 0x000fc600078e0200 */
[----:B------:R1:W-:Y:S04]  /*6890*/  STL [R1+0x2c4], R0 ;  /* 0x0002c40001007387 */ /* 0x0003e80000100800 */
[----:B-1----:R-:W4:Y:S01]  /*68a0*/  LDL.LU R0, [R1+0x8fc] ;  /* 0x0008fc0001007983 */ /* 0x002f220000300800 */
[----:B------:R-:W-:Y:S01]  /*68b0*/  @!P4 IMAD.MOV R2, RZ, RZ, -R2 ;  /* 0x000000ffff02c224 */ /* 0x000fe200078e0a02 */
[----:B------:R-:W-:Y:S02]  /*68c0*/  ISETP.NE.U32.AND P4, PT, R122, RZ, PT ;  /* 0x000000ff7a00720c */ /* 0x000fe40003f85070 */
[----:B------:R-:W-:Y:S01]  /*68d0*/  @!P3 LOP3.LUT R2, RZ, R92, RZ, 0x33, !PT ;  /* 0x0000005cff02b212 */ /* 0x000fe200078e33ff */
[----:B------:R1:W-:Y:S04]  /*68e0*/  STL [R1+0x890], R92 ;  /* 0x0008905c01007387 */ /* 0x0003e80000100800 */
[----:B------:R-:W-:Y:S04]  /*68f0*/  STL [R1+0x2c0], R124 ;  /* 0x0002c07c01007387 */ /* 0x000fe80000100800 */
[----:B-1----:R-:W2:Y:S01]  /*6900*/  LDL.LU R92, [R1] ;  /* 0x00000000015c7983 */ /* 0x002ea20000300800 */
[----:B---3--:R-:W-:-:S02]  /*6910*/  ISETP.NE.AND P3, PT, R93, RZ, PT ;  /* 0x000000ff5d00720c */ /* 0x008fc40003f65270 */
[----:B------:R-:W-:Y:S01]  /*6920*/  LOP3.LUT R122, RZ, R93, RZ, 0x33, !PT ;  /* 0x0000005dff7a7212 */ /* 0x000fe200078e33ff */
[----:B------:R-:W-:Y:S03]  /*6930*/  STL [R1+0x6bc], R93 ;  /* 0x0006bc5d01007387 */ /* 0x000fe60000100800 */
[----:B----4-:R-:W-:-:S05]  /*6940*/  SEL R0, R122, R0, !P3 ;  /* 0x000000007a007207 */ /* 0x010fca0005800000 */
[----:B------:R1:W-:Y:S04]  /*6950*/  STL [R1+0x40], R0 ;  /* 0x0000400001007387 */ /* 0x0003e80000100800 */
[----:B-1----:R-:W3:Y:S01]  /*6960*/  LDL.LU R0, [R1+0x8f8] ;  /* 0x0008f80001007983 */ /* 0x002ee20000300800 */
[----:B------:R-:W-:Y:S01]  /*6970*/  IMAD R93, R2, UR5, RZ ;  /* 0x00000005025d7c24 */ /* 0x000fe2000f8e02ff */
[C---:B------:R-:W-:Y:S02]  /*6980*/  SEL R8, R122.reuse, R8, !P3 ;  /* 0x000000087a087207 */ /* 0x040fe40005800000 */
[C---:B------:R-:W-:Y:S02]  /*6990*/  SEL R7, R122.reuse, R7, !P3 ;  /* 0x000000077a077207 */ /* 0x040fe40005800000 */
[----:B------:R-:W-:Y:S01]  /*69a0*/  STL [R1+0x364], R93 ;  /* 0x0003645d01007387 */ /* 0x000fe20000100800 */
[----:B------:R-:W-:-:S02]  /*69b0*/  SEL R6, R122, R6, !P3 ;  /* 0x000000067a067207 */ /* 0x000fc40005800000 */
[C---:B------:R-:W-:Y:S02]  /*69c0*/  SEL R5, R122.reuse, R5, !P3 ;  /* 0x000000057a057207 */ /* 0x040fe40005800000 */
[C---:B------:R-:W-:Y:S02]  /*69d0*/  SEL R4, R122.reuse, R4, !P3 ;  /* 0x000000047a047207 */ /* 0x040fe40005800000 */
[C---:B--2---:R-:W-:Y:S02]  /*69e0*/  SEL R3, R122.reuse, R3, !P3 ;  /* 0x000000037a037207 */ /* 0x044fe40005800000 */
[C---:B------:R-:W-:Y:S02]  /*69f0*/  SEL R125, R122.reuse, R125, !P3 ;  /* 0x0000007d7a7d7207 */ /* 0x040fe40005800000 */
[----:B---3--:R-:W-:-:S05]  /*6a00*/  SEL R0, R122, R0, !P3 ;  /* 0x000000007a007207 */ /* 0x008fca0005800000 */
[----:B------:R1:W-:Y:S04]  /*6a10*/  STL [R1+0x24], R0 ;  /* 0x0000240001007387 */ /* 0x0003e80000100800 */
[----:B-1----:R-:W2:Y:S04]  /*6a20*/  LDL.LU R0, [R1+0x4] ;  /* 0x0000040001007983 */ /* 0x002ea80000300800 */
[----:B------:R1:W-:Y:S04]  /*6a30*/  STL [R1+0x3c], R8 ;  /* 0x00003c0801007387 */ /* 0x0003e80000100800 */
[----:B-1----:R-:W3:Y:S04]  /*6a40*/  LDL.LU R8, [R1+0x8f4] ;  /* 0x0008f40001087983 */ /* 0x002ee80000300800 */
[----:B------:R1:W-:Y:S04]  /*6a50*/  STL [R1+0x38], R7 ;  /* 0x0000380701007387 */ /* 0x0003e80000100800 */
[----:B-1----:R-:W4:Y:S04]  /*6a60*/  LDL.LU R7, [R1+0x8f0] ;  /* 0x0008f00001077983 */ /* 0x002f280000300800 */
        /* <DEDUP_REMOVED lines=9> */
[----:B-1----:R-:W4:Y:S01]  /*6b00*/  LDL.LU R125, [R1+0x8dc] ;  /* 0x0008dc00017d7983 */ /* 0x002f220000300800 */
[----:B------:R-:W-:-:S02]  /*6b10*/  SEL R91, R122, R91, !P3 ;  /* 0x0000005b7a5b7207 */ /* 0x000fc40005800000 */
[----:B--2---:R-:W-:-:S05]  /*6b20*/  SEL R0, R122, R0, !P3 ;  /* 0x000000007a007207 */ /* 0x004fca0005800000 */
[----:B------:R1:W-:Y:S02]  /*6b30*/  STL [R1+0x1c], R0 ;  /* 0x00001c0001007387 */ /* 0x0003e40000100800 */
[----:B-1----:R-:W-:-:S05]  /*6b40*/  SEL R0, R122, R92, !P3 ;  /* 0x0000005c7a007207 */ /* 0x002fca0005800000 */
[----:B------:R3:W-:Y:S02]  /*6b50*/  STL [R1+0x18], R0 ;  /* 0x0000180001007387 */ /* 0x0007e40000100800 */
[C---:B---3--:R-:W-:Y:S02]  /*6b60*/  SEL R0, R122.reuse, R4, !P3 ;  /* 0x000000047a007207 */ /* 0x048fe40005800000 */
[C---:B----4-:R-:W-:Y:S02]  /*6b70*/  SEL R4, R122.reuse, R5, !P3 ;  /* 0x000000057a047207 */ /* 0x050fe40005800000 */
[C---:B------:R-:W-:Y:S02]  /*6b80*/  SEL R3, R122.reuse, R3, !P3 ;  /* 0x000000037a037207 */ /* 0x040fe40005800000 */
[----:B------:R-:W-:-:S05]  /*6b90*/  SEL R92, R122, R125, !P3 ;  /* 0x0000007d7a5c7207 */ /* 0x000fca0005800000 */
[----:B------:R-:W-:Y:S04]  /*6ba0*/  STL [R1+0x14], R92 ;  /* 0x0000145c01007387 */ /* 0x000fe80000100800 */
[----:B------:R1:W-:Y:S04]  /*6bb0*/  STL [R1+0x10], R3 ;  /* 0x0000100301007387 */ /* 0x0003e80000100800 */
[----:B------:R2:W-:Y:S01]  /*6bc0*/  STL [R1+0xc], R0 ;  /* 0x00000c0001007387 */ /* 0x0005e20000100800 */
[----:B-1----:R-:W-:-:S03]  /*6bd0*/  SEL R3, R122, R6, !P3 ;  /* 0x000000067a037207 */ /* 0x002fc60005800000 */
[----:B------:R1:W-:Y:S01]  /*6be0*/  STL [R1+0x8], R4 ;  /* 0x0000080401007387 */ /* 0x0003e20000100800 */
[----:B--2---:R-:W-:-:S03]  /*6bf0*/  SEL R0, R122, R7, !P3 ;  /* 0x000000077a007207 */ /* 0x004fc60005800000 */
[----:B------:R2:W-:Y:S01]  /*6c00*/  STL [R1+0x4], R3 ;  /* 0x0000040301007387 */ /* 0x0005e20000100800 */
[----:B-1----:R-:W-:-:S03]  /*6c10*/  SEL R4, R122, R88, !P3 ;  /* 0x000000587a047207 */ /* 0x002fc60005800000 */
[----:B------:R1:W-:Y:S01]  /*6c20*/  STL [R1], R0 ;  /* 0x0000000001007387 */ /* 0x0003e20000100800 */
[----:B--2---:R-:W-:-:S03]  /*6c30*/  SEL R3, R122, R89, !P3 ;  /* 0x000000597a037207 */ /* 0x004fc60005800000 */
[----:B------:R2:W-:Y:S04]  /*6c40*/  STL [R1+0x44], R4 ;  /* 0x0000440401007387 */ /* 0x0005e80000100800 */
[----:B------:R3:W-:Y:S01]  /*6c50*/  STL [R1+0x48], R3 ;  /* 0x0000480301007387 */ /* 0x0007e20000100800 */
[----:B-1----:R-:W-:-:S03]  /*6c60*/  SEL R0, R122, R90, !P3 ;  /* 0x0000005a7a007207 */ /* 0x002fc60005800000 */
[----:B------:R-:W-:Y:S01]  /*6c70*/  STL [R1+0x8c4], R91 ;  /* 0x0008c45b01007387 */ /* 0x000fe20000100800 */
[----:B--2---:R-:W-:-:S03]  /*6c80*/  SEL R4, R122, R95, !P3 ;  /* 0x0000005f7a047207 */ /* 0x004fc60005800000 */
[----:B------:R1:W-:Y:S01]  /*6c90*/  STL [R1+0x4c], R0 ;  /* 0x00004c0001007387 */ /* 0x0003e20000100800 */
[----:B---3--:R-:W-:-:S05]  /*6ca0*/  SEL R3, R122, R94, !P3 ;  /* 0x0000005e7a037207 */ /* 0x008fca0005800000 */
[----:B------:R2:W-:Y:S01]  /*6cb0*/  STL [R1+0x50], R3 ;  /* 0x0000500301007387 */ /* 0x0005e20000100800 */
[----:B-1----:R-:W-:-:S03]  /*6cc0*/  SEL R0, R122, R96, !P3 ;  /* 0x000000607a007207 */ /* 0x002fc60005800000 */
[----:B------:R1:W-:Y:S04]  /*6cd0*/  STL [R1+0x54], R4 ;  /* 0x0000540401007387 */ /* 0x0003e80000100800 */
[----:B------:R3:W-:Y:S01]  /*6ce0*/  STL [R1+0x58], R0 ;  /* 0x0000580001007387 */ /* 0x0007e20000100800 */
[C---:B--2---:R-:W-:Y:S02]  /*6cf0*/  SEL R3, R122.reuse, R97, !P3 ;  /* 0x000000617a037207 */ /* 0x044fe40005800000 */
[----:B-1----:R-:W-:-:S03]  /*6d00*/  SEL R4, R122, R98, !P3 ;  /* 0x000000627a047207 */ /* 0x002fc60005800000 */
[----:B------:R1:W-:Y:S01]  /*6d10*/  STL [R1+0x5c], R3 ;  /* 0x00005c0301007387 */ /* 0x0003e20000100800 */
[----:B---3--:R-:W-:-:S03]  /*6d20*/  SEL R0, R122, R99, !P3 ;  /* 0x000000637a007207 */ /* 0x008fc60005800000 */
[----:B------:R2:W-:Y:S04]  /*6d30*/  STL [R1+0x64], R4 ;  /* 0x0000640401007387 */ /* 0x0005e80000100800 */
[----:B------:R3:W-:Y:S01]  /*6d40*/  STL [R1+0x2a8], R0 ;  /* 0x0002a80001007387 */ /* 0x0007e20000100800 */
[C---:B-1----:R-:W-:Y:S02]  /*6d50*/  SEL R3, R122.reuse, R100, !P3 ;  /* 0x000000647a037207 */ /* 0x042fe40005800000 */
[----:B--2---:R-:W-:-:S03]  /*6d60*/  SEL R4, R122, R101, !P3 ;  /* 0x000000657a047207 */ /* 0x004fc60005800000 */
        /* <DEDUP_REMOVED lines=27> */
[----:B------:R-:W3:Y:S01]  /*6f20*/  LDL R89, [R1+0x2c8] ;  /* 0x0002c80001597983 */ /* 0x000ee20000100800 */
[----:B-1----:R-:W-:-:S03]  /*6f30*/  SEL R3, R122, R115, !P3 ;  /* 0x000000737a037207 */ /* 0x002fc60005800000 */
[----:B------:R1:W-:Y:S01]  /*6f40*/  STL [R1+0x308], R0 ;  /* 0x0003080001007387 */ /* 0x0003e20000100800 */
[----:B--2---:R-:W-:-:S03]  /*6f50*/  SEL R4, R122, R117, !P3 ;  /* 0x000000757a047207 */ /* 0x004fc60005800000 */
[----:B------:R2:W-:Y:S01]  /*6f60*/  STL [R1+0x30c], R3 ;  /* 0x00030c0301007387 */ /* 0x0005e20000100800 */
[C---:B-1----:R-:W-:Y:S02]  /*6f70*/  SEL R0, R122.reuse, R116, !P3 ;  /* 0x000000747a007207 */ /* 0x042fe40005800000 */
[----:B--2---:R-:W-:-:S03]  /*6f80*/  SEL R3, R122, R118, !P3 ;  /* 0x000000767a037207 */ /* 0x004fc60005800000 */
[----:B------:R1:W-:Y:S04]  /*6f90*/  STL [R1+0x310], R0 ;  /* 0x0003100001007387 */ /* 0x0003e80000100800 */
[----:B------:R-:W-:Y:S04]  /*6fa0*/  STL [R1+0x320], R4 ;  /* 0x0003200401007387 */ /* 0x000fe80000100800 */
[----:B------:R-:W2:Y:S01]  /*6fb0*/  LDL R88, [R1+0x2d8] ;  /* 0x0002d80001587983 */ /* 0x000ea20000100800 */
[----:B-1----:R-:W-:-:S03]  /*6fc0*/  SEL R0, R122, R119, !P3 ;  /* 0x000000777a007207 */ /* 0x002fc60005800000 */
[----:B------:R1:W-:Y:S04]  /*6fd0*/  STL [R1+0x32c], R3 ;  /* 0x00032c0301007387 */ /* 0x0003e80000100800 */
[----:B------:R4:W-:Y:S04]  /*6fe0*/  STL [R1+0x330], R0 ;  /* 0x0003300001007387 */ /* 0x0009e80000100800 */
[----:B------:R-:W2:Y:S01]  /*6ff0*/  LDL R99, [R1+0x394] ;  /* 0x0003940001637983 */ /* 0x000ea20000100800 */
[C---:B-1----:R-:W-:Y:S02]  /*7000*/  SEL R3, R122.reuse, R120, !P3 ;  /* 0x000000787a037207 */ /* 0x042fe40005800000 */
[----:B----4-:R-:W-:-:S03]  /*7010*/  SEL R0, R122, R121, !P3 ;  /* 0x000000797a007207 */ /* 0x010fc60005800000 */
[----:B------:R-:W-:Y:S04]  /*7020*/  STL [R1+0x344], R3 ;  /* 0x0003440301007387 */ /* 0x000fe80000100800 */
[----:B------:R-:W4:Y:S04]  /*7030*/  LDL R7, [R1+0x38c] ;  /* 0x00038c0001077983 */ /* 0x000f280000100800 */
[----:B------:R-:W4:Y:S04]  /*7040*/  LDL R98, [R1+0x388] ;  /* 0x0003880001627983 */ /* 0x000f280000100800 */
[----:B------:R1:W-:Y:S01]  /*7050*/  STL [R1+0x35c], R0 ;  /* 0x00035c0001007387 */ /* 0x0003e20000100800 */
[----:B------:R-:W-:-:S03]  /*7060*/  SEL R92, R122, R123, !P3 ;  /* 0x0000007b7a5c7207 */ /* 0x000fc60005800000 */
[----:B------:R-:W4:Y:S04]  /*7070*/  LDL R95, [R1+0x384] ;  /* 0x00038400015f7983 */ /* 0x000f280000100800 */
[----:B------:R-:W4:Y:S01]  /*7080*/  LDL R90, [R1+0x2d4] ;  /* 0x0002d400015a7983 */ /* 0x000f220000100800 */
[----:B-1----:R-:W1:Y:S01]  /*7090*/  S2R R0, SR_TID.X ;  /* 0x0000000000007919 */ /* 0x002e620000002100 */
[----:B------:R-:W-:Y:S02]  /*70a0*/  SEL R125, R122, R8, !P3 ;  /* 0x000000087a7d7207 */ /* 0x000fe40005800000 */
[----:B------:R3:W-:Y:S04]  /*70b0*/  STL [R1+0x894], R92 ;  /* 0x0008945c01007387 */ /* 0x0007e80000100800 */
[----:B------:R-:W4:Y:S01]  /*70c0*/  LDL R94, [R1+0x390] ;  /* 0x00039000015e7983 */ /* 0x000f220000100800 */
[----:B-1----:R-:W-:Y:S01]  /*70d0*/  LOP3.LUT R3, R0, 0x7f, RZ, 0xc0, !PT ;  /* 0x0000007f00037812 */ /* 0x002fe200078ec0ff */
[----:B------:R-:W-:-:S04]  /*70e0*/  IMAD.SHL.U32 R0, R93, 0x4, RZ ;  /* 0x000000045d007824 */ /* 0x000fc800078e00ff */
[----:B------:R-:W-:Y:S01]  /*70f0*/  IMAD R6, R3, R61, RZ ;  /* 0x0000003d03067224 */ /* 0x000fe200078e02ff */
[----:B------:R-:W-:Y:S01]  /*7100*/  IADD3 R120, P2, R0, UR8, RZ ;  /* 0x0000000800787c10 */ /* 0x000fe2000ff5e0ff */
[----:B------:R-:W-:Y:S03]  /*7110*/  STL [R1+0x680], R0 ;  /* 0x0006800001007387 */ /* 0x000fe60000100800 */
[----:B------:R-:W-:Y:S01]  /*7120*/  LEA.HI.X.SX32 R3, R93, UR9, 0x2, P2 ;  /* 0x000000095d037c11 */ /* 0x000fe200090f16ff */
[----:B------:R-:W4:Y:S04]  /*7130*/  LDL R8, [R1+0x2d0] ;  /* 0x0002d00001087983 */ /* 0x000f280000100800 */
[----:B------:R-:W-:Y:S04]  /*7140*/  STL [R1+0x2bc], R6 ;  /* 0x0002bc0601007387 */ /* 0x000fe80000100800 */
[----:B------:R-:W4:Y:S04]  /*7150*/  LDL R93, [R1+0x2cc] ;  /* 0x0002cc00015d7983 */ /* 0x000f280000100800 */
[----:B------:R-:W4:Y:S01]  /*7160*/  LDL R5, [R1+0x2c4] ;  /* 0x0002c40001057983 */ /* 0x000f220000100800 */
[----:B------:R-:W-:-:S04]  /*7170*/  IMAD R124, R60, 0x8, R124 ;  /* 0x000000083c7c7824 */ /* 0x000fc800078e027c */
[----:B------:R-:W-:Y:S01]  /*7180*/  IMAD R2, R60, 0x8, R124 ;  /* 0x000000083c027824 */ /* 0x000fe200078e027c */
[----:B------:R-:W-:-:S03]  /*7190*/  LEA R110, P2, R124, R120, 0x2 ;  /* 0x000000787c6e7211 */ /* 0x000fc600078410ff */
[----:B------:R-:W-:Y:S01]  /*71a0*/  IMAD R4, R60, 0x8, R2 ;  /* 0x000000083c047824 */ /* 0x000fe200078e0202 */
[----:B------:R-:W-:-:S04]  /*71b0*/  LEA.HI.X.SX32 R111, R124, R3, 0x2, P2 ;  /* 0x000000037c6f7211 */ /* 0x000fc800010f16ff */
[----:B------:R-:W-:-:S04]  /*71c0*/  LEA R114, P2, R4, R120, 0x2 ;  /* 0x0000007804727211 */ /* 0x000fc800078410ff */
[----:B------:R-:W-:Y:S02]  /*71d0*/  LEA.HI.X.SX32 R115, R4, R3, 0x2, P2 ;  /* 0x0000000304737211 */ /* 0x000fe400010f16ff */
[C---:B------:R-:W-:Y:S02]  /*71e0*/  SEL R9, R122.reuse, R9, !P3 ;  /* 0x000000097a097207 */ /* 0x040fe40005800000 */
[C---:B------:R-:W-:Y:S02]  /*71f0*/  SEL R10, R122.reuse, R10, !P3 ;  /* 0x0000000a7a0a7207 */ /* 0x040fe40005800000 */
[C---:B------:R-:W-:Y:S02]  /*7200*/  SEL R11, R122.reuse, R11, !P3 ;  /* 0x0000000b7a0b7207 */ /* 0x040fe40005800000 */
[C---:B------:R-:W-:Y:S02]  /*7210*/  SEL R12, R122.reuse, R12, !P3 ;  /* 0x0000000c7a0c7207 */ /* 0x040fe40005800000 */
[----:B------:R-:W-:-:S02]  /*7220*/  SEL R13, R122, R13, !P3 ;  /* 0x0000000d7a0d7207 */ /* 0x000fc40005800000 */
[C---:B------:R-:W-:Y:S02]  /*7230*/  SEL R14, R122.reuse, R14, !P3 ;  /* 0x0000000e7a0e7207 */ /* 0x040fe40005800000 */
        /* <DEDUP_REMOVED lines=69> */
[C---:B------:R-:W-:Y:S01]  /*7690*/  SEL R86, R122.reuse, R86, !P3 ;  /* 0x000000567a567207 */ /* 0x040fe20005800000 */
[----:B---3--:R-:W-:Y:S01]  /*76a0*/  IMAD.SHL.U32 R92, R89, 0x4, RZ ;  /* 0x00000004595c7824 */ /* 0x008fe200078e00ff */
[----:B------:R-:W-:-:S02]  /*76b0*/  SEL R87, R122, R87, !P3 ;  /* 0x000000577a577207 */ /* 0x000fc40005800000 */
[C---:B------:R-:W-:Y:S02]  /*76c0*/  LEA R112, P3, R2.reuse, R120, 0x2 ;  /* 0x0000007802707211 */ /* 0x040fe400078610ff */
[----:B------:R-:W-:Y:S02]  /*76d0*/  STL [R1+0x3b0], R92 ;  /* 0x0003b05c01007387 */ /* 0x000fe40000100800 */
[----:B------:R-:W-:Y:S01]  /*76e0*/  LEA.HI.X.SX32 R113, R2, R3, 0x2, P3 ;  /* 0x0000000302717211 */ /* 0x000fe200018f16ff */
[----:B------:R-:W-:Y:S02]  /*76f0*/  IMAD R60, R60, 0x8, R4 ;  /* 0x000000083c3c7824 */ /* 0x000fe400078e0204 */
[----:B--2---:R-:W-:-:S05]  /*7700*/  IMAD.SHL.U32 R91, R88, 0x4, RZ ;  /* 0x00000004585b7824 */ /* 0x004fca00078e00ff */
[----:B------:R-:W-:Y:S01]  /*7710*/  STL [R1+0x3ac], R91 ;  /* 0x0003ac5b01007387 */ /* 0x000fe20000100800 */
[-C--:B------:R-:W-:Y:S02]  /*7720*/  LEA R100, P3, R99, R120.reuse, 0x2 ;  /* 0x0000007863647211 */ /* 0x080fe400078610ff */
[----:B----4-:R-:W-:-:S04]  /*7730*/  LEA R96, P2, R7, R120, 0x2 ;  /* 0x0000007807607211 */ /* 0x010fc800078410ff */
[-C--:B------:R-:W-:Y:S02]  /*7740*/  LEA.HI.X.SX32 R97, R7, R3.reuse, 0x2, P2 ;  /* 0x0000000307617211 */ /* 0x080fe400010f16ff */
[----:B------:R-:W2:Y:S01]  /*7750*/  LDL.LU R7, [R1+0x24] ;  /* 0x0000240001077983 */ /* 0x000ea20000300800 */
[-C--:B------:R-:W-:Y:S02]  /*7760*/  LEA.HI.X.SX32 R101, R99, R3.reuse, 0x2, P3 ;  /* 0x0000000363657211 */ /* 0x080fe400018f16ff */
[CC--:B------:R-:W-:Y:S02]  /*7770*/  LEA R118, P2, R95.reuse, R120.reuse, 0x2 ;  /* 0x000000785f767211 */ /* 0x0c0fe400078410ff */
[-C--:B------:R-:W-:Y:S01]  /*7780*/  LEA R104, P3, R98, R120.reuse, 0x2 ;  /* 0x0000007862687211 */ /* 0x080fe200078610ff */
[----:B------:R-:W-:Y:S01]  /*7790*/  IMAD.SHL.U32 R2, R90, 0x4, RZ ;  /* 0x000000045a027824 */ /* 0x000fe200078e00ff */
[----:B------:R-:W-:Y:S02]  /*77a0*/  LEA.HI.X.SX32 R119, R95, R3, 0x2, P2 ;  /* 0x000000035f777211 */ /* 0x000fe400010f16ff */
[----:B------:R-:W-:-:S02]  /*77b0*/  IADD3 R116, P2, R92, R120, RZ ;  /* 0x000000785c747210 */ /* 0x000fc40007f5e0ff */
[----:B------:R1:W-:Y:S01]  /*77c0*/  STL [R1+0x3a8], R2 ;  /* 0x0003a80201007387 */ /* 0x0003e20000100800 */
[-C--:B------:R-:W-:Y:S02]  /*77d0*/  LEA.HI.X.SX32 R105, R98, R3.reuse, 0x2, P3 ;  /* 0x0000000362697211 */ /* 0x080fe400018f16ff */
[-C--:B------:R-:W-:Y:S01]  /*77e0*/  LEA.HI.X.SX32 R117, R89, R3.reuse, 0x2, P2 ;  /* 0x0000000359757211 */ /* 0x080fe200010f16ff */
[----:B------:R-:W-:Y:S01]  /*77f0*/  STL [R1+0x89c], R118 ;  /* 0x00089c7601007387 */ /* 0x000fe20000100800 */
[-C--:B------:R-:W-:Y:S02]  /*7800*/  IADD3 R108, P2, R2, R120.reuse, RZ ;  /* 0x00000078026c7210 */ /* 0x080fe40007f5e0ff */
[----:B------:R-:W-:Y:S01]  /*7810*/  LEA R102, P3, R94, R120, 0x2 ;  /* 0x000000785e667211 */ /* 0x000fe200078610ff */
[----:B------:R-:W-:Y:S01]  /*7820*/  STL [R1+0x898], R119 ;  /* 0x0008987701007387 */ /* 0x000fe20000100800 */
[----:B------:R-:W-:-:S03]  /*7830*/  LEA.HI.X.SX32 R109, R90, R3, 0x2, P2 ;  /* 0x000000035a6d7211 */ /* 0x000fc600010f16ff */
[----:B------:R-:W3:Y:S01]  /*7840*/  LDL R123, [R1+0x2c0] ;  /* 0x0002c000017b7983 */ /* 0x000ee20000100800 */
[----:B------:R-:W-:Y:S01]  /*7850*/  LEA.HI.X.SX32 R103, R94, R3, 0x2, P3 ;  /* 0x000000035e677211 */ /* 0x000fe200018f16ff */
[----:B------:R-:W-:Y:S02]  /*7860*/  IMAD.SHL.U32 R4, R8, 0x4, RZ ;  /* 0x0000000408047824 */ /* 0x000fe400078e00ff */
[----:B-1----:R-:W-:-:S03]  /*7870*/  IMAD.SHL.U32 R2, R93, 0x4, RZ ;  /* 0x000000045d027824 */ /* 0x002fc600078e00ff */
[----:B------:R-:W-:Y:S04]  /*7880*/  STL [R1+0x3a4], R4 ;  /* 0x0003a40401007387 */ /* 0x000fe80000100800 */
[----:B------:R1:W-:Y:S01]  /*7890*/  STL [R1+0x3a0], R2 ;  /* 0x0003a00201007387 */ /* 0x0003e20000100800 */
[----:B------:R-:W-:-:S03]  /*78a0*/  IADD3 R94, P2, R2, R120, RZ ;  /* 0x00000078025e7210 */ /* 0x000fc60007f5e0ff */
[----:B------:R-:W-:Y:S01]  /*78b0*/  STL [R1+0x8a4], R108 ;  /* 0x0008a46c01007387 */ /* 0x000fe20000100800 */
[----:B------:R-:W-:Y:S01]  /*78c0*/  LEA.HI.X.SX32 R95, R93, R3, 0x2, P2 ;  /* 0x000000035d5f7211 */ /* 0x000fe200010f16ff */
[----:B-1----:R-:W-:Y:S02]  /*78d0*/  IMAD.SHL.U32 R2, R5, 0x4, RZ ;  /* 0x0000000405027824 */ /* 0x002fe400078e00ff */
[----:B------:R-:W-:Y:S04]  /*78e0*/  STL [R1+0x8a0], R109 ;  /* 0x0008a06d01007387 */ /* 0x000fe80000100800 */
[----:B------:R-:W-:Y:S04]  /*78f0*/  STL [R1+0x39c], R2 ;  /* 0x00039c0201007387 */ /* 0x000fe80000100800 */
[----:B------:R-:W4:Y:S01]  /*7900*/  LDL R93, [R1+0x340] ;  /* 0x00034000015d7983 */ /* 0x000f220000100800 */
[----:B------:R-:W-:-:S04]  /*7910*/  IADD3 R98, P3, R91, R120, RZ ;  /* 0x000000785b627210 */ /* 0x000fc80007f7e0ff */
[----:B------:R-:W-:Y:S02]  /*7920*/  LEA.HI.X.SX32 R99, R88, R3, 0x2, P3 ;  /* 0x0000000358637211 */ /* 0x000fe400018f16ff */
[----:B------:R-:W-:-:S04]  /*7930*/  IADD3 R88, P3, R4, R120, RZ ;  /* 0x0000007804587210 */ /* 0x000fc80007f7e0ff */
[----:B------:R-:W-:Y:S02]  /*7940*/  LEA.HI.X.SX32 R89, R8, R3, 0x2, P3 ;  /* 0x0000000308597211 */ /* 0x000fe400018f16ff */
[----:B------:R-:W1:Y:S01]  /*7950*/  S2R R8, SR_TID.X ;  /* 0x0000000000087919 */ /* 0x000e620000002100 */
[----:B------:R-:W3:Y:S01]  /*7960*/  S2UR UR5, SR_CgaCtaId ;  /* 0x00000000000579c3 */ /* 0x000ee20000008800 */
[----:B------:R-:W-:Y:S01]  /*7970*/  LEA R106, P3, R60, R120, 0x2 ;  /* 0x000000783c6a7211 */ /* 0x000fe200078610ff */
[----:B------:R-:W-:-:S03]  /*7980*/  IMAD.SHL.U32 R0, R6, 0x4, RZ ;  /* 0x0000000406007824 */ /* 0x000fc600078e00ff */
[----:B------:R-:W-:Y:S02]  /*7990*/  LEA.HI.X.SX32 R107, R60, R3, 0x2, P3 ;  /* 0x000000033c6b7211 */ /* 0x000fe400018f16ff */
[----:B------:R1:W-:Y:S01]  /*79a0*/  STL [R1+0x6c0], R0 ;  /* 0x0006c00001007387 */ /* 0x0003e20000100800 */
[----:B------:R-:W-:Y:S02]  /*79b0*/  IADD3 R90, P2, R0, UR10, RZ ;  /* 0x0000000a005a7c10 */ /* 0x000fe4000ff5e0ff */
[----:B-1----:R-:W-:-:S04]  /*79c0*/  SHF.R.U32.HI R91, RZ, 0x6, R8 ;  /* 0x00000006ff5b7819 */ /* 0x002fc80000011608 */
[----:B------:R-:W-:-:S04]  /*79d0*/  SGXT.U32 R91, R91, 0x3 ;  /* 0x000000035b5b781a */ /* 0x000fc80000000000 */
[C---:B------:R-:W-:Y:S02]  /*79e0*/  LOP3.LUT R0, R91.reuse, 0x8, RZ, 0xfc, !PT ;  /* 0x000000085b007812 */ /* 0x040fe400078efcff */
[----:B------:R-:W-:Y:S01]  /*79f0*/  LOP3.LUT R92, R91, 0x48, RZ, 0xfc, !PT ;  /* 0x000000485b5c7812 */ /* 0x000fe200078efcff */
[----:B--2---:R-:W-:-:S05]  /*7a00*/  IMAD R7, R7, UR13, RZ ;  /* 0x0000000d07077c24 */ /* 0x004fca000f8e02ff */
[----:B------:R-:W-:Y:S04]  /*7a10*/  STL [R1+0x424], R7 ;  /* 0x0004240701007387 */ /* 0x000fe80000100800 */
[----:B------:R1:W-:Y:S02]  /*7a20*/  STL.64 [R1+0x1b8], R106 ;  /* 0x0001b86a01007387 */ /* 0x0003e40000100a00 */
[----:B-1----:R-:W-:Y:S02]  /*7a30*/  IADD3 R106, P3, R2, R120, RZ ;  /* 0x00000078026a7210 */ /* 0x002fe40007f7e0ff */
[----:B------:R-:W-:Y:S02]  /*7a40*/  LEA.HI.X.SX32 R2, R6, UR11, 0x2, P2 ;  /* 0x0000000b06027c11 */ /* 0x000fe400090f16ff */
[----:B------:R-:W-:-:S02]  /*7a50*/  LEA R4, P2, R7, R90, 0x2 ;  /* 0x0000005a07047211 */ /* 0x000fc400078410ff */
[----:B------:R-:W-:Y:S02]  /*7a60*/  LEA.HI.X.SX32 R107, R5, R3, 0x2, P3 ;  /* 0x00000003056b7211 */ /* 0x000fe400018f16ff */
[----:B------:R-:W-:Y:S01]  /*7a70*/  ISETP.GE.AND P3, PT, R0, UR7, PT ;  /* 0x0000000700007c0c */ /* 0x000fe2000bf66270 */
[----:B------:R-:W-:Y:S01]  /*7a80*/  UMOV UR7, 0x400 ;  /* 0x0000040000077882 */ /* 0x000fe20000000000 */
[----:B------:R-:W-:Y:S01]  /*7a90*/  LOP3.LUT R6, R91, 0x28, RZ, 0xfc, !PT ;  /* 0x000000285b067812 */ /* 0x000fe200078efcff */
[----:B---3--:R-:W-:Y:S01]  /*7aa0*/  IMAD.SHL.U32 R0, R123, 0x4, RZ ;  /* 0x000000047b007824 */ /* 0x008fe200078e00ff */
[----:B------:R-:W-:Y:S01]  /*7ab0*/  LEA.HI.X.SX32 R5, R7, R2, 0x2, P2 ;  /* 0x0000000207057211 */ /* 0x000fe200010f16ff */
[----:B------:R-:W-:Y:S01]  /*7ac0*/  ULEA UR7, UR5, UR7, 0x18 ;  /* 0x0000000705077291 */ /* 0x000fe2000f8ec03f */
[----:B------:R-:W-:Y:S01]  /*7ad0*/  ISETP.GE.AND P2, PT, R6, UR12, PT ;  /* 0x0000000c06007c0c */ /* 0x000fe2000bf46270 */
[----:B------:R-:W-:Y:S01]  /*7ae0*/  ULDC UR12, c[0x0][0x230] ;  /* 0x00008c00000c7ab9 */ /* 0x000fe20000000800 */
[----:B------:R-:W-:Y:S01]  /*7af0*/  SEL R6, RZ, UR6, P3 ;  /* 0x00000006ff067c07 */ /* 0x000fe20009800000 */
[----:B------:R-:W-:Y:S01]  /*7b00*/  STL.64 [R1+0x6d0], R4 ;  /* 0x0006d00401007387 */ /* 0x000fe20000100a00 */
[----:B------:R-:W-:Y:S01]  /*7b10*/  IADD3 R120, P3, R0, R120, RZ ;  /* 0x0000007800787210 */ /* 0x000fe20007f7e0ff */
[----:B------:R-:W-:-:S02]  /*7b20*/  ULDC UR5, c[0x0][0x230] ;  /* 0x00008c0000057ab9 */ /* 0x000fc40000000800 */
[----:B------:R1:W-:Y:S01]  /*7b30*/  STL [R1+0x398], R0 ;  /* 0x0003980001007387 */ /* 0x0003e20000100800 */
[----:B------:R-:W-:Y:S01]  /*7b40*/  LEA.HI.X.SX32 R121, R123, R3, 0x2, P3 ;  /* 0x000000037b797211 */ /* 0x000fe200018f16ff */
[----:B-1----:R-:W-:Y:S01]  /*7b50*/  IMAD.U32 R0, RZ, RZ, UR7 ;  /* 0x00000007ff007e24 */ /* 0x002fe2000f8e00ff */
[C---:B------:R-:W-:Y:S02]  /*7b60*/  LOP3.LUT R4, R91.reuse, 0x68, RZ, 0xfc, !PT ;  /* 0x000000685b047812 */ /* 0x040fe400078efcff */
[----:B------:R-:W-:Y:S02]  /*7b70*/  SEL R7, RZ, UR6, P2 ;  /* 0x00000006ff077c07 */ /* 0x000fe40009000000 */
[----:B------:R-:W-:Y:S01]  /*7b80*/  ISETP.NE.U32.AND P2, PT, R6, RZ, PT ;  /* 0x000000ff0600720c */ /* 0x000fe20003f45070 */
[----:B------:R-:W-:Y:S01]  /*7b90*/  STL [R1+0x8ac], R120 ;  /* 0x0008ac7801007387 */ /* 0x000fe20000100800 */
[----:B------:R-:W-:Y:S02]  /*7ba0*/  LOP3.LUT R5, R91, 0x10, RZ, 0xfc, !PT ;  /* 0x000000105b057812 */ /* 0x000fe400078efcff */
[----:B------:R-:W-:Y:S01]  /*7bb0*/  ISETP.NE.U32.AND P3, PT, R7, RZ, PT ;  /* 0x000000ff0700720c */ /* 0x000fe20003f65070 */
[----:B------:R-:W-:Y:S04]  /*7bc0*/  STL [R1+0x8a8], R121 ;  /* 0x0008a87901007387 */ /* 0x000fe80000100800 */
[----:B------:R-:W-:Y:S04]  /*7bd0*/  STL [R1+0x8b4], R100 ;  /* 0x0008b46401007387 */ /* 0x000fe80000100800 */
[----:B------:R-:W-:Y:S04]  /*7be0*/  STL [R1+0x8b0], R101 ;  /* 0x0008b06501007387 */ /* 0x000fe80000100800 */
[----:B------:R-:W-:Y:S01]  /*7bf0*/  STL.64 [R1+0x6c8], R102 ;  /* 0x0006c86601007387 */ /* 0x000fe20000100a00 */
[----:B----4-:R-:W-:-:S05]  /*7c00*/  IADD3 R123, R93, 0x100000, R0 ;  /* 0x001000005d7b7810 */ /* 0x010fca0007ffe000 */
[----:B------:R-:W-:Y:S01]  /*7c10*/  @!PT LDS RZ, [RZ] ;  /* 0x00000000fffff984 */ /* 0x000fe20000000800 */
[----:B------:R-:W-:Y:S01]  /*7c20*/  @!PT LDS RZ, [RZ] ;  /* 0x00000000fffff984 */ /* 0x000fe20000000800 */
[----:B------:R-:W-:Y:S01]  /*7c30*/  @!PT LDS RZ, [RZ] ;  /* 0x00000000fffff984 */ /* 0x000fe20000000800 */
[----:B------:R-:W-:Y:S01]  /*7c40*/  LDGSTS.E [R123+-0x40000], desc[UR16][R100.64], P0 ;  /* 0xc0000000647b7fae */ /* 0x000fe20008121850 */
[----:B------:R-:W-:Y:S01]  /*7c50*/  ISETP.GE.AND P0, PT, R92, UR14, PT ;  /* 0x0000000e5c007c0c */ /* 0x000fe2000bf06270 */
[----:B------:R-:W-:Y:S02]  /*7c60*/  ULDC UR14, c[0x0][0x230] ;  /* 0x00008c00000e7ab9 */ /* 0x000fe40000000800 */
[----:B------:R1:W-:Y:S01]  /*7c70*/  LDGSTS.E [R123+-0x3e000], desc[UR16][R102.64], P1 ;  /* 0xc2000000667b7fae */ /* 0x0003e20008921850 */
[----:B------:R-:W-:Y:S01]  /*7c80*/  ISETP.GE.AND P1, PT, R4, UR15, PT ;  /* 0x0000000f04007c0c */ /* 0x000fe2000bf26270 */
[----:B------:R-:W-:Y:S01]  /*7c90*/  ULDC UR15, c[0x0][0x230] ;  /* 0x00008c00000f7ab9 */ /* 0x000fe20000000800 */
[----:B------:R-:W-:Y:S01]  /*7ca0*/  LOP3.LUT R4, R91, 0x30, RZ, 0xfc, !PT ;  /* 0x000000305b047812 */ /* 0x000fe200078efcff */
[----:B------:R-:W-:Y:S01]  /*7cb0*/  LDGSTS.E [R123+-0x3c000], desc[UR16][R88.64], P6 ;  /* 0xc4000000587b7fae */ /* 0x000fe2000b121850 */
[----:B------:R-:W-:Y:S02]  /*7cc0*/  SEL R6, RZ, UR6, P0 ;  /* 0x00000006ff067c07 */ /* 0x000fe40008000000 */
[----:B------:R-:W-:Y:S01]  /*7cd0*/  ISETP.GE.AND P6, PT, R4, UR12, PT ;  /* 0x0000000c04007c0c */ /* 0x000fe2000bfc6270 */
[----:B------:R-:W-:Y:S01]  /*7ce0*/  STL.64 [R1+0x6d8], R88 ;  /* 0x0006d85801007387 */ /* 0x000fe20000100a00 */
[----:B------:R-:W-:Y:S01]  /*7cf0*/  SEL R3, RZ, UR6, P1 ;  /* 0x00000006ff037c07 */ /* 0x000fe20008800000 */
[----:B------:R-:W-:Y:S01]  /*7d00*/  ULDC UR12, c[0x0][0x230] ;  /* 0x00008c00000c7ab9 */ /* 0x000fe20000000800 */
[----:B------:R-:W-:Y:S01]  /*7d10*/  LOP3.LUT R4, R93, 0x20, RZ, 0x3c, !PT ;  /* 0x000000205d047812 */ /* 0x000fe200078e3cff */
[----:B------:R-:W-:Y:S01]  /*7d20*/  LDGSTS.E [R123+-0x3a000], desc[UR16][R110.64], P4 ;  /* 0xc60000006e7b7fae */ /* 0x000fe2000a121850 */
[----:B------:R-:W-:-:S02]  /*7d30*/  ISETP.NE.U32.AND P1, PT, R6, RZ, PT ;  /* 0x000000ff0600720c */ /* 0x000fc40003f25070 */
[----:B------:R-:W-:Y:S01]  /*7d40*/  ISETP.GE.AND P0, PT, R5, UR5, PT ;  /* 0x0000000505007c0c */ /* 0x000fe2000bf06270 */
[----:B------:R-:W-:Y:S01]  /*7d50*/  STL.64 [R1+0x6e0], R110 ;  /* 0x0006e06e01007387 */ /* 0x000fe20000100a00 */
[----:B------:R-:W-:Y:S01]  /*7d60*/  IADD3 R122, R0, 0x100000, R4 ;  /* 0x00100000007a7810 */ /* 0x000fe20007ffe004 */
[----:B------:R-:W-:Y:S02]  /*7d70*/  ULDC UR5, c[0x0][0x230] ;  /* 0x00008c0000057ab9 */ /* 0x000fe40000000800 */
[----:B------:R2:W-:Y:S01]  /*7d80*/  STL [R1+0x6b8], R4 ;  /* 0x0006b80401007387 */ /* 0x0005e20000100800 */
[----:B------:R-:W-:Y:S02]  /*7d90*/  SEL R6, RZ, UR6, P0 ;  /* 0x00000006ff067c07 */ /* 0x000fe40008000000 */
[----:B------:R-:W-:Y:S01]  /*7da0*/  ISETP.NE.U32.AND P0, PT, R3, RZ, PT ;  /* 0x000000ff0300720c */ /* 0x000fe20003f05070 */
[----:B------:R3:W-:Y:S01]  /*7db0*/  LDGSTS.E [R122+-0x40000], desc[UR16][R96.64], P2 ;  /* 0xc0000000607a7fae */ /* 0x0007e20009121850 */
[----:B------:R-:W-:-:S02]  /*7dc0*/  SEL R3, RZ, UR6, P6 ;  /* 0x00000006ff037c07 */ /* 0x000fc4000b000000 */
[C---:B------:R-:W-:Y:S01]  /*7dd0*/  LOP3.LUT R7, R91.reuse, 0x18, RZ, 0xfc, !PT ;  /* 0x000000185b077812 */ /* 0x040fe200078efcff */
[----:B------:R-:W-:Y:S01]  /*7de0*/  LDGSTS.E [R122+-0x3e000], desc[UR16][R116.64], P3 ;  /* 0xc2000000747a7fae */ /* 0x000fe20009921850 */
[----:B--2---:R-:W-:Y:S02]  /*7df0*/  LOP3.LUT R4, R91, 0x50, RZ, 0xfc, !PT ;  /* 0x000000505b047812 */ /* 0x004fe400078efcff */
[----:B------:R-:W-:Y:S01]  /*7e00*/  ISETP.NE.U32.AND P4, PT, R3, RZ, PT ;  /* 0x000000ff0300720c */ /* 0x000fe20003f85070 */
[----:B------:R-:W-:Y:S01]  /*7e10*/  LDGSTS.E [R122+-0x3c000], desc[UR16][R94.64], P1 ;  /* 0xc40000005e7a7fae */ /* 0x000fe20008921850 */
[----:B------:R-:W-:Y:S01]  /*7e20*/  ISETP.GE.AND P2, PT, R4, UR5, PT ;  /* 0x0000000504007c0c */ /* 0x000fe2000bf46270 */
[----:B------:R-:W-:Y:S01]  /*7e30*/  ULDC UR5, c[0x0][0x230] ;  /* 0x00008c0000057ab9 */ /* 0x000fe20000000800 */
[----:B------:R-:W-:Y:S01]  /*7e40*/  LOP3.LUT R4, R91, 0x70, RZ, 0xfc, !PT ;  /* 0x000000705b047812 */ /* 0x000fe200078efcff */
[----:B------:R-:W-:Y:S01]  /*7e50*/  STL.64 [R1+0x6e8], R96 ;  /* 0x0006e86001007387 */ /* 0x000fe20000100a00 */
[----:B------:R-:W-:-:S02]  /*7e60*/  SEL R3, RZ, UR6, P2 ;  /* 0x00000006ff037c07 */ /* 0x000fc40009000000 */
[----:B------:R-:W-:Y:S01]  /*7e70*/  ISETP.GE.AND P2, PT, R4, UR5, PT ;  /* 0x0000000504007c0c */ /* 0x000fe2000bf46270 */
[----:B------:R2:W-:Y:S01]  /*7e80*/  LDGSTS.E [R122+-0x3a000], desc[UR16][R112.64], P0 ;  /* 0xc6000000707a7fae */ /* 0x0005e20008121850 */
[----:B------:R-:W-:Y:S02]  /*7e90*/  ISETP.GE.AND P1, PT, R7, UR14, PT ;  /* 0x0000000e07007c0c */ /* 0x000fe4000bf26270 */
[----:B------:R-:W-:Y:S02]  /*7ea0*/  LOP3.LUT R4, R91, 0x58, RZ, 0xfc, !PT ;  /* 0x000000585b047812 */ /* 0x000fe400078efcff */
[----:B------:R-:W-:Y:S02]  /*7eb0*/  ISETP.NE.U32.AND P6, PT, R6, RZ, PT ;  /* 0x000000ff0600720c */ /* 0x000fe40003fc5070 */
[----:B------:R-:W-:Y:S02]  /*7ec0*/  ISETP.NE.U32.AND P3, PT, R3, RZ, PT ;  /* 0x000000ff0300720c */ /* 0x000fe40003f65070 */
[----:B------:R-:W-:Y:S01]  /*7ed0*/  SHF.R.U32.HI R92, RZ, 0x6, R8 ;  /* 0x00000006ff5c7819 */ /* 0x000fe20000011608 */
[----:B------:R-:W-:Y:S01]  /*7ee0*/  STL.64 [R1+0x6f0], R116 ;  /* 0x0006f07401007387 */ /* 0x000fe20000100a00 */
[----:B------:R-:W-:Y:S01]  /*7ef0*/  SEL R7, RZ, UR6, P1 ;  /* 0x00000006ff077c07 */ /* 0x000fe20008800000 */
[----:B------:R-:W-:Y:S01]  /*7f00*/  UIADD3 UR5, UR12, -0x80, URZ ;  /* 0xffffff800c057890 */ /* 0x000fe2000fffe03f */
[----:B------:R-:W-:Y:S01]  /*7f10*/  LOP3.LUT R3, R93, 0x40, RZ, 0x3c, !PT ;  /* 0x000000405d037812 */ /* 0x000fe200078e3cff */
[----:B------:R-:W-:Y:S01]  /*7f20*/  ULDC UR14, c[0x0][0x230] ;  /* 0x00008c00000e7ab9 */ /* 0x000fe20000000800 */
[----:B------:R-:W-:Y:S01]  /*7f30*/  ISETP.GE.AND P1, PT, R4, UR18, PT ;  /* 0x0000001204007c0c */ /* 0x000fe2000bf26270 */
[----:B------:R-:W-:Y:S01]  /*7f40*/  STL.64 [R1+0x6f8], R94 ;  /* 0x0006f85e01007387 */ /* 0x000fe20000100a00 */
[----:B------:R-:W-:-:S02]  /*7f50*/  SGXT.U32 R92, R92, 0x3 ;  /* 0x000000035c5c781a */ /* 0x000fc40000000000 */
[----:B-1----:R-:W-:Y:S01]  /*7f60*/  SEL R103, RZ, UR6, P1 ;  /* 0x00000006ff677c07 */ /* 0x002fe20008800000 */
[----:B------:R-:W-:Y:S01]  /*7f70*/  STL.64 [R1+0x708], R122 ;  /* 0x0007087a01007387 */ /* 0x000fe20000100a00 */
[----:B------:R-:W-:-:S03]  /*7f80*/  LOP3.LUT R92, R92, 0x20, RZ, 0xfc, !PT ;  /* 0x000000205c5c7812 */ /* 0x000fc600078efcff */
[----:B------:R-:W-:Y:S04]  /*7f90*/  STL.64 [R1+0x700], R112 ;  /* 0x0007007001007387 */ /* 0x000fe80000100a00 */
[----:B------:R1:W-:Y:S04]  /*7fa0*/  STL [R1+0x6b4], R3 ;  /* 0x0006b40301007387 */ /* 0x0003e80000100800 */
[----:B------:R4:W-:Y:S04]  /*7fb0*/  STL [R1+0x8bc], R0 ;  /* 0x0008bc0001007387 */ /* 0x0009e80000100800 */
[----:B------:R-:W-:Y:S01]  /*7fc0*/  STL [R1+0x8b8], R93 ;  /* 0x0008b85d01007387 */ /* 0x000fe20000100800 */
[----:B-1----:R-:W-:-:S03]  /*7fd0*/  IADD3 R3, R0, 0x100000, R3 ;  /* 0x0010000000037810 */ /* 0x002fc60007ffe003 */
[----:B------:R-:W-:Y:S04]  /*7fe0*/  STL [R1+0x8c0], R103 ;  /* 0x0008c06701007387 */ /* 0x000fe80000100800 */
[----:B------:R-:W-:Y:S04]  /*7ff0*/  STL.64 [R1+0x710], R104 ;  /* 0x0007106801007387 */ /* 0x000fe80000100a00 */
[----:B------:R-:W-:Y:S01]  /*8000*/  LDGSTS.E [R3+-0x40000], desc[UR16][R104.64], P6 ;  /* 0xc000000068037fae */ /* 0x000fe2000b121850 */
[----:B------:R-:W-:-:S03]  /*8010*/  ISETP.GE.AND P6, PT, R92, UR5, PT ;  /* 0x000000055c007c0c */ /* 0x000fc6000bfc6270 */
[----:B------:R-:W3:Y:S04]  /*8020*/  LDL.LU R111, [R1+0x40] ;  /* 0x00004000016f7983 */ /* 0x000ee80000300800 */
[----:B------:R-:W2:Y:S04]  /*8030*/  LDL.LU R88, [R1+0x3c] ;  /* 0x00003c0001587983 */ /* 0x000ea80000300800 */
[----:B------:R-:W2:Y:S04]  /*8040*/  LDL.LU R92, [R1+0x38] ;  /* 0x00003800015c7983 */ /* 0x000ea80000300800 */
[----:B------:R-:W2:Y:S04]  /*8050*/  LDL.LU R89, [R1+0x34] ;  /* 0x0000340001597983 */ /* 0x000ea80000300800 */
[----:B------:R-:W2:Y:S04]  /*8060*/  LDL.LU R101, [R1+0x30] ;  /* 0x0000300001657983 */ /* 0x000ea80000300800 */
[----:B------:R-:W2:Y:S01]  /*8070*/  LDL.LU R100, [R1+0x2c] ;  /* 0x00002c0001647983 */ /* 0x000ea20000300800 */
[----:B------:R-:W-:-:S03]  /*8080*/  LOP3.LUT R5, R91, 0x38, RZ, 0xfc, !PT ;  /* 0x000000385b057812 */ /* 0x000fc600078efcff */
[----:B------:R-:W2:Y:S04]  /*8090*/  LDL.LU R121, [R1+0x28] ;  /* 0x0000280001797983 */ /* 0x000ea80000300800 */
[----:B------:R-:W2:Y:S01]  /*80a0*/  LDL.LU R120, [R1+0x20] ;  /* 0x0000200001787983 */ /* 0x000ea20000300800 */
[----:B------:R-:W-:-:S03]  /*80b0*/  ISETP.GE.AND P0, PT, R5, UR15, PT ;  /* 0x0000000f05007c0c */ /* 0x000fc6000bf06270 */
[----:B------:R-:W2:Y:S04]  /*80c0*/  LDL.LU R4, [R1+0x1c] ;  /* 0x00001c0001047983 */ /* 0x000ea80000300800 */
[----:B------:R-:W2:Y:S04]  /*80d0*/  LDL.LU R5, [R1+0x18] ;  /* 0x0000180001057983 */ /* 0x000ea80000300800 */
[----:B------:R-:W2:Y:S01]  /*80e0*/  LDL.LU R109, [R1+0x14] ;  /* 0x00001400016d7983 */ /* 0x000ea20000300800 */
[----:B------:R-:W-:-:S03]  /*80f0*/  SEL R6, RZ, UR6, P2 ;  /* 0x00000006ff067c07 */ /* 0x000fc60009000000 */
[----:B------:R-:W2:Y:S01]  /*8100*/  LDL.LU R108, [R1+0x10] ;  /* 0x00001000016c7983 */ /* 0x000ea20000300800 */
[----:B------:R-:W-:-:S03]  /*8110*/  ISETP.NE.U32.AND P2, PT, R6, RZ, PT ;  /* 0x000000ff0600720c */ /* 0x000fc60003f45070 */
[----:B------:R-:W2:Y:S01]  /*8120*/  LDL.LU R119, [R1+0xc] ;  /* 0x00000c0001777983 */ /* 0x000ea20000300800 */
[----:B------:R-:W-:-:S03]  /*8130*/  SEL R6, RZ, UR6, P0 ;  /* 0x00000006ff067c07 */ /* 0x000fc60008000000 */
[----:B------:R-:W2:Y:S01]  /*8140*/  LDL.LU R118, [R1+0x8] ;  /* 0x0000080001767983 */ /* 0x000ea20000300800 */
[C---:B------:R-:W-:Y:S02]  /*8150*/  ISETP.GE.AND P0, PT, R91.reuse, UR5, PT ;  /* 0x000000055b007c0c */ /* 0x040fe4000bf06270 */
[----:B----4-:R-:W-:Y:S01]  /*8160*/  LOP3.LUT R0, R91, 0x78, RZ, 0xfc, !PT ;  /* 0x000000785b007812 */ /* 0x010fe200078efcff */
[----:B------:R-:W4:Y:S04]  /*8170*/  LDL.LU R124, [R1+0x4] ;  /* 0x00000400017c7983 */ /* 0x000f280000300800 */
[----:B------:R-:W4:Y:S01]  /*8180*/  LDL.LU R91, [R1] ;  /* 0x00000000015b7983 */ /* 0x000f220000300800 */
[----:B------:R-:W-:Y:S02]  /*8190*/  SEL R8, RZ, 0x4, P0 ;  /* 0x00000004ff087807 */ /* 0x000fe40000000000 */
[----:B------:R-:W-:Y:S01]  /*81a0*/  ISETP.NE.U32.AND P0, PT, R7, RZ, PT ;  /* 0x000000ff0700720c */ /* 0x000fe20003f05070 */
[----:B------:R-:W-:Y:S01]  /*81b0*/  LDGSTS.E [R3+-0x3e000], desc[UR16][R98.64], P4 ;  /* 0xc200000062037fae */ /* 0x000fe2000a121850 */
[----:B------:R-:W-:-:S02]  /*81c0*/  SEL R7, RZ, 0x4, P6 ;  /* 0x00000004ff077807 */ /* 0x000fc40003000000 */
[----:B------:R-:W-:Y:S01]  /*81d0*/  ISETP.GE.AND P6, PT, R0, UR14, PT ;  /* 0x0000000e00007c0c */ /* 0x000fe2000bfc6270 */
[----:B------:R-:W-:Y:S01]  /*81e0*/  STL.64 [R1+0x718], R98 ;  /* 0x0007186201007387 */ /* 0x000fe20000100a00 */
[----:B------:R-:W-:Y:S02]  /*81f0*/  ISETP.NE.U32.AND P4, PT, R6, RZ, PT ;  /* 0x000000ff0600720c */ /* 0x000fe40003f85070 */
[----:B------:R-:W-:Y:S01]  /*8200*/  SEL R102, RZ, UR6, P6 ;  /* 0x00000006ff667c07 */ /* 0x000fe2000b000000 */
[----:B------:R-:W-:Y:S04]  /*8210*/  STL.64 [R1+0x720], R106 ;  /* 0x0007206a01007387 */ /* 0x000fe80000100a00 */
[----:B------:R-:W-:Y:S01]  /*8220*/  STL [R1+0x8c8], R102 ;  /* 0x0008c86601007387 */ /* 0x000fe20000100800 */
[----:B------:R-:W-:-:S03]  /*8230*/  UISETP.GT.AND UP0, UPT, UR4, 0xff, UPT ;  /* 0x000000ff0400788c */ /* 0x000fc6000bf04270 */
[----:B------:R1:W-:Y:S03]  /*8240*/  LDGSTS.E [R3+-0x3c000], desc[UR16][R106.64], P3 ;  /* 0xc40000006a037fae */ /* 0x0003e60009921850 */
[----:B------:R-:W-:Y:S01]  /*8250*/  PLOP3.LUT P1, PT, PT, PT, UP0, 0x80, 0x0 ;  /* 0x000000000000781c */ /* 0x000fe20003f2f008 */
[----:B---3--:R-:W-:Y:S02]  /*8260*/  IMAD R97, R111, UR13, RZ ;  /* 0x0000000d6f617c24 */ /* 0x008fe4000f8e02ff */
[----:B--2---:R-:W-:Y:S01]  /*8270*/  IMAD R6, R88, UR13, RZ ;  /* 0x0000000d58067c24 */ /* 0x004fe2000f8e02ff */
[----:B------:R2:W-:Y:S04]  /*8280*/  LDGSTS.E [R3+-0x3a000], desc[UR16][R114.64], P2 ;  /* 0xc600000072037fae */ /* 0x0005e80009121850 */
[----:B------:R-:W-:Y:S01]  /*8290*/  STL [R1+0x56c], R6 ;  /* 0x00056c0601007387 */ /* 0x000fe20000100800 */
[----:B------:R-:W-:-:S03]  /*82a0*/  IMAD R0, R89, UR13, RZ ;  /* 0x0000000d59007c24 */ /* 0x000fc6000f8e02ff */
[----:B------:R-:W-:Y:S01]  /*82b0*/  STL [R1+0x410], R97 ;  /* 0x0004106101007387 */ /* 0x000fe20000100800 */
[----:B------:R-:W-:-:S03]  /*82c0*/  IMAD R92, R92, UR13, RZ ;  /* 0x0000000d5c5c7c24 */ /* 0x000fc6000f8e02ff */
[----:B------:R3:W-:Y:S01]  /*82d0*/  STL [R1+0x564], R0 ;  /* 0x0005640001007387 */ /* 0x0007e20000100800 */
[----:B------:R-:W-:-:S03]  /*82e0*/  IMAD R96, R101, UR13, RZ ;  /* 0x0000000d65607c24 */ /* 0x000fc6000f8e02ff */
[----:B------:R-:W-:Y:S01]  /*82f0*/  STL [R1+0x568], R92 ;  /* 0x0005685c01007387 */ /* 0x000fe20000100800 */
[----:B---3--:R-:W-:-:S05]  /*8300*/  IMAD R0, R100, UR13, RZ ;  /* 0x0000000d64007c24 */ /* 0x008fca000f8e02ff */
[----:B------:R3:W-:Y:S01]  /*8310*/  STL [R1+0x55c], R0 ;  /* 0x00055c0001007387 */ /* 0x0007e20000100800 */
[----:B------:R-:W-:-:S03]  /*8320*/  IMAD R88, R121, UR13, RZ ;  /* 0x0000000d79587c24 */ /* 0x000fc6000f8e02ff */
[----:B------:R-:W-:Y:S01]  /*8330*/  STL [R1+0x560], R96 ;  /* 0x0005606001007387 */ /* 0x000fe20000100800 */
[----:B---3--:R-:W-:-:S05]  /*8340*/  IMAD R0, R120, UR13, RZ ;  /* 0x0000000d78007c24 */ /* 0x008fca000f8e02ff */
[----:B------:R3:W-:Y:S01]  /*8350*/  STL [R1+0x554], R0 ;  /* 0x0005540001007387 */ /* 0x0007e20000100800 */
[----:B------:R-:W-:Y:S02]  /*8360*/  IMAD R89, R4, UR13, RZ ;  /* 0x0000000d04597c24 */ /* 0x000fe4000f8e02ff */
[----:B------:R-:W-:Y:S01]  /*8370*/  IMAD R4, R109, UR13, RZ ;  /* 0x0000000d6d047c24 */ /* 0x000fe2000f8e02ff */
[----:B------:R-:W-:Y:S01]  /*8380*/  STL [R1+0x558], R88 ;  /* 0x0005585801007387 */ /* 0x000fe20000100800 */
[----:B---3--:R-:W-:-:S05]  /*8390*/  IMAD R0, R5, UR13, RZ ;  /* 0x0000000d05007c24 */ /* 0x008fca000f8e02ff */
[----:B------:R3:W-:Y:S04]  /*83a0*/  STL [R1+0x54c], R0 ;  /* 0x00054c0001007387 */ /* 0x0007e80000100800 */
[----:B------:R-:W-:Y:S01]  /*83b0*/  STL [R1+0x550], R89 ;  /* 0x0005505901007387 */ /* 0x000fe20000100800 */
[----:B---3--:R-:W-:-:S03]  /*83c0*/  IMAD R0, R108, UR13, RZ ;  /* 0x0000000d6c007c24 */ /* 0x008fc6000f8e02ff */
[----:B------:R3:W-:Y:S04]  /*83d0*/  STL [R1+0x548], R4 ;  /* 0x0005480401007387 */ /* 0x0007e80000100800 */
[----:B------:R1:W-:Y:S01]  /*83e0*/  STL [R1+0x544], R0 ;  /* 0x0005440001007387 */ /* 0x0003e20000100800 */
[----:B----4-:R-:W-:Y:S02]  /*83f0*/  IMAD R5, R124, UR13, RZ ;  /* 0x0000000d7c057c24 */ /* 0x010fe4000f8e02ff */
[----:B---3--:R-:W-:Y:S02]  /*8400*/  IMAD R4, R119, UR13, RZ ;  /* 0x0000000d77047c24 */ /* 0x008fe4000f8e02ff */
[----:B-1----:R-:W-:-:S03]  /*8410*/  IMAD R0, R118, UR13, RZ ;  /* 0x0000000d76007c24 */ /* 0x002fc6000f8e02ff */
[----:B------:R1:W-:Y:S01]  /*8420*/  STL [R1+0x540], R4 ;  /* 0x0005400401007387 */ /* 0x0003e20000100800 */
[----:B------:R-:W-:-:S03]  /*8430*/  SEL R8, R8, RZ, P1 ;  /* 0x000000ff08087207 */ /* 0x000fc60000800000 */
[----:B------:R3:W-:Y:S01]  /*8440*/  STL [R1+0x534], R0 ;  /* 0x0005340001007387 */ /* 0x0007e20000100800 */
[----:B------:R-:W-:Y:S01]  /*8450*/  PLOP3.LUT P1, PT, PT, PT, UP0, 0x80, 0x0 ;  /* 0x000000000000781c */ /* 0x000fe20003f2f008 */
[----:B-1----:R-:W-:Y:S02]  /*8460*/  IMAD R4, R91, UR13, RZ ;  /* 0x0000000d5b047c24 */ /* 0x002fe4000f8e02ff */
[----:B------:R1:W-:Y:S01]  /*8470*/  STL [R1+0x530], R5 ;  /* 0x0005300501007387 */ /* 0x0003e20000100800 */
[----:B---3--:R-:W-:-:S03]  /*8480*/  IMAD R0, R125, UR13, RZ ;  /* 0x0000000d7d007c24 */ /* 0x008fc6000f8e02ff */
[----:B------:R3:W-:Y:S01]  /*8490*/  STL [R1+0x52c], R4 ;  /* 0x00052c0401007387 */ /* 0x0007e20000100800 */
[----:B------:R-:W-:-:S03]  /*84a0*/  SEL R7, R7, RZ, P1 ;  /* 0x000000ff07077207 */ /* 0x000fc60000800000 */
[----:B------:R4:W-:Y:S01]  /*84b0*/  STL [R1+0x528], R0 ;  /* 0x0005280001007387 */ /* 0x0009e20000100800 */
[----:B-1----:R-:W-:Y:S02]  /*84c0*/  IMAD R5, R9, UR13, RZ ;  /* 0x0000000d09057c24 */ /* 0x002fe4000f8e02ff */
[----:B---3--:R-:W-:-:S03]  /*84d0*/  IMAD R4, R10, UR13, RZ ;  /* 0x0000000d0a047c24 */ /* 0x008fc6000f8e02ff */
[----:B------:R-:W-:Y:S01]  /*84e0*/  STL [R1+0x524], R5 ;  /* 0x0005240501007387 */ /* 0x000fe20000100800 */
[----:B----4-:R-:W-:-:S03]  /*84f0*/  IMAD R0, R11, UR13, RZ ;  /* 0x0000000d0b007c24 */ /* 0x010fc6000f8e02ff */
[----:B------:R1:W-:Y:S01]  /*8500*/  STL [R1+0x520], R4 ;  /* 0x0005200401007387 */ /* 0x0003e20000100800 */
[----:B------:R-:W-:Y:S01]  /*8510*/  ISETP.NE.U32.AND P1, PT, R7, RZ, PT ;  /* 0x000000ff0700720c */ /* 0x000fe20003f25070 */
[----:B------:R-:W-:Y:S02]  /*8520*/  IMAD R7, R12, UR13, RZ ;  /* 0x0000000d0c077c24 */ /* 0x000fe4000f8e02ff */
[----:B------:R3:W-:Y:S01]  /*8530*/  STL [R1+0x51c], R0 ;  /* 0x00051c0001007387 */ /* 0x0007e20000100800 */
[----:B-1----:R-:W-:Y:S02]  /*8540*/  IMAD R4, R13, UR13, RZ ;  /* 0x0000000d0d047c24 */ /* 0x002fe4000f8e02ff */
[----:B---3--:R-:W-:-:S03]  /*8550*/  IMAD R0, R15, UR13, RZ ;  /* 0x0000000d0f007c24 */ /* 0x008fc6000f8e02ff */
[----:B------:R-:W-:Y:S01]  /*8560*/  STL [R1+0x514], R4 ;  /* 0x0005140401007387 */ /* 0x000fe20000100800 */
[----:B------:R-:W-:-:S03]  /*8570*/  IMAD R13, R14, UR13, RZ ;  /* 0x0000000d0e0d7c24 */ /* 0x000fc6000f8e02ff */
[----:B------:R-:W-:Y:S04]  /*8580*/  STL [R1+0x518], R7 ;  /* 0x0005180701007387 */ /* 0x000fe80000100800 */
[----:B------:R1:W-:Y:S01]  /*8590*/  STL [R1+0x50c], R0 ;  /* 0x00050c0001007387 */ /* 0x0003e20000100800 */
[----:B------:R-:W-:-:S03]  /*85a0*/  IMAD R11, R16, UR13, RZ ;  /* 0x0000000d100b7c24 */ /* 0x000fc6000f8e02ff */
[----:B------:R-:W-:Y:S01]  /*85b0*/  STL [R1+0x510], R13 ;  /* 0x0005100d01007387 */ /* 0x000fe20000100800 */
[----:B-1----:R-:W-:-:S05]  /*85c0*/  IMAD R0, R17, UR13, RZ ;  /* 0x0000000d11007c24 */ /* 0x002fca000f8e02ff */
[----:B------:R1:W-:Y:S04]  /*85d0*/  STL [R1+0x504], R0 ;  /* 0x0005040001007387 */ /* 0x0003e80000100800 */
[----:B------:R-:W-:Y:S01]  /*85e0*/  STL [R1+0x508], R11 ;  /* 0x0005080b01007387 */ /* 0x000fe20000100800 */
[----:B-1----:R-:W-:-:S03]  /*85f0*/  IMAD R0, R19, UR13, RZ ;  /* 0x0000000d13007c24 */ /* 0x002fc6000f8e02ff */
[----:B------:R1:W-:Y:S04]  /*8600*/  STL [R1+0x8d8], R11 ;  /* 0x0008d80b01007387 */ /* 0x0003e80000100800 */
[----:B------:R3:W-:Y:S04]  /*8610*/  STL [R1+0x4fc], R0 ;  /* 0x0004fc0001007387 */ /* 0x0007e80000100800 */
[----:B------:R-:W4:Y:S04]  /*8620*/  LDL R19, [R1+0x564] ;  /* 0x0005640001137983 */ /* 0x000f280000100800 */
[----:B-1----:R-:W2:Y:S01]  /*8630*/  LDL R11, [R1+0x56c] ;  /* 0x00056c00010b7983 */ /* 0x002ea20000100800 */
[----:B---3--:R-:W-:-:S05]  /*8640*/  IMAD R0, R21, UR13, RZ ;  /* 0x0000000d15007c24 */ /* 0x008fca000f8e02ff */
[----:B------:R1:W-:Y:S04]  /*8650*/  STL [R1+0x4f4], R0 ;  /* 0x0004f40001007387 */ /* 0x0003e80000100800 */
[----:B------:R-:W3:Y:S04]  /*8660*/  LDL R17, [R1+0x55c] ;  /* 0x00055c0001117983 */ /* 0x000ee80000100800 */
[----:B------:R-:W3:Y:S01]  /*8670*/  LDL R15, [R1+0x554] ;  /* 0x00055400010f7983 */ /* 0x000ee20000100800 */
[----:B------:R-:W-:Y:S02]  /*8680*/  IMAD R5, R18, UR13, RZ ;  /* 0x0000000d12057c24 */ /* 0x000fe4000f8e02ff */
[----:B------:R-:W-:-:S02]  /*8690*/  IMAD R4, R20, UR13, RZ ;  /* 0x0000000d14047c24 */ /* 0x000fc4000f8e02ff */
[----:B------:R-:W-:Y:S01]  /*86a0*/  IMAD R9, R22, UR13, RZ ;  /* 0x0000000d16097c24 */ /* 0x000fe2000f8e02ff */
[----:B------:R-:W-:Y:S01]  /*86b0*/  STL [R1+0x500], R5 ;  /* 0x0005000501007387 */ /* 0x000fe20000100800 */
[----:B------:R-:W-:Y:S01]  /*86c0*/  IMAD R102, R23, UR13, RZ ;  /* 0x0000000d17667c24 */ /* 0x000fe2000f8e02ff */
[----:B------:R-:W-:Y:S01]  /*86d0*/  ISETP.NE.U32.AND P3, PT, R8, RZ, PT ;  /* 0x000000ff0800720c */ /* 0x000fe20003f65070 */
[----:B------:R-:W-:Y:S01]  /*86e0*/  IMAD R6, R24, UR13, RZ ;  /* 0x0000000d18067c24 */ /* 0x000fe2000f8e02ff */
[----:B------:R1:W-:Y:S01]  /*86f0*/  STL [R1+0x8d4], R5 ;  /* 0x0008d40501007387 */ /* 0x0003e20000100800 */
[----:B------:R-:W-:-:S03]  /*8700*/  IMAD R91, R25, UR13, RZ ;  /* 0x0000000d195b7c24 */ /* 0x000fc6000f8e02ff */
[----:B------:R-:W-:Y:S01]  /*8710*/  STL [R1+0x4f8], R4 ;  /* 0x0004f80401007387 */ /* 0x000fe20000100800 */
        /* <DEDUP_REMOVED lines=36> */
[----:B-1----:R-:W-:-:S03]  /*8960*/  IMAD R0, R44, UR13, RZ ;  /* 0x0000000d2c007c24 */ /* 0x002fc6000f8e02ff */
        /* <DEDUP_REMOVED lines=23> */
[----:B------:R-:W-:Y:S01]  /*8ae0*/  IMAD R105, R56, UR13, RZ ;  /* 0x0000000d38697c24 */ /* 0x000fe2000f8e02ff */
[----:B------:R-:W-:Y:S02]  /*8af0*/  LEA R94, P2, R97, R90, 0x2 ;  /* 0x0000005a615e7211 */ /* 0x000fe400078410ff */
[----:B------:R-:W-:Y:S04]  /*8b00*/  STL [R1+0x480], R101 ;  /* 0x0004806501007387 */ /* 0x000fe80000100800 */
[----:B------:R-:W-:Y:S01]  /*8b10*/  STL [R1+0x47c], R111 ;  /* 0x00047c6f01007387 */ /* 0x000fe20000100800 */
[----:B------:R-:W-:-:S03]  /*8b20*/  IMAD R104, R57, UR13, RZ ;  /* 0x0000000d39687c24 */ /* 0x000fc6000f8e02ff */
[----:B------:R-:W-:Y:S01]  /*8b30*/  STL [R1+0x478], R107 ;  /* 0x0004786b01007387 */ /* 0x000fe20000100800 */
[----:B------:R-:W-:-:S03]  /*8b40*/  LEA.HI.X.SX32 R95, R97, R2, 0x2, P2 ;  /* 0x00000002615f7211 */ /* 0x000fc600010f16ff */
[----:B------:R-:W-:Y:S01]  /*8b50*/  STL [R1+0x474], R106 ;  /* 0x0004746a01007387 */ /* 0x000fe20000100800 */
[----:B------:R-:W-:-:S03]  /*8b60*/  IMAD R110, R58, UR13, RZ ;  /* 0x0000000d3a6e7c24 */ /* 0x000fc6000f8e02ff */
[----:B------:R-:W-:Y:S04]  /*8b70*/  STL [R1+0x470], R99 ;  /* 0x0004706301007387 */ /* 0x000fe80000100800 */
[----:B------:R-:W-:Y:S04]  /*8b80*/  STL.64 [R1+0x728], R114 ;  /* 0x0007287201007387 */ /* 0x000fe80000100a00 */
[----:B------:R-:W-:Y:S04]  /*8b90*/  STL [R1+0x46c], R98 ;  /* 0x00046c6201007387 */ /* 0x000fe80000100800 */
[----:B------:R-:W-:Y:S04]  /*8ba0*/  STL [R1+0x468], R105 ;  /* 0x0004686901007387 */ /* 0x000fe80000100800 */
[----:B------:R-:W3:Y:S04]  /*8bb0*/  LDL R23, [R1+0x54c] ;  /* 0x00054c0001177983 */ /* 0x000ee80000100800 */
[----:B------:R-:W-:Y:S04]  /*8bc0*/  STL [R1+0x464], R104 ;  /* 0x0004646801007387 */ /* 0x000fe80000100800 */
[----:B------:R1:W-:Y:S04]  /*8bd0*/  STL.64 [R1+0x1b0], R94 ;  /* 0x0001b05e01007387 */ /* 0x0003e80000100a00 */
[----:B------:R-:W-:Y:S04]  /*8be0*/  STL [R1+0x460], R110 ;  /* 0x0004606e01007387 */ /* 0x000fe80000100800 */
[----:B------:R-:W3:Y:S01]  /*8bf0*/  LDL R5, [R1+0x548] ;  /* 0x0005480001057983 */ /* 0x000ee20000100800 */
[----:B------:R-:W-:Y:S01]  /*8c00*/  IMAD R97, R59, UR13, RZ ;  /* 0x0000000d3b617c24 */ /* 0x000fe2000f8e02ff */
[----:B-1----:R-:W-:-:S04]  /*8c10*/  LEA R94, P2, R92, R90, 0x2 ;  /* 0x0000005a5c5e7211 */ /* 0x002fc800078410ff */
[----:B------:R-:W-:Y:S01]  /*8c20*/  LEA.HI.X.SX32 R95, R92, R2, 0x2, P2 ;  /* 0x000000025c5f7211 */ /* 0x000fe200010f16ff */
[----:B------:R-:W-:Y:S01]  /*8c30*/  IMAD R92, R62, UR13, RZ ;  /* 0x0000000d3e5c7c24 */ /* 0x000fe2000f8e02ff */
[----:B--2---:R-:W-:-:S04]  /*8c40*/  LEA R108, P6, R11, R90, 0x2 ;  /* 0x0000005a0b6c7211 */ /* 0x004fc800078c10ff */
[----:B------:R-:W-:-:S05]  /*8c50*/  LEA.HI.X.SX32 R109, R11, R2, 0x2, P6 ;  /* 0x000000020b6d7211 */ /* 0x000fca00030f16ff */
[----:B------:R4:W-:Y:S04]  /*8c60*/  STL.64 [R1+0x248], R108 ;  /* 0x0002486c01007387 */ /* 0x0009e80000100a00 */
[----:B------:R-:W2:Y:S04]  /*8c70*/  LDL R4, [R1+0x544] ;  /* 0x0005440001047983 */ /* 0x000ea80000100800 */
[----:B------:R-:W2:Y:S01]  /*8c80*/  LDL R21, [R1+0x540] ;  /* 0x0005400001157983 */ /* 0x000ea20000100800 */
[----:B----4-:R-:W-:-:S03]  /*8c90*/  LEA R108, P6, R19, R90, 0x2 ;  /* 0x0000005a136c7211 */ /* 0x010fc600078c10ff */
[----:B------:R-:W-:Y:S01]  /*8ca0*/  STL [R1+0x45c], R97 ;  /* 0x00045c6101007387 */ /* 0x000fe20000100800 */
[----:B------:R-:W-:-:S03]  /*8cb0*/  LEA.HI.X.SX32 R109, R19, R2, 0x2, P6 ;  /* 0x00000002136d7211 */ /* 0x000fc600030f16ff */
[----:B------:R1:W-:Y:S04]  /*8cc0*/  STL.64 [R1+0x1a8], R94 ;  /* 0x0001a85e01007387 */ /* 0x0003e80000100a00 */
[----:B------:R-:W4:Y:S04]  /*8cd0*/  LDL R9, [R1+0x534] ;  /* 0x0005340001097983 */ /* 0x000f280000100800 */
[----:B------:R3:W-:Y:S01]  /*8ce0*/  STL.64 [R1+0x240], R108 ;  /* 0x0002406c01007387 */ /* 0x0007e20000100a00 */
[----:B-1----:R-:W-:-:S03]  /*8cf0*/  LEA R94, P2, R96, R90, 0x2 ;  /* 0x0000005a605e7211 */ /* 0x002fc600078410ff */
[----:B------:R-:W4:Y:S01]  /*8d00*/  LDL R19, [R1+0x530] ;  /* 0x0005300001137983 */ /* 0x000f220000100800 */
[----:B------:R-:W-:-:S03]  /*8d10*/  LEA.HI.X.SX32 R95, R96, R2, 0x2, P2 ;  /* 0x00000002605f7211 */ /* 0x000fc600010f16ff */
[----:B------:R-:W-:Y:S01]  /*8d20*/  STL [R1+0x458], R92 ;  /* 0x0004585c01007387 */ /* 0x000fe20000100800 */
[----:B---3--:R-:W-:-:S03]  /*8d30*/  LEA R108, P6, R17, R90, 0x2 ;  /* 0x0000005a116c7211 */ /* 0x008fc600078c10ff */
[----:B------:R1:W-:Y:S01]  /*8d40*/  STL.64 [R1+0x1a0], R94 ;  /* 0x0001a05e01007387 */ /* 0x0003e20000100a00 */
[----:B------:R-:W-:-:S03]  /*8d50*/  LEA.HI.X.SX32 R109, R17, R2, 0x2, P6 ;  /* 0x00000002116d7211 */ /* 0x000fc600030f16ff */
[----:B------:R-:W3:Y:S01]  /*8d60*/  LDL R114, [R1+0x52c] ;  /* 0x00052c0001727983 */ /* 0x000ee20000100800 */
[----:B------:R-:W-:-:S03]  /*8d70*/  IMAD R96, R63, UR13, RZ ;  /* 0x0000000d3f607c24 */ /* 0x000fc6000f8e02ff */
[----:B------:R1:W-:Y:S02]  /*8d80*/  STL.64 [R1+0x238], R108 ;  /* 0x0002386c01007387 */ /* 0x0003e40000100a00 */
[C---:B-1----:R-:W-:Y:S02]  /*8d90*/  LEA R94, P2, R88.reuse, R90, 0x2 ;  /* 0x0000005a585e7211 */ /* 0x042fe400078410ff */
[----:B------:R-:W3:Y:S02]  /*8da0*/  LDL R17, [R1+0x528] ;  /* 0x0005280001117983 */ /* 0x000ee40000100800 */
[----:B------:R-:W-:Y:S02]  /*8db0*/  LEA.HI.X.SX32 R95, R88, R2, 0x2, P2 ;  /* 0x00000002585f7211 */ /* 0x000fe400010f16ff */
[----:B------:R-:W-:Y:S01]  /*8dc0*/  STL [R1+0x454], R96 ;  /* 0x0004546001007387 */ /* 0x000fe20000100800 */
[----:B------:R-:W-:-:S03]  /*8dd0*/  LEA R108, P6, R15, R90, 0x2 ;  /* 0x0000005a0f6c7211 */ /* 0x000fc600078c10ff */
[----:B------:R1:W-:Y:S01]  /*8de0*/  STL.64 [R1+0x198], R94 ;  /* 0x0001985e01007387 */ /* 0x0003e20000100a00 */
[----:B------:R-:W-:-:S03]  /*8df0*/  LEA.HI.X.SX32 R109, R15, R2, 0x2, P6 ;  /* 0x000000020f6d7211 */ /* 0x000fc600030f16ff */
[----:B------:R-:W3:Y:S04]  /*8e00*/  LDL R115, [R1+0x524] ;  /* 0x0005240001737983 */ /* 0x000ee80000100800 */
[----:B------:R1:W-:Y:S04]  /*8e10*/  STL.64 [R1+0x230], R108 ;  /* 0x0002306c01007387 */ /* 0x0003e80000100a00 */
[----:B------:R-:W3:Y:S04]  /*8e20*/  LDL R15, [R1+0x520] ;  /* 0x00052000010f7983 */ /* 0x000ee80000100800 */
[----:B------:R-:W3:Y:S01]  /*8e30*/  LDL R11, [R1+0x51c] ;  /* 0x00051c00010b7983 */ /* 0x000ee20000100800 */
[----:B-1----:R-:W-:Y:S01]  /*8e40*/  LEA R94, P2, R89, R90, 0x2 ;  /* 0x0000005a595e7211 */ /* 0x002fe200078410ff */
[----:B------:R-:W-:-:S03]  /*8e50*/  IMAD R88, R64, UR13, RZ ;  /* 0x0000000d40587c24 */ /* 0x000fc6000f8e02ff */
[----:B------:R-:W-:Y:S02]  /*8e60*/  LEA.HI.X.SX32 R95, R89, R2, 0x2, P2 ;  /* 0x00000002595f7211 */ /* 0x000fe400010f16ff */
[----:B------:R-:W-:Y:S04]  /*8e70*/  STL [R1+0x450], R88 ;  /* 0x0004505801007387 */ /* 0x000fe80000100800 */
[----:B------:R1:W-:Y:S01]  /*8e80*/  STL.64 [R1+0x190], R94 ;  /* 0x0001905e01007387 */ /* 0x0003e20000100a00 */
[----:B------:R-:W-:Y:S01]  /*8e90*/  IMAD R89, R65, UR13, RZ ;  /* 0x0000000d41597c24 */ /* 0x000fe2000f8e02ff */
[----:B------:R-:W-:-:S04]  /*8ea0*/  LEA R108, P6, R23, R90, 0x2 ;  /* 0x0000005a176c7211 */ /* 0x000fc800078c10ff */
[----:B------:R-:W-:-:S05]  /*8eb0*/  LEA.HI.X.SX32 R109, R23, R2, 0x2, P6 ;  /* 0x00000002176d7211 */ /* 0x000fca00030f16ff */
[----:B------:R2:W-:Y:S01]  /*8ec0*/  STL.64 [R1+0x270], R108 ;  /* 0x0002706c01007387 */ /* 0x0005e20000100a00 */
[----:B-1----:R-:W-:-:S04]  /*8ed0*/  LEA R94, P2, R5, R90, 0x2 ;  /* 0x0000005a055e7211 */ /* 0x002fc800078410ff */
[----:B------:R-:W-:Y:S02]  /*8ee0*/  LEA.HI.X.SX32 R95, R5, R2, 0x2, P2 ;  /* 0x00000002055f7211 */ /* 0x000fe400010f16ff */
[----:B------:R-:W3:Y:S04]  /*8ef0*/  LDL R5, [R1+0x514] ;  /* 0x0005140001057983 */ /* 0x000ee80000100800 */
[----:B------:R-:W-:Y:S04]  /*8f00*/  STL [R1+0x44c], R89 ;  /* 0x00044c5901007387 */ /* 0x000fe80000100800 */
[----:B------:R1:W-:Y:S01]  /*8f10*/  STL.64 [R1+0x188], R94 ;  /* 0x0001885e01007387 */ /* 0x0003e20000100a00 */
[----:B------:R-:W-:Y:S01]  /*8f20*/  IMAD R23, R66, UR13, RZ ;  /* 0x0000000d42177c24 */ /* 0x000fe2000f8e02ff */
[----:B--2---:R-:W-:-:S04]  /*8f30*/  LEA R108, P6, R4, R90, 0x2 ;  /* 0x0000005a046c7211 */ /* 0x004fc800078c10ff */
[----:B------:R-:W-:Y:S02]  /*8f40*/  LEA.HI.X.SX32 R109, R4, R2, 0x2, P6 ;  /* 0x00000002046d7211 */ /* 0x000fe400030f16ff */
[----:B-1----:R-:W-:-:S03]  /*8f50*/  LEA R94, P2, R21, R90, 0x2 ;  /* 0x0000005a155e7211 */ /* 0x002fc600078410ff */
[----:B------:R4:W-:Y:S01]  /*8f60*/  STL.64 [R1+0x268], R108 ;  /* 0x0002686c01007387 */ /* 0x0009e20000100a00 */
[----:B------:R-:W-:-:S03]  /*8f70*/  LEA.HI.X.SX32 R95, R21, R2, 0x2, P2 ;  /* 0x00000002155f7211 */ /* 0x000fc600010f16ff */
[----:B------:R-:W2:Y:S04]  /*8f80*/  LDL R4, [R1+0x50c] ;  /* 0x00050c0001047983 */ /* 0x000ea80000100800 */
[----:B------:R-:W-:Y:S01]  /*8f90*/  STL [R1+0x448], R23 ;  /* 0x0004481701007387 */ /* 0x000fe20000100800 */
[----:B----4-:R-:W-:-:S03]  /*8fa0*/  LEA R108, P6, R9, R90, 0x2 ;  /* 0x0000005a096c7211 */ /* 0x010fc600078c10ff */
[----:B------:R1:W-:Y:S01]  /*8fb0*/  STL.64 [R1+0x180], R94 ;  /* 0x0001805e01007387 */ /* 0x0003e20000100a00 */
[----:B------:R-:W-:Y:S01]  /*8fc0*/  LEA.HI.X.SX32 R109, R9, R2, 0x2, P6 ;  /* 0x00000002096d7211 */ /* 0x000fe200030f16ff */
[----:B------:R-:W-:-:S04]  /*8fd0*/  IMAD R21, R67, UR13, RZ ;  /* 0x0000000d43157c24 */ /* 0x000fc8000f8e02ff */
[----:B------:R3:W-:Y:S01]  /*8fe0*/  STL.64 [R1+0x260], R108 ;  /* 0x0002606c01007387 */ /* 0x0007e20000100a00 */
[----:B-1----:R-:W-:-:S03]  /*8ff0*/  LEA R94, P2, R19, R90, 0x2 ;  /* 0x0000005a135e7211 */ /* 0x002fc600078410ff */
[----:B------:R-:W4:Y:S01]  /*9000*/  LDL R9, [R1+0x504] ;  /* 0x0005040001097983 */ /* 0x000f220000100800 */
[----:B------:R-:W-:-:S03]  /*9010*/  LEA.HI.X.SX32 R95, R19, R2, 0x2, P2 ;  /* 0x00000002135f7211 */ /* 0x000fc600010f16ff */
[----:B------:R-:W-:Y:S01]  /*9020*/  STL [R1+0x444], R21 ;  /* 0x0004441501007387 */ /* 0x000fe20000100800 */
[----:B---3--:R-:W-:-:S03]  /*9030*/  LEA R108, P6, R114, R90, 0x2 ;  /* 0x0000005a726c7211 */ /* 0x008fc600078c10ff */
[----:B------:R1:W-:Y:S01]  /*9040*/  STL.64 [R1+0x178], R94 ;  /* 0x0001785e01007387 */ /* 0x0003e20000100a00 */
[----:B------:R-:W-:Y:S01]  /*9050*/  LEA.HI.X.SX32 R109, R114, R2, 0x2, P6 ;  /* 0x00000002726d7211 */ /* 0x000fe200030f16ff */
[----:B------:R-:W-:Y:S02]  /*9060*/  IMAD R19, R68, UR13, RZ ;  /* 0x0000000d44137c24 */ /* 0x000fe4000f8e02ff */
[----:B------:R-:W3:Y:S01]  /*9070*/  LDL R114, [R1+0x4fc] ;  /* 0x0004fc0001727983 */ /* 0x000ee20000100800 */
[----:B-1----:R-:W-:-:S03]  /*9080*/  LEA R94, P2, R17, R90, 0x2 ;  /* 0x0000005a115e7211 */ /* 0x002fc600078410ff */
[----:B------:R1:W-:Y:S01]  /*9090*/  STL.64 [R1+0x258], R108 ;  /* 0x0002586c01007387 */ /* 0x0003e20000100a00 */
[----:B------:R-:W-:-:S03]  /*90a0*/  LEA.HI.X.SX32 R95, R17, R2, 0x2, P2 ;  /* 0x00000002115f7211 */ /* 0x000fc600010f16ff */
[----:B------:R-:W-:Y:S04]  /*90b0*/  STL [R1+0x440], R19 ;  /* 0x0004401301007387 */ /* 0x000fe80000100800 */
[----:B------:R1:W-:Y:S02]  /*90c0*/  STL.64 [R1+0x170], R94 ;  /* 0x0001705e01007387 */ /* 0x0003e40000100a00 */
[----:B-1----:R-:W-:-:S04]  /*90d0*/  LEA R108, P6, R115, R90, 0x2 ;  /* 0x0000005a736c7211 */ /* 0x002fc800078c10ff */
[----:B------:R-:W-:Y:S01]  /*90e0*/  LEA.HI.X.SX32 R109, R115, R2, 0x2, P6 ;  /* 0x00000002736d7211 */ /* 0x000fe200030f16ff */
[----:B------:R-:W-:Y:S01]  /*90f0*/  IMAD R17, R69, UR13, RZ ;  /* 0x0000000d45117c24 */ /* 0x000fe2000f8e02ff */
[----:B------:R-:W3:Y:S01]  /*9100*/  LDL R115, [R1+0x4f4] ;  /* 0x0004f40001737983 */ /* 0x000ee20000100800 */
[----:B------:R-:W-:-:S03]  /*9110*/  LEA R94, P2, R15, R90, 0x2 ;  /* 0x0000005a0f5e7211 */ /* 0x000fc600078410ff */
[----:B------:R1:W-:Y:S01]  /*9120*/  STL.64 [R1+0x250], R108 ;  /* 0x0002506c01007387 */ /* 0x0003e20000100a00 */
[----:B------:R-:W-:-:S03]  /*9130*/  LEA.HI.X.SX32 R95, R15, R2, 0x2, P2 ;  /* 0x000000020f5f7211 */ /* 0x000fc600010f16ff */
[----:B------:R-:W-:Y:S04]  /*9140*/  STL [R1+0x43c], R17 ;  /* 0x00043c1101007387 */ /* 0x000fe80000100800 */
[----:B------:R1:W-:Y:S02]  /*9150*/  STL.64 [R1+0x168], R94 ;  /* 0x0001685e01007387 */ /* 0x0003e40000100a00 */
[----:B-1----:R-:W-:-:S04]  /*9160*/  LEA R108, P6, R11, R90, 0x2 ;  /* 0x0000005a0b6c7211 */ /* 0x002fc800078c10ff */
[----:B------:R-:W-:Y:S02]  /*9170*/  LEA.HI.X.SX32 R109, R11, R2, 0x2, P6 ;  /* 0x000000020b6d7211 */ /* 0x000fe400030f16ff */
[----:B------:R-:W3:Y:S01]  /*9180*/  LDL.LU R11, [R1+0x8d8] ;  /* 0x0008d800010b7983 */ /* 0x000ee20000300800 */
[C---:B------:R-:W-:Y:S01]  /*9190*/  LEA R94, P2, R7.reuse, R90, 0x2 ;  /* 0x0000005a075e7211 */ /* 0x040fe200078410ff */
[----:B------:R-:W-:Y:S02]  /*91a0*/  IMAD R15, R70, UR13, RZ ;  /* 0x0000000d460f7c24 */ /* 0x000fe4000f8e02ff */
[----:B------:R-:W-:Y:S01]  /*91b0*/  STL.64 [R1+0x298], R108 ;  /* 0x0002986c01007387 */ /* 0x000fe20000100a00 */
[----:B------:R-:W-:-:S03]  /*91c0*/  LEA.HI.X.SX32 R95, R7, R2, 0x2, P2 ;  /* 0x00000002075f7211 */ /* 0x000fc600010f16ff */
[----:B------:R-:W-:Y:S04]  /*91d0*/  STL [R1+0x438], R15 ;  /* 0x0004380f01007387 */ /* 0x000fe80000100800 */
[----:B------:R1:W-:Y:S01]  /*91e0*/  STL.64 [R1+0x160], R94 ;  /* 0x0001605e01007387 */ /* 0x0003e20000100a00 */
[----:B------:R-:W-:Y:S01]  /*91f0*/  IMAD R7, R71, UR13, RZ ;  /* 0x0000000d47077c24 */ /* 0x000fe2000f8e02ff */
[----:B-1----:R-:W-:-:S04]  /*9200*/  LEA R94, P2, R13, R90, 0x2 ;  /* 0x0000005a0d5e7211 */ /* 0x002fc800078410ff */
[----:B------:R-:W-:Y:S01]  /*9210*/  LEA.HI.X.SX32 R95, R13, R2, 0x2, P2 ;  /* 0x000000020d5f7211 */ /* 0x000fe200010f16ff */
[----:B------:R-:W-:Y:S01]  /*9220*/  IMAD R13, R72, UR13, RZ ;  /* 0x0000000d480d7c24 */ /* 0x000fe2000f8e02ff */
[----:B------:R-:W-:-:S04]  /*9230*/  LEA R108, P6, R5, R90, 0x2 ;  /* 0x0000005a056c7211 */ /* 0x000fc800078c10ff */
[----:B------:R-:W-:Y:S02]  /*9240*/  LEA.HI.X.SX32 R109, R5, R2, 0x2, P6 ;  /* 0x00000002056d7211 */ /* 0x000fe400030f16ff */
[----:B------:R-:W3:Y:S04]  /*9250*/  LDL.LU R5, [R1+0x8d4] ;  /* 0x0008d40001057983 */ /* 0x000ee80000300800 */
[----:B------:R2:W-:Y:S04]  /*9260*/  STL.64 [R1+0x290], R108 ;  /* 0x0002906c01007387 */ /* 0x0005e80000100a00 */
[----:B------:R-:W-:Y:S04]  /*9270*/  STL [R1+0x434], R7 ;  /* 0x0004340701007387 */ /* 0x000fe80000100800 */
[----:B------:R-:W-:Y:S01]  /*9280*/  STL.64 [R1+0x158], R94 ;  /* 0x0001585e01007387 */ /* 0x000fe20000100a00 */
[----:B--2---:R-:W-:-:S04]  /*9290*/  LEA R108, P6, R4, R90, 0x2 ;  /* 0x0000005a046c7211 */ /* 0x004fc800078c10ff */
[----:B------:R-:W-:Y:S02]  /*92a0*/  LEA.HI.X.SX32 R109, R4, R2, 0x2, P6 ;  /* 0x00000002046d7211 */ /* 0x000fe400030f16ff */
[----:B------:R-:W2:Y:S04]  /*92b0*/  LDL.LU R4, [R1+0x8d0] ;  /* 0x0008d00001047983 */ /* 0x000ea80000300800 */
[----:B------:R4:W-:Y:S04]  /*92c0*/  STL.64 [R1+0x288], R108 ;  /* 0x0002886c01007387 */ /* 0x0009e80000100a00 */
[----:B------:R-:W-:Y:S01]  /*92d0*/  STL [R1+0x430], R13 ;  /* 0x0004300d01007387 */ /* 0x000fe20000100800 */
[----:B----4-:R-:W-:-:S04]  /*92e0*/  LEA R108, P6, R9, R90, 0x2 ;  /* 0x0000005a096c7211 */ /* 0x010fc800078c10ff */
[----:B------:R-:W-:Y:S02]  /*92f0*/  LEA.HI.X.SX32 R109, R9, R2, 0x2, P6 ;  /* 0x00000002096d7211 */ /* 0x000fe400030f16ff */
[----:B---3--:R-:W-:-:S04]  /*9300*/  LEA R94, P2, R11, R90, 0x2 ;  /* 0x0000005a0b5e7211 */ /* 0x008fc800078410ff */
[----:B------:R-:W-:-:S05]  /*9310*/  LEA.HI.X.SX32 R95, R11, R2, 0x2, P2 ;  /* 0x000000020b5f7211 */ /* 0x000fca00010f16ff */
[----:B------:R-:W-:Y:S04]  /*9320*/  STL.64 [R1+0x150], R94 ;  /* 0x0001505e01007387 */ /* 0x000fe80000100a00 */
[----:B------:R-:W3:Y:S01]  /*9330*/  LDL.LU R9, [R1+0x8cc] ;  /* 0x0008cc0001097983 */ /* 0x000ee20000300800 */
[----:B------:R-:W-:-:S03]  /*9340*/  IMAD R11, R73, UR13, RZ ;  /* 0x0000000d490b7c24 */ /* 0x000fc6000f8e02ff */
[----:B------:R1:W-:Y:S04]  /*9350*/  STL.64 [R1+0x280], R108 ;  /* 0x0002806c01007387 */ /* 0x0003e80000100a00 */
[----:B------:R-:W-:Y:S01]  /*9360*/  STL [R1+0x42c], R11 ;  /* 0x00042c0b01007387 */ /* 0x000fe20000100800 */
[----:B-1----:R-:W-:-:S04]  /*9370*/  LEA R108, P6, R114, R90, 0x2 ;  /* 0x0000005a726c7211 */ /* 0x002fc800078c10ff */
[----:B------:R-:W-:Y:S02]  /*9380*/  LEA.HI.X.SX32 R109, R114, R2, 0x2, P6 ;  /* 0x00000002726d7211 */ /* 0x000fe400030f16ff */
[----:B------:R-:W-:-:S04]  /*9390*/  LEA R94, P2, R5, R90, 0x2 ;  /* 0x0000005a055e7211 */ /* 0x000fc800078410ff */
[----:B------:R-:W-:Y:S01]  /*93a0*/  LEA.HI.X.SX32 R95, R5, R2, 0x2, P2 ;  /* 0x00000002055f7211 */ /* 0x000fe200010f16ff */
[----:B------:R-:W-:-:S04]  /*93b0*/  IMAD R5, R74, UR13, RZ ;  /* 0x0000000d4a057c24 */ /* 0x000fc8000f8e02ff */
[----:B------:R-:W-:Y:S04]  /*93c0*/  STL.64 [R1+0x148], R94 ;  /* 0x0001485e01007387 */ /* 0x000fe80000100a00 */
[----:B------:R1:W-:Y:S04]  /*93d0*/  STL.64 [R1+0x278], R108 ;  /* 0x0002786c01007387 */ /* 0x0003e80000100a00 */
[----:B------:R-:W-:Y:S01]  /*93e0*/  STL [R1+0x428], R5 ;  /* 0x0004280501007387 */ /* 0x000fe20000100800 */
[----:B-1----:R-:W-:-:S04]  /*93f0*/  LEA R108, P6, R115, R90, 0x2 ;  /* 0x0000005a736c7211 */ /* 0x002fc800078c10ff */
[----:B------:R-:W-:Y:S02]  /*9400*/  LEA.HI.X.SX32 R109, R115, R2, 0x2, P6 ;  /* 0x00000002736d7211 */ /* 0x000fe400030f16ff */
[----:B--2---:R-:W-:-:S04]  /*9410*/  LEA R94, P2, R4, R90, 0x2 ;  /* 0x0000005a045e7211 */ /* 0x004fc800078410ff */
[----:B------:R-:W-:Y:S01]  /*9420*/  LEA.HI.X.SX32 R95, R4, R2, 0x2, P2 ;  /* 0x00000002045f7211 */ /* 0x000fe200010f16ff */
[----:B------:R-:W-:-:S04]  /*9430*/  IMAD R4, R75, UR13, RZ ;  /* 0x0000000d4b047c24 */ /* 0x000fc8000f8e02ff */
[----:B------:R-:W-:Y:S04]  /*9440*/  STL.64 [R1+0x140], R94 ;  /* 0x0001405e01007387 */ /* 0x000fe80000100a00 */
[----:B------:R1:W-:Y:S04]  /*9450*/  STL.64 [R1+0x2a0], R108 ;  /* 0x0002a06c01007387 */ /* 0x0003e80000100a00 */
[----:B------:R-:W-:Y:S01]  /*9460*/  STL [R1+0x420], R4 ;  /* 0x0004200401007387 */ /* 0x000fe20000100800 */
[----:B-1----:R-:W-:-:S04]  /*9470*/  LEA R108, P6, R102, R90, 0x2 ;  /* 0x0000005a666c7211 */ /* 0x002fc800078c10ff */
[----:B------:R-:W-:Y:S02]  /*9480*/  LEA.HI.X.SX32 R109, R102, R2, 0x2, P6 ;  /* 0x00000002666d7211 */ /* 0x000fe400030f16ff */
[----:B---3--:R-:W-:-:S04]  /*9490*/  LEA R94, P2, R9, R90, 0x2 ;  /* 0x0000005a095e7211 */ /* 0x008fc800078410ff */
[----:B------:R-:W-:Y:S01]  /*94a0*/  LEA.HI.X.SX32 R95, R9, R2, 0x2, P2 ;  /* 0x00000002095f7211 */ /* 0x000fe200010f16ff */
[----:B------:R-:W-:-:S04]  /*94b0*/  IMAD R9, R76, UR13, RZ ;  /* 0x0000000d4c097c24 */ /* 0x000fc8000f8e02ff */
[----:B------:R1:W-:Y:S04]  /*94c0*/  STL.64 [R1+0x138], R94 ;  /* 0x0001385e01007387 */ /* 0x0003e80000100a00 */
[----:B------:R-:W2:Y:S01]  /*94d0*/  LDL.LU R102, [R1+0x8c8] ;  /* 0x0008c80001667983 */ /* 0x000ea20000300800 */
[----:B-1----:R-:W-:-:S03]  /*94e0*/  LEA R94, P2, R6, R90, 0x2 ;  /* 0x0000005a065e7211 */ /* 0x002fc600078410ff */
[----:B------:R1:W-:Y:S01]  /*94f0*/  STL.64 [R1+0x228], R108 ;  /* 0x0002286c01007387 */ /* 0x0003e20000100a00 */
[----:B------:R-:W-:-:S03]  /*9500*/  LEA.HI.X.SX32 R95, R6, R2, 0x2, P2 ;  /* 0x00000002065f7211 */ /* 0x000fc600010f16ff */
[----:B------:R-:W-:Y:S04]  /*9510*/  STL [R1+0x41c], R9 ;  /* 0x00041c0901007387 */ /* 0x000fe80000100800 */
[----:B------:R3:W-:Y:S01]  /*9520*/  STL.64 [R1+0x130], R94 ;  /* 0x0001305e01007387 */ /* 0x0007e20000100a00 */
[----:B-1----:R-:W-:Y:S01]  /*9530*/  LEA R108, P6, R91, R90, 0x2 ;  /* 0x0000005a5b6c7211 */ /* 0x002fe200078c10ff */
[----:B------:R-:W-:-:S03]  /*9540*/  IMAD R6, R77, UR13, RZ ;  /* 0x0000000d4d067c24 */ /* 0x000fc6000f8e02ff */
[----:B------:R-:W-:Y:S02]  /*9550*/  LEA.HI.X.SX32 R109, R91, R2, 0x2, P6 ;  /* 0x000000025b6d7211 */ /* 0x000fe400030f16ff */
[----:B------:R-:W4:Y:S01]  /*9560*/  LDL.LU R91, [R1+0x8c4] ;  /* 0x0008c400015b7983 */ /* 0x000f220000300800 */
[----:B---3--:R-:W-:-:S04]  /*9570*/  LEA R94, P2, R8, R90, 0x2 ;  /* 0x0000005a085e7211 */ /* 0x008fc800078410ff */
[----:B------:R-:W-:Y:S01]  /*9580*/  LEA.HI.X.SX32 R95, R8, R2, 0x2, P2 ;  /* 0x00000002085f7211 */ /* 0x000fe200010f16ff */
[----:B------:R1:W-:Y:S04]  /*9590*/  STL.64 [R1+0x220], R108 ;  /* 0x0002206c01007387 */ /* 0x0003e80000100a00 */
[----:B------:R-:W-:Y:S04]  /*95a0*/  STL [R1+0x418], R6 ;  /* 0x0004180601007387 */ /* 0x000fe80000100800 */
[----:B------:R3:W-:Y:S01]  /*95b0*/  STL.64 [R1+0x128], R94 ;  /* 0x0001285e01007387 */ /* 0x0007e20000100a00 */
[----:B-1----:R-:W-:Y:S01]  /*95c0*/  LEA R108, P6, R22, R90, 0x2 ;  /* 0x0000005a166c7211 */ /* 0x002fe200078c10ff */
[----:B------:R-:W-:-:S03]  /*95d0*/  IMAD R8, R78, UR13, RZ ;  /* 0x0000000d4e087c24 */ /* 0x000fc6000f8e02ff */
[----:B------:R-:W-:Y:S02]  /*95e0*/  LEA.HI.X.SX32 R109, R22, R2, 0x2, P6 ;  /* 0x00000002166d7211 */ /* 0x000fe400030f16ff */
[----:B---3--:R-:W-:-:S03]  /*95f0*/  LEA R94, P2, R10, R90, 0x2 ;  /* 0x0000005a0a5e7211 */ /* 0x008fc600078410ff */
[----:B------:R1:W-:Y:S01]  /*9600*/  STL.64 [R1+0x218], R108 ;  /* 0x0002186c01007387 */ /* 0x0003e20000100a00 */
[----:B------:R-:W-:-:S03]  /*9610*/  LEA.HI.X.SX32 R95, R10, R2, 0x2, P2 ;  /* 0x000000020a5f7211 */ /* 0x000fc600010f16ff */
        /* <DEDUP_REMOVED lines=37> */
[----:B------:R-:W2:Y:S01]  /*9870*/  LDL.LU R120, [R1+0x44] ;  /* 0x0000440001787983 */ /* 0x000ea20000300800 */
[----:B---3--:R-:W-:-:S04]  /*9880*/  LEA R94, P2, R122, R90, 0x2 ;  /* 0x0000005a7a5e7211 */ /* 0x008fc800078410ff */
[----:B------:R-:W-:Y:S01]  /*9890*/  LEA.HI.X.SX32 R95, R122, R2, 0x2, P2 ;  /* 0x000000027a5f7211 */ /* 0x000fe200010f16ff */
[----:B------:R1:W-:Y:S04]  /*98a0*/  STL.64 [R1+0x1f0], R108 ;  /* 0x0001f06c01007387 */ /* 0x0003e80000100a00 */
[----:B------:R-:W-:Y:S04]  /*98b0*/  STL [R1+0x3fc], R18 ;  /* 0x0003fc1201007387 */ /* 0x000fe80000100800 */
[----:B------:R3:W-:Y:S04]  /*98c0*/  STL.64 [R1+0xf8], R94 ;  /* 0x0000f85e01007387 */ /* 0x0007e80000100a00 */
[----:B------:R-:W4:Y:S01]  /*98d0*/  LDL.LU R124, [R1+0x48] ;  /* 0x00004800017c7983 */ /* 0x000f220000300800 */
[----:B-1----:R-:W-:-:S04]  /*98e0*/  LEA R108, P6, R121, R90, 0x2 ;  /* 0x0000005a796c7211 */ /* 0x002fc800078c10ff */
[----:B------:R-:W-:Y:S02]  /*98f0*/  LEA.HI.X.SX32 R109, R121, R2, 0x2, P6 ;  /* 0x00000002796d7211 */ /* 0x000fe400030f16ff */
[----:B---3--:R-:W-:-:S03]  /*9900*/  LEA R94, P2, R119, R90, 0x2 ;  /* 0x0000005a775e7211 */ /* 0x008fc600078410ff */
[----:B------:R1:W-:Y:S01]  /*9910*/  STL.64 [R1+0x1e8], R108 ;  /* 0x0001e86c01007387 */ /* 0x0003e20000100a00 */
[----:B------:R-:W-:Y:S01]  /*9920*/  IMAD R20, R84, UR13, RZ ;  /* 0x0000000d54147c24 */ /* 0x000fe2000f8e02ff */
[----:B------:R-:W-:-:S04]  /*9930*/  LEA.HI.X.SX32 R95, R119, R2, 0x2, P2 ;  /* 0x00000002775f7211 */ /* 0x000fc800010f16ff */
[----:B------:R-:W-:Y:S01]  /*9940*/  STL [R1+0x3f8], R20 ;  /* 0x0003f81401007387 */ /* 0x000fe20000100800 */
[----:B-1----:R-:W-:-:S03]  /*9950*/  LEA R108, P6, R118, R90, 0x2 ;  /* 0x0000005a766c7211 */ /* 0x002fc600078c10ff */
[----:B------:R1:W-:Y:S01]  /*9960*/  STL.64 [R1+0xf0], R94 ;  /* 0x0000f05e01007387 */ /* 0x0003e20000100a00 */
[----:B------:R-:W-:-:S03]  /*9970*/  LEA.HI.X.SX32 R109, R118, R2, 0x2, P6 ;  /* 0x00000002766d7211 */ /* 0x000fc600030f16ff */
[----:B------:R-:W3:Y:S01]  /*9980*/  LDL.LU R118, [R1+0x4c] ;  /* 0x00004c0001767983 */ /* 0x000ee20000300800 */
[----:B------:R-:W-:-:S03]  /*9990*/  IMAD R22, R85, UR13, RZ ;  /* 0x0000000d55167c24 */ /* 0x000fc6000f8e02ff */
[----:B------:R1:W-:Y:S02]  /*99a0*/  STL.64 [R1+0x1e0], R108 ;  /* 0x0001e06c01007387 */ /* 0x0003e40000100a00 */
[----:B-1----:R-:W-:-:S04]  /*99b0*/  LEA R94, P2, R103, R90, 0x2 ;  /* 0x0000005a675e7211 */ /* 0x002fc800078410ff */
[----:B------:R-:W-:Y:S02]  /*99c0*/  LEA.HI.X.SX32 R95, R103, R2, 0x2, P2 ;  /* 0x00000002675f7211 */ /* 0x000fe400010f16ff */
[C---:B------:R-:W-:Y:S01]  /*99d0*/  LEA R108, P6, R117.reuse, R90, 0x2 ;  /* 0x0000005a756c7211 */ /* 0x040fe200078c10ff */
[----:B------:R-:W-:Y:S03]  /*99e0*/  STL [R1+0x3f4], R22 ;  /* 0x0003f41601007387 */ /* 0x000fe60000100800 */
[----:B------:R-:W-:Y:S01]  /*99f0*/  LEA.HI.X.SX32 R109, R117, R2, 0x2, P6 ;  /* 0x00000002756d7211 */ /* 0x000fe200030f16ff */
[----:B------:R1:W-:Y:S01]  /*9a00*/  STL.64 [R1+0xe8], R94 ;  /* 0x0000e85e01007387 */ /* 0x0003e20000100a00 */
[----:B------:R-:W-:-:S03]  /*9a10*/  IMAD R103, R86, UR13, RZ ;  /* 0x0000000d56677c24 */ /* 0x000fc6000f8e02ff */
[----:B------:R1:W-:Y:S02]  /*9a20*/  STL.64 [R1+0x1d8], R108 ;  /* 0x0001d86c01007387 */ /* 0x0003e40000100a00 */
[-C--:B-1----:R-:W-:Y:S02]  /*9a30*/  LEA R94, P2, R0, R90.reuse, 0x2 ;  /* 0x0000005a005e7211 */ /* 0x082fe400078410ff */
[----:B------:R-:W-:Y:S02]  /*9a40*/  LEA R108, P6, R116, R90, 0x2 ;  /* 0x0000005a746c7211 */ /* 0x000fe400078c10ff */
[-C--:B------:R-:W-:Y:S02]  /*9a50*/  LEA.HI.X.SX32 R95, R0, R2.reuse, 0x2, P2 ;  /* 0x00000002005f7211 */ /* 0x080fe400010f16ff */
[----:B------:R-:W-:Y:S01]  /*9a60*/  LEA.HI.X.SX32 R109, R116, R2, 0x2, P6 ;  /* 0x00000002746d7211 */ /* 0x000fe200030f16ff */
[----:B------:R-:W-:Y:S04]  /*9a70*/  STL [R1+0x3f0], R103 ;  /* 0x0003f06701007387 */ /* 0x000fe80000100800 */
[----:B------:R1:W-:Y:S01]  /*9a80*/  STL.64 [R1+0xe0], R94 ;  /* 0x0000e05e01007387 */ /* 0x0003e20000100a00 */
[----:B------:R-:W-:-:S03]  /*9a90*/  IMAD R0, R87, UR13, RZ ;  /* 0x0000000d57007c24 */ /* 0x000fc6000f8e02ff */
[----:B------:R1:W-:Y:S04]  /*9aa0*/  STL.64 [R1+0x1d0], R108 ;  /* 0x0001d06c01007387 */ /* 0x0003e80000100a00 */
[----:B------:R-:W3:Y:S01]  /*9ab0*/  LDL.LU R119, [R1+0x50] ;  /* 0x0000500001777983 */ /* 0x000ee20000300800 */
[-C--:B-1----:R-:W-:Y:S02]  /*9ac0*/  LEA R94, P2, R93, R90.reuse, 0x2 ;  /* 0x0000005a5d5e7211 */ /* 0x082fe400078410ff */
[----:B------:R-:W-:Y:S02]  /*9ad0*/  LEA R108, P6, R113, R90, 0x2 ;  /* 0x0000005a716c7211 */ /* 0x000fe400078c10ff */
[-C--:B------:R-:W-:Y:S02]  /*9ae0*/  LEA.HI.X.SX32 R95, R93, R2.reuse, 0x2, P2 ;  /* 0x000000025d5f7211 */ /* 0x080fe400010f16ff */
[----:B------:R-:W-:Y:S01]  /*9af0*/  LEA.HI.X.SX32 R109, R113, R2, 0x2, P6 ;  /* 0x00000002716d7211 */ /* 0x000fe200030f16ff */
[----:B------:R-:W-:Y:S04]  /*9b00*/  STL [R1+0x3ec], R0 ;  /* 0x0003ec0001007387 */ /* 0x000fe80000100800 */
[----:B------:R1:W-:Y:S04]  /*9b10*/  STL.64 [R1+0xd8], R94 ;  /* 0x0000d85e01007387 */ /* 0x0003e80000100a00 */
[----:B------:R1:W-:Y:S02]  /*9b20*/  STL.64 [R1+0x1c8], R108 ;  /* 0x0001c86c01007387 */ /* 0x0003e40000100a00 */
[----:B-1----:R-:W-:-:S02]  /*9b30*/  LEA R94, P2, R100, R90, 0x2 ;  /* 0x0000005a645e7211 */ /* 0x002fc400078410ff */
[----:B------:R-:W-:Y:S02]  /*9b40*/  LEA R108, P6, R112, R90, 0x2 ;  /* 0x0000005a706c7211 */ /* 0x000fe400078c10ff */
[-C--:B------:R-:W-:Y:S02]  /*9b50*/  LEA.HI.X.SX32 R95, R100, R2.reuse, 0x2, P2 ;  /* 0x00000002645f7211 */ /* 0x080fe400010f16ff */
[----:B------:R-:W-:Y:S01]  /*9b60*/  LEA.HI.X.SX32 R109, R112, R2, 0x2, P6 ;  /* 0x00000002706d7211 */ /* 0x000fe200030f16ff */
[----:B--2---:R-:W-:-:S05]  /*9b70*/  IMAD R93, R120, UR13, RZ ;  /* 0x0000000d785d7c24 */ /* 0x004fca000f8e02ff */
[----:B------:R-:W-:Y:S04]  /*9b80*/  STL [R1+0x3e8], R93 ;  /* 0x0003e85d01007387 */ /* 0x000fe80000100800 */
[----:B------:R1:W-:Y:S01]  /*9b90*/  STL.64 [R1+0xd0], R94 ;  /* 0x0000d05e01007387 */ /* 0x0003e20000100a00 */
[----:B----4-:R-:W-:-:S03]  /*9ba0*/  IMAD R100, R124, UR13, RZ ;  /* 0x0000000d7c647c24 */ /* 0x010fc6000f8e02ff */
[----:B------:R-:W2:Y:S01]  /*9bb0*/  LDL.LU R124, [R1+0x54] ;  /* 0x00005400017c7983 */ /* 0x000ea20000300800 */
[----:B-1----:R-:W-:-:S03]  /*9bc0*/  LEA R94, P2, R101, R90, 0x2 ;  /* 0x0000005a655e7211 */ /* 0x002fc600078410ff */
[----:B------:R1:W-:Y:S01]  /*9bd0*/  STL.64 [R1+0x1c0], R108 ;  /* 0x0001c06c01007387 */ /* 0x0003e20000100a00 */
[----:B------:R-:W-:-:S03]  /*9be0*/  LEA.HI.X.SX32 R95, R101, R2, 0x2, P2 ;  /* 0x00000002655f7211 */ /* 0x000fc600010f16ff */
[----:B------:R-:W-:Y:S01]  /*9bf0*/  STL [R1+0x3e4], R100 ;  /* 0x0003e46401007387 */ /* 0x000fe20000100800 */
[----:B-1----:R-:W-:-:S04]  /*9c00*/  LEA R108, P6, R111, R90, 0x2 ;  /* 0x0000005a6f6c7211 */ /* 0x002fc800078c10ff */
[----:B------:R-:W-:Y:S01]  /*9c10*/  LEA.HI.X.SX32 R109, R111, R2, 0x2, P6 ;  /* 0x000000026f6d7211 */ /* 0x000fe200030f16ff */
[----:B------:R-:W-:Y:S04]  /*9c20*/  STL.64 [R1+0xc8], R94 ;  /* 0x0000c85e01007387 */ /* 0x000fe80000100a00 */
[----:B------:R1:W-:Y:S04]  /*9c30*/  STL.64 [R1+0xc0], R108 ;  /* 0x0000c06c01007387 */ /* 0x0003e80000100a00 */
[----:B-1----:R-:W4:Y:S01]  /*9c40*/  LDL.LU R109, [R1+0x58] ;  /* 0x00005800016d7983 */ /* 0x002f220000300800 */
[----:B------:R-:W-:Y:S01]  /*9c50*/  LEA R94, P2, R107, R90, 0x2 ;  /* 0x0000005a6b5e7211 */ /* 0x000fe200078410ff */
[----:B---3--:R-:W-:-:S03]  /*9c60*/  IMAD R101, R118, UR13, RZ ;  /* 0x0000000d76657c24 */ /* 0x008fc6000f8e02ff */
[----:B------:R-:W-:Y:S02]  /*9c70*/  LEA.HI.X.SX32 R95, R107, R2, 0x2, P2 ;  /* 0x000000026b5f7211 */ /* 0x000fe400010f16ff */
[----:B------:R-:W-:Y:S04]  /*9c80*/  STL [R1+0x3e0], R101 ;  /* 0x0003e06501007387 */ /* 0x000fe80000100800 */
[----:B------:R1:W-:Y:S01]  /*9c90*/  STL.64 [R1+0xb8], R94 ;  /* 0x0000b85e01007387 */ /* 0x0003e20000100a00 */
[----:B------:R-:W-:Y:S01]  /*9ca0*/  IMAD R120, R91, UR13, RZ ;  /* 0x0000000d5b787c24 */ /* 0x000fe2000f8e02ff */
[-C--:B------:R-:W-:Y:S02]  /*9cb0*/  LEA R114, P6, R106, R90.reuse, 0x2 ;  /* 0x0000005a6a727211 */ /* 0x080fe400078c10ff */
[----:B------:R-:W3:Y:S01]  /*9cc0*/  LDL.LU R118, [R1+0x5c] ;  /* 0x00005c0001767983 */ /* 0x000ee20000300800 */
[----:B-1----:R-:W-:-:S04]  /*9cd0*/  LEA R94, P2, R99, R90, 0x2 ;  /* 0x0000005a635e7211 */ /* 0x002fc800078410ff */
[-C--:B------:R-:W-:Y:S01]  /*9ce0*/  LEA.HI.X.SX32 R95, R99, R2.reuse, 0x2, P2 ;  /* 0x00000002635f7211 */ /* 0x080fe200010f16ff */
[----:B------:R-:W-:Y:S01]  /*9cf0*/  STL [R1+0x3dc], R120 ;  /* 0x0003dc7801007387 */ /* 0x000fe20000100800 */
[----:B------:R-:W-:-:S03]  /*9d00*/  LEA.HI.X.SX32 R115, R106, R2, 0x2, P6 ;  /* 0x000000026a737211 */ /* 0x000fc600030f16ff */
[----:B------:R1:W-:Y:S01]  /*9d10*/  STL.64 [R1+0xa8], R94 ;  /* 0x0000a85e01007387 */ /* 0x0003e20000100a00 */
[----:B------:R-:W-:-:S03]  /*9d20*/  LEA R106, P6, R98, R90, 0x2 ;  /* 0x0000005a626a7211 */ /* 0x000fc600078c10ff */
[----:B------:R-:W-:Y:S01]  /*9d30*/  STL.64 [R1+0xb0], R114 ;  /* 0x0000b07201007387 */ /* 0x000fe20000100a00 */
[----:B-1----:R-:W-:Y:S01]  /*9d40*/  LEA R94, P2, R105, R90, 0x2 ;  /* 0x0000005a695e7211 */ /* 0x002fe200078410ff */
[----:B------:R-:W-:Y:S02]  /*9d50*/  IMAD R121, R119, UR13, RZ ;  /* 0x0000000d77797c24 */ /* 0x000fe4000f8e02ff */
[----:B------:R-:W-:Y:S01]  /*9d60*/  STL.64 [R1+0x730], R114 ;  /* 0x0007307201007387 */ /* 0x000fe20000100a00 */
[----:B------:R-:W-:-:S03]  /*9d70*/  LEA.HI.X.SX32 R95, R105, R2, 0x2, P2 ;  /* 0x00000002695f7211 */ /* 0x000fc600010f16ff */
[----:B------:R-:W3:Y:S01]  /*9d80*/  LDL.LU R119, [R1+0x64] ;  /* 0x0000640001777983 */ /* 0x000ee20000300800 */
[----:B------:R-:W-:-:S03]  /*9d90*/  LEA.HI.X.SX32 R107, R98, R2, 0x2, P6 ;  /* 0x00000002626b7211 */ /* 0x000fc600030f16ff */
[----:B------:R-:W-:Y:S04]  /*9da0*/  STL [R1+0x3d8], R121 ;  /* 0x0003d87901007387 */ /* 0x000fe80000100800 */
[----:B------:R1:W-:Y:S01]  /*9db0*/  STL.64 [R1+0x98], R94 ;  /* 0x0000985e01007387 */ /* 0x0003e20000100a00 */
[----:B------:R-:W-:-:S03]  /*9dc0*/  LEA R98, P6, R104, R90, 0x2 ;  /* 0x0000005a68627211 */ /* 0x000fc600078c10ff */
[----:B------:R-:W-:Y:S01]  /*9dd0*/  STL.64 [R1+0xa0], R106 ;  /* 0x0000a06a01007387 */ /* 0x000fe20000100a00 */
[----:B-1----:R-:W-:-:S03]  /*9de0*/  LEA R94, P2, R110, R90, 0x2 ;  /* 0x0000005a6e5e7211 */ /* 0x002fc600078410ff */
[----:B------:R-:W-:Y:S01]  /*9df0*/  STL.64 [R1+0x738], R106 ;  /* 0x0007386a01007387 */ /* 0x000fe20000100a00 */
[-C--:B------:R-:W-:Y:S02]  /*9e00*/  LEA.HI.X.SX32 R95, R110, R2.reuse, 0x2, P2 ;  /* 0x000000026e5f7211 */ /* 0x080fe400010f16ff */
[----:B------:R-:W-:Y:S02]  /*9e10*/  LEA.HI.X.SX32 R99, R104, R2, 0x2, P6 ;  /* 0x0000000268637211 */ /* 0x000fe400030f16ff */
[----:B------:R-:W-:-:S04]  /*9e20*/  LEA R104, P6, R97, R90, 0x2 ;  /* 0x0000005a61687211 */ /* 0x000fc800078c10ff */
[----:B------:R-:W-:Y:S01]  /*9e30*/  LEA.HI.X.SX32 R105, R97, R2, 0x2, P6 ;  /* 0x0000000261697211 */ /* 0x000fe200030f16ff */
[----:B--2---:R-:W-:Y:S02]  /*9e40*/  IMAD R108, R124, UR13, RZ ;  /* 0x0000000d7c6c7c24 */ /* 0x004fe4000f8e02ff */
[----:B------:R-:W2:Y:S04]  /*9e50*/  LDL.LU R124, [R1+0x2a8] ;  /* 0x0002a800017c7983 */ /* 0x000ea80000300800 */
[----:B------:R-:W-:Y:S04]  /*9e60*/  STL [R1+0x3d4], R108 ;  /* 0x0003d46c01007387 */ /* 0x000fe80000100800 */
[----:B------:R1:W-:Y:S04]  /*9e70*/  STL.64 [R1+0x88], R94 ;  /* 0x0000885e01007387 */ /* 0x0003e80000100a00 */
[----:B------:R-:W-:Y:S01]  /*9e80*/  STL.64 [R1+0x90], R98 ;  /* 0x0000906201007387 */ /* 0x000fe20000100a00 */
[----:B-1----:R-:W-:-:S03]  /*9e90*/  LEA R94, P2, R92, R90, 0x2 ;  /* 0x0000005a5c5e7211 */ /* 0x002fc600078410ff */
[----:B------:R-:W-:Y:S01]  /*9ea0*/  STL.64 [R1+0x740], R98 ;  /* 0x0007406201007387 */ /* 0x000fe20000100a00 */
[----:B------:R-:W-:-:S03]  /*9eb0*/  LEA.HI.X.SX32 R95, R92, R2, 0x2, P2 ;  /* 0x000000025c5f7211 */ /* 0x000fc600010f16ff */
[----:B------:R-:W2:Y:S01]  /*9ec0*/  LDL.LU R92, [R1+0x2ac] ;  /* 0x0002ac00015c7983 */ /* 0x000ea20000300800 */
[----:B----4-:R-:W-:-:S05]  /*9ed0*/  IMAD R109, R109, UR13, RZ ;  /* 0x0000000d6d6d7c24 */ /* 0x010fca000f8e02ff */
[----:B------:R-:W-:Y:S04]  /*9ee0*/  STL [R1+0x3d0], R109 ;  /* 0x0003d06d01007387 */ /* 0x000fe80000100800 */
[----:B------:R1:W-:Y:S04]  /*9ef0*/  STL.64 [R1+0x78], R94 ;  /* 0x0000785e01007387 */ /* 0x0003e80000100a00 */
[----:B------:R-:W-:Y:S04]  /*9f00*/  STL.64 [R1+0x80], R104 ;  /* 0x0000806801007387 */ /* 0x000fe80000100a00 */
[----:B------:R-:W-:Y:S01]  /*9f10*/  STL.64 [R1+0x748], R104 ;  /* 0x0007486801007387 */ /* 0x000fe20000100a00 */
[----:B-1----:R-:W-:-:S04]  /*9f20*/  LEA R94, P2, R88, R90, 0x2 ;  /* 0x0000005a585e7211 */ /* 0x002fc800078410ff */
[----:B------:R-:W-:Y:S02]  /*9f30*/  LEA.HI.X.SX32 R95, R88, R2, 0x2, P2 ;  /* 0x00000002585f7211 */ /* 0x000fe400010f16ff */
[----:B------:R-:W4:Y:S01]  /*9f40*/  LDL.LU R88, [R1+0x2b0] ;  /* 0x0002b00001587983 */ /* 0x000f220000300800 */
[----:B------:R-:W-:Y:S01]  /*9f50*/  LEA R122, P6, R96, R90, 0x2 ;  /* 0x0000005a607a7211 */ /* 0x000fe200078c10ff */
[----:B---3--:R-:W-:-:S03]  /*9f60*/  IMAD R118, R118, UR13, RZ ;  /* 0x0000000d76767c24 */ /* 0x008fc6000f8e02ff */
[----:B------:R-:W-:Y:S02]  /*9f70*/  LEA.HI.X.SX32 R123, R96, R2, 0x2, P6 ;  /* 0x00000002607b7211 */ /* 0x000fe400030f16ff */
[-C--:B------:R-:W-:Y:S02]  /*9f80*/  LEA R112, P6, R89, R90.reuse, 0x2 ;  /* 0x0000005a59707211 */ /* 0x080fe400078c10ff */
[----:B------:R-:W-:Y:S01]  /*9f90*/  LEA R96, P2, R23, R90, 0x2 ;  /* 0x0000005a17607211 */ /* 0x000fe200078410ff */
[----:B------:R-:W-:Y:S01]  /*9fa0*/  STL [R1+0x3cc], R118 ;  /* 0x0003cc7601007387 */ /* 0x000fe20000100800 */
[-C--:B------:R-:W-:Y:S02]  /*9fb0*/  LEA.HI.X.SX32 R113, R89, R2.reuse, 0x2, P6 ;  /* 0x0000000259717211 */ /* 0x080fe400030f16ff */
[----:B------:R-:W-:Y:S01]  /*9fc0*/  LEA.HI.X.SX32 R97, R23, R2, 0x2, P2 ;  /* 0x0000000217617211 */ /* 0x000fe200010f16ff */
[----:B------:R1:W-:Y:S04]  /*9fd0*/  STL.64 [R1+0x68], R94 ;  /* 0x0000685e01007387 */ /* 0x0003e80000100a00 */
[----:B------:R-:W-:Y:S01]  /*9fe0*/  STL.64 [R1+0x70], R122 ;  /* 0x0000707a01007387 */ /* 0x000fe20000100a00 */
[----:B------:R-:W-:-:S03]  /*9ff0*/  IMAD R119, R119, UR13, RZ ;  /* 0x0000000d77777c24 */ /* 0x000fc6000f8e02ff */
[----:B------:R3:W-:Y:S01]  /*a000*/  STL.64 [R1+0x750], R122 ;  /* 0x0007507a01007387 */ /* 0x0007e20000100a00 */
[----:B-1----:R-:W-:-:S03]  /*a010*/  LEA R94, P6, R21, R90, 0x2 ;  /* 0x0000005a155e7211 */ /* 0x002fc600078c10ff */
[----:B------:R-:W-:Y:S01]  /*a020*/  STL [R1+0x3c8], R119 ;  /* 0x0003c87701007387 */ /* 0x000fe20000100800 */
[----:B------:R-:W-:-:S03]  /*a030*/  LEA.HI.X.SX32 R95, R21, R2, 0x2, P6 ;  /* 0x00000002155f7211 */ /* 0x000fc600030f16ff */
[----:B------:R-:W-:Y:S01]  /*a040*/  STL.64 [R1+0x60], R112 ;  /* 0x0000607001007387 */ /* 0x000fe20000100a00 */
[----:B---3--:R-:W-:-:S03]  /*a050*/  LEA R122, P2, R19, R90, 0x2 ;  /* 0x0000005a137a7211 */ /* 0x008fc600078410ff */
[----:B------:R1:W-:Y:S01]  /*a060*/  STL.64 [R1+0x58], R96 ;  /* 0x0000586001007387 */ /* 0x0003e20000100a00 */
[----:B------:R-:W-:Y:S02]  /*a070*/  LEA R116, P6, R17, R90, 0x2 ;  /* 0x0000005a11747211 */ /* 0x000fe400078c10ff */
[----:B------:R-:W-:Y:S01]  /*a080*/  LEA.HI.X.SX32 R123, R19, R2, 0x2, P2 ;  /* 0x00000002137b7211 */ /* 0x000fe200010f16ff */
[----:B------:R-:W-:Y:S01]  /*a090*/  STL.64 [R1+0x758], R112 ;  /* 0x0007587001007387 */ /* 0x000fe20000100a00 */
[----:B------:R-:W-:-:S03]  /*a0a0*/  LEA R106, P2, R15, R90, 0x2 ;  /* 0x0000005a0f6a7211 */ /* 0x000fc600078410ff */
[----:B------:R-:W3:Y:S01]  /*a0b0*/  LDL.LU R89, [R1+0x2b4] ;  /* 0x0002b40001597983 */ /* 0x000ee20000300800 */
[-C--:B------:R-:W-:Y:S02]  /*a0c0*/  LEA.HI.X.SX32 R117, R17, R2.reuse, 0x2, P6 ;  /* 0x0000000211757211 */ /* 0x080fe400030f16ff */
[----:B------:R-:W-:Y:S02]  /*a0d0*/  LEA.HI.X.SX32 R107, R15, R2, 0x2, P2 ;  /* 0x000000020f6b7211 */ /* 0x000fe400010f16ff */
[-C--:B-1----:R-:W-:Y:S02]  /*a0e0*/  LEA R96, P6, R7, R90.reuse, 0x2 ;  /* 0x0000005a07607211 */ /* 0x082fe400078c10ff */
[----:B------:R-:W-:Y:S02]  /*a0f0*/  LEA R104, P2, R13, R90, 0x2 ;  /* 0x0000005a0d687211 */ /* 0x000fe400078410ff */
[-C--:B------:R-:W-:Y:S02]  /*a100*/  LEA.HI.X.SX32 R97, R7, R2.reuse, 0x2, P6 ;  /* 0x0000000207617211 */ /* 0x080fe400030f16ff */
[----:B------:R-:W-:-:S02]  /*a110*/  LEA.HI.X.SX32 R105, R13, R2, 0x2, P2 ;  /* 0x000000020d697211 */ /* 0x000fc400010f16ff */
[----:B------:R-:W-:-:S04]  /*a120*/  LEA R110, P6, R11, R90, 0x2 ;  /* 0x0000005a0b6e7211 */ /* 0x000fc800078c10ff */
[----:B------:R-:W-:Y:S01]  /*a130*/  LEA.HI.X.SX32 R111, R11, R2, 0x2, P6 ;  /* 0x000000020b6f7211 */ /* 0x000fe200030f16ff */
[----:B--2---:R-:W-:-:S05]  /*a140*/  IMAD R114, R124, UR13, RZ ;  /* 0x0000000d7c727c24 */ /* 0x004fca000f8e02ff */
[----:B------:R-:W-:Y:S04]  /*a150*/  STL [R1+0x3c4], R114 ;  /* 0x0003c47201007387 */ /* 0x000fe80000100800 */
[----:B------:R-:W-:Y:S04]  /*a160*/  STL.64 [R1+0x50], R94 ;  /* 0x0000505e01007387 */ /* 0x000fe80000100a00 */
[----:B------:R-:W-:Y:S04]  /*a170*/  STL.64 [R1+0x760], R94 ;  /* 0x0007605e01007387 */ /* 0x000fe80000100a00 */
[----:B------:R-:W-:Y:S04]  /*a180*/  STL.64 [R1+0x48], R122 ;  /* 0x0000487a01007387 */ /* 0x000fe80000100a00 */
[----:B------:R4:W-:Y:S04]  /*a190*/  STL.64 [R1+0x820], R122 ;  /* 0x0008207a01007387 */ /* 0x0009e80000100a00 */
[----:B------:R-:W2:Y:S01]  /*a1a0*/  LDL.LU R124, [R1+0x2dc] ;  /* 0x0002dc00017c7983 */ /* 0x000ea20000300800 */
[----:B------:R-:W-:-:S05]  /*a1b0*/  IMAD R92, R92, UR13, RZ ;  /* 0x0000000d5c5c7c24 */ /* 0x000fca000f8e02ff */
[----:B------:R-:W-:Y:S04]  /*a1c0*/  STL [R1+0x3c0], R92 ;  /* 0x0003c05c01007387 */ /* 0x000fe80000100800 */
[----:B------:R-:W-:Y:S04]  /*a1d0*/  STL.64 [R1+0x40], R116 ;  /* 0x0000407401007387 */ /* 0x000fe80000100a00 */
[----:B------:R-:W-:Y:S04]  /*a1e0*/  STL.64 [R1+0x768], R116 ;  /* 0x0007687401007387 */ /* 0x000fe80000100a00 */
[----:B------:R-:W-:Y:S04]  /*a1f0*/  STL.64 [R1+0x38], R106 ;  /* 0x0000386a01007387 */ /* 0x000fe80000100a00 */
[----:B------:R-:W-:Y:S04]  /*a200*/  STL.64 [R1+0x828], R106 ;  /* 0x0008286a01007387 */ /* 0x000fe80000100a00 */
[----:B------:R-:W2:Y:S01]  /*a210*/  LDL.LU R7, [R1+0x2e0] ;  /* 0x0002e00001077983 */ /* 0x000ea20000300800 */
[----:B----4-:R-:W-:-:S05]  /*a220*/  IMAD R122, R88, UR13, RZ ;  /* 0x0000000d587a7c24 */ /* 0x010fca000f8e02ff */
[----:B------:R-:W-:Y:S04]  /*a230*/  STL [R1+0x3bc], R122 ;  /* 0x0003bc7a01007387 */ /* 0x000fe80000100800 */
[----:B------:R-:W-:Y:S04]  /*a240*/  STL.64 [R1+0x30], R96 ;  /* 0x0000306001007387 */ /* 0x000fe80000100a00 */
[----:B------:R2:W-:Y:S04]  /*a250*/  STL.64 [R1+0x770], R96 ;  /* 0x0007706001007387 */ /* 0x0005e80000100a00 */
[----:B------:R-:W-:Y:S04]  /*a260*/  STL.64 [R1+0x28], R104 ;  /* 0x0000286801007387 */ /* 0x000fe80000100a00 */
[----:B------:R-:W-:Y:S04]  /*a270*/  STL.64 [R1+0x830], R104 ;  /* 0x0008306801007387 */ /* 0x000fe80000100a00 */
[----:B------:R-:W4:Y:S01]  /*a280*/  LDL.LU R11, [R1+0x2e4] ;  /* 0x0002e400010b7983 */ /* 0x000f220000300800 */
[----:B------:R-:W-:-:S02]  /*a290*/  LEA R98, P2, R5, R90, 0x2 ;  /* 0x0000005a05627211 */ /* 0x000fc400078410ff */
[----:B------:R-:W-:Y:S01]  /*a2a0*/  LEA R88, P6, R4, R90, 0x2 ;  /* 0x0000005a04587211 */ /* 0x000fe200078c10ff */
[----:B------:R-:W4:Y:S01]  /*a2b0*/  LDL.LU R15, [R1+0x2e8] ;  /* 0x0002e800010f7983 */ /* 0x000f220000300800 */
[----:B------:R-:W-:Y:S02]  /*a2c0*/  LEA.HI.X.SX32 R99, R5, R2, 0x2, P2 ;  /* 0x0000000205637211 */ /* 0x000fe400010f16ff */
[----:B------:R-:W-:-:S04]  /*a2d0*/  LEA R94, P2, R9, R90, 0x2 ;  /* 0x0000005a095e7211 */ /* 0x000fc800078410ff */
[-C--:B------:R-:W-:Y:S01]  /*a2e0*/  LEA.HI.X.SX32 R95, R9, R2.reuse, 0x2, P2 ;  /* 0x00000002095f7211 */ /* 0x080fe200010f16ff */
[----:B---3--:R-:W-:Y:S01]  /*a2f0*/  IMAD R91, R89, UR13, RZ ;  /* 0x0000000d595b7c24 */ /* 0x008fe2000f8e02ff */
[----:B------:R-:W-:Y:S02]  /*a300*/  LEA.HI.X.SX32 R89, R4, R2, 0x2, P6 ;  /* 0x0000000204597211 */ /* 0x000fe400030f16ff */
[C---:B------:R-:W-:Y:S02]  /*a310*/  LEA R4, P6, R6.reuse, R90, 0x2 ;  /* 0x0000005a06047211 */ /* 0x040fe400078c10ff */
[----:B------:R-:W-:Y:S04]  /*a320*/  STL [R1+0x37c], R91 ;  /* 0x00037c5b01007387 */ /* 0x000fe80000100800 */
[----:B------:R-:W-:Y:S04]  /*a330*/  STL.64 [R1+0x20], R110 ;  /* 0x0000206e01007387 */ /* 0x000fe80000100a00 */
[----:B------:R-:W-:Y:S01]  /*a340*/  STL.64 [R1+0x778], R110 ;  /* 0x0007786e01007387 */ /* 0x000fe20000100a00 */
[----:B------:R-:W-:-:S03]  /*a350*/  LEA.HI.X.SX32 R5, R6, R2, 0x2, P6 ;  /* 0x0000000206057211 */ /* 0x000fc600030f16ff */
[----:B------:R-:W-:Y:S01]  /*a360*/  STL.64 [R1+0x18], R98 ;  /* 0x0000186201007387 */ /* 0x000fe20000100a00 */
[----:B------:R-:W-:-:S03]  /*a370*/  LEA R6, P6, R10, R90, 0x2 ;  /* 0x0000005a0a067211 */ /* 0x000fc600078c10ff */
[----:B------:R-:W-:Y:S04]  /*a380*/  STL.64 [R1+0x838], R98 ;  /* 0x0008386201007387 */ /* 0x000fe80000100a00 */
[----:B------:R-:W3:Y:S01]  /*a390*/  LDL.LU R19, [R1+0x2ec] ;  /* 0x0002ec0001137983 */ /* 0x000ee20000300800 */
[----:B--2---:R-:W-:Y:S01]  /*a3a0*/  IMAD R97, R124, UR13, RZ ;  /* 0x0000000d7c617c24 */ /* 0x004fe2000f8e02ff */
[----:B------:R-:W-:-:S04]  /*a3b0*/  LEA R124, P2, R8, R90, 0x2 ;  /* 0x0000005a087c7211 */ /* 0x000fc800078410ff */
[----:B------:R-:W-:Y:S01]  /*a3c0*/  STL [R1+0x354], R97 ;  /* 0x0003546101007387 */ /* 0x000fe20000100800 */
[----:B------:R-:W-:-:S03]  /*a3d0*/  LEA.HI.X.SX32 R125, R8, R2, 0x2, P2 ;  /* 0x00000002087d7211 */ /* 0x000fc600010f16ff */
[----:B------:R-:W-:Y:S04]  /*a3e0*/  STL.64 [R1+0x10], R88 ;  /* 0x0000105801007387 */ /* 0x000fe80000100a00 */
[----:B------:R-:W-:Y:S04]  /*a3f0*/  STL.64 [R1+0x780], R88 ;  /* 0x0007805801007387 */ /* 0x000fe80000100a00 */
[----:B------:R-:W-:Y:S04]  /*a400*/  STL.64 [R1+0x8], R94 ;  /* 0x0000085e01007387 */ /* 0x000fe80000100a00 */
[----:B------:R4:W-:Y:S04]  /*a410*/  STL.64 [R1+0x840], R94 ;  /* 0x0008405e01007387 */ /* 0x0009e80000100a00 */
[----:B------:R-:W2:Y:S01]  /*a420*/  LDL.LU R23, [R1+0x2f0] ;  /* 0x0002f00001177983 */ /* 0x000ea20000300800 */
[----:B------:R-:W-:Y:S01]  /*a430*/  IMAD R96, R7, UR13, RZ ;  /* 0x0000000d07607c24 */ /* 0x000fe2000f8e02ff */
[----:B------:R-:W-:-:S04]  /*a440*/  LEA.HI.X.SX32 R7, R10, R2, 0x2, P6 ;  /* 0x000000020a077211 */ /* 0x000fc800030f16ff */
[----:B------:R-:W-:Y:S01]  /*a450*/  STL [R1+0x350], R96 ;  /* 0x0003506001007387 */ /* 0x000fe20000100800 */
[----:B------:R-:W-:-:S03]  /*a460*/  LEA R8, P2, R12, R90, 0x2 ;  /* 0x0000005a0c087211 */ /* 0x000fc600078410ff */
[----:B------:R-:W-:Y:S04]  /*a470*/  STL.64 [R1+0x848], R124 ;  /* 0x0008487c01007387 */ /* 0x000fe80000100a00 */
[----:B------:R-:W-:Y:S04]  /*a480*/  STL.64 [R1], R4 ;  /* 0x0000000401007387 */ /* 0x000fe80000100a00 */
[----:B------:R-:W-:Y:S04]  /*a490*/  STL.64 [R1+0x788], R4 ;  /* 0x0007880401007387 */ /* 0x000fe80000100a00 */
[----:B------:R2:W-:Y:S01]  /*a4a0*/  STL.64 [R1+0x790], R6 ;  /* 0x0007900601007387 */ /* 0x0005e20000100a00 */
[----:B------:R-:W-:Y:S01]  /*a4b0*/  LEA.HI.X.SX32 R9, R12, R2, 0x2, P2 ;  /* 0x000000020c097211 */ /* 0x000fe200010f16ff */
[----:B----4-:R-:W-:-:S05]  /*a4c0*/  IMAD R94, R11, UR13, RZ ;  /* 0x0000000d0b5e7c24 */ /* 0x010fca000f8e02ff */
[----:B------:R-:W-:Y:S04]  /*a4d0*/  STL [R1+0x34c], R94 ;  /* 0x00034c5e01007387 */ /* 0x000fe80000100800 */
[----:B------:R-:W4:Y:S04]  /*a4e0*/  LDL.LU R117, [R1+0x2f4] ;  /* 0x0002f40001757983 */ /* 0x000f280000300800 */
[----:B------:R-:W-:Y:S04]  /*a4f0*/  STL.64 [R1+0x850], R8 ;  /* 0x0008500801007387 */ /* 0x000fe80000100a00 */
[----:B------:R-:W4:Y:S01]  /*a500*/  LDL.LU R115, [R1+0x2f8] ;  /* 0x0002f80001737983 */ /* 0x000f220000300800 */
[----:B------:R-:W-:-:S02]  /*a510*/  LEA R10, P6, R14, R90, 0x2 ;  /* 0x0000005a0e0a7211 */ /* 0x000fc400078c10ff */
[----:B------:R-:W-:Y:S02]  /*a520*/  LEA R12, P2, R16, R90, 0x2 ;  /* 0x0000005a100c7211 */ /* 0x000fe400078410ff */
[----:B------:R-:W-:Y:S02]  /*a530*/  LEA.HI.X.SX32 R11, R14, R2, 0x2, P6 ;  /* 0x000000020e0b7211 */ /* 0x000fe400030f16ff */
[----:B------:R-:W-:Y:S01]  /*a540*/  LEA R14, P6, R18, R90, 0x2 ;  /* 0x0000005a120e7211 */ /* 0x000fe200078c10ff */
[----:B------:R-:W-:Y:S01]  /*a550*/  IMAD R89, R15, UR13, RZ ;  /* 0x0000000d0f597c24 */ /* 0x000fe2000f8e02ff */
[----:B------:R-:W-:Y:S02]  /*a560*/  LEA.HI.X.SX32 R13, R16, R2, 0x2, P2 ;  /* 0x00000002100d7211 */ /* 0x000fe400010f16ff */
[----:B------:R-:W-:Y:S02]  /*a570*/  LEA R16, P2, R20, R90, 0x2 ;  /* 0x0000005a14107211 */ /* 0x000fe400078410ff */
[----:B------:R-:W-:Y:S01]  /*a580*/  LEA.HI.X.SX32 R15, R18, R2, 0x2, P6 ;  /* 0x00000002120f7211 */ /* 0x000fe200030f16ff */
[----:B------:R-:W-:Y:S01]  /*a590*/  STL.64 [R1+0x798], R10 ;  /* 0x0007980a01007387 */ /* 0x000fe20000100a00 */
[----:B------:R-:W-:-:S02]  /*a5a0*/  LEA R18, P6, R22, R90, 0x2 ;  /* 0x0000005a16127211 */ /* 0x000fc400078c10ff */
[----:B------:R-:W-:Y:S01]  /*a5b0*/  LEA.HI.X.SX32 R17, R20, R2, 0x2, P2 ;  /* 0x0000000214117211 */ /* 0x000fe200010f16ff */
[----:B------:R-:W-:Y:S01]  /*a5c0*/  STL [R1+0x348], R89 ;  /* 0x0003485901007387 */ /* 0x000fe20000100800 */
[----:B------:R-:W-:-:S03]  /*a5d0*/  LEA R20, P2, R103, R90, 0x2 ;  /* 0x0000005a67147211 */ /* 0x000fc600078410ff */
[----:B------:R-:W-:Y:S04]  /*a5e0*/  STL.64 [R1+0x858], R12 ;  /* 0x0008580c01007387 */ /* 0x000fe80000100a00 */
[----:B------:R-:W4:Y:S01]  /*a5f0*/  LDL.LU R123, [R1+0x2fc] ;  /* 0x0002fc00017b7983 */ /* 0x000f220000300800 */
[----:B---3--:R-:W-:Y:S01]  /*a600*/  IMAD R88, R19, UR13, RZ ;  /* 0x0000000d13587c24 */ /* 0x008fe2000f8e02ff */
[----:B------:R-:W-:Y:S02]  /*a610*/  LEA.HI.X.SX32 R19, R22, R2, 0x2, P6 ;  /* 0x0000000216137211 */ /* 0x000fe400030f16ff */
[----:B------:R4:W-:Y:S01]  /*a620*/  STL.64 [R1+0x7a0], R14 ;  /* 0x0007a00e01007387 */ /* 0x0009e20000100a00 */
[----:B------:R-:W-:-:S03]  /*a630*/  LEA R22, P6, R0, R90, 0x2 ;  /* 0x0000005a00167211 */ /* 0x000fc600078c10ff */
[----:B------:R-:W-:Y:S01]  /*a640*/  STL [R1+0x338], R88 ;  /* 0x0003385801007387 */ /* 0x000fe20000100800 */
[----:B------:R-:W-:-:S03]  /*a650*/  LEA.HI.X.SX32 R21, R103, R2, 0x2, P2 ;  /* 0x0000000267157211 */ /* 0x000fc600010f16ff */
[----:B------:R-:W-:Y:S01]  /*a660*/  STL.64 [R1+0x860], R16 ;  /* 0x0008601001007387 */ /* 0x000fe20000100a00 */
[----:B------:R-:W-:-:S03]  /*a670*/  LEA R24, P2, R93, R90, 0x2 ;  /* 0x0000005a5d187211 */ /* 0x000fc600078410ff */
[----:B------:R-:W3:Y:S04]  /*a680*/  LDL.LU R112, [R1+0x300] ;  /* 0x0003000001707983 */ /* 0x000ee80000300800 */
[----:B------:R-:W-:Y:S01]  /*a690*/  STL.64 [R1+0x7a8], R18 ;  /* 0x0007a81201007387 */ /* 0x000fe20000100a00 */
[----:B------:R-:W-:Y:S02]  /*a6a0*/  LEA.HI.X.SX32 R25, R93, R2, 0x2, P2 ;  /* 0x000000025d197211 */ /* 0x000fe400010f16ff */
[----:B------:R-:W-:-:S04]  /*a6b0*/  LEA R28, P2, R101, R90, 0x2 ;  /* 0x0000005a651c7211 */ /* 0x000fc800078410ff */
[-C--:B------:R-:W-:Y:S01]  /*a6c0*/  LEA.HI.X.SX32 R29, R101, R2.reuse, 0x2, P2 ;  /* 0x00000002651d7211 */ /* 0x080fe200010f16ff */
[----:B--2---:R-:W-:Y:S01]  /*a6d0*/  IMAD R7, R23, UR13, RZ ;  /* 0x0000000d17077c24 */ /* 0x004fe2000f8e02ff */
[----:B------:R-:W-:-:S04]  /*a6e0*/  LEA.HI.X.SX32 R23, R0, R2, 0x2, P6 ;  /* 0x0000000200177211 */ /* 0x000fc800030f16ff */
[----:B------:R1:W-:Y:S01]  /*a6f0*/  STL [R1+0x328], R7 ;  /* 0x0003280701007387 */ /* 0x0003e20000100800 */
[----:B------:R-:W-:-:S03]  /*a700*/  LEA R26, P6, R100, R90, 0x2 ;  /* 0x0000005a641a7211 */ /* 0x000fc600078c10ff */
[----:B------:R-:W2:Y:S04]  /*a710*/  LDL.LU R103, [R1+0x8c0] ;  /* 0x0008c00001677983 */ /* 0x000ea80000300800 */
[----:B------:R-:W2:Y:S04]  /*a720*/  LDL.LU R113, [R1+0x304] ;  /* 0x0003040001717983 */ /* 0x000ea80000300800 */
[----:B------:R-:W-:Y:S04]  /*a730*/  STL.64 [R1+0x868], R20 ;  /* 0x0008681401007387 */ /* 0x000fe80000100a00 */
[----:B------:R-:W2:Y:S01]  /*a740*/  LDL.LU R0, [R1+0x8bc] ;  /* 0x0008bc0001007983 */ /* 0x000ea20000300800 */
[----:B------:R-:W-:Y:S01]  /*a750*/  LEA.HI.X.SX32 R27, R100, R2, 0x2, P6 ;  /* 0x00000002641b7211 */ /* 0x000fe200030f16ff */
[----:B----4-:R-:W-:-:S02]  /*a760*/  IMAD R14, R117, UR13, RZ ;  /* 0x0000000d750e7c24 */ /* 0x010fc4000f8e02ff */
[----:B------:R-:W4:Y:S04]  /*a770*/  LDL.LU R117, [R1+0x308] ;  /* 0x0003080001757983 */ /* 0x000f280000300800 */
[----:B------:R-:W-:Y:S04]  /*a780*/  STL.64 [R1+0x7b0], R22 ;  /* 0x0007b01601007387 */ /* 0x000fe80000100a00 */
[----:B------:R-:W-:Y:S01]  /*a790*/  STL [R1+0x324], R14 ;  /* 0x0003240e01007387 */ /* 0x000fe20000100800 */
[----:B------:R-:W-:-:S03]  /*a7a0*/  IMAD R6, R115, UR13, RZ ;  /* 0x0000000d73067c24 */ /* 0x000fc6000f8e02ff */
[----:B------:R-:W4:Y:S04]  /*a7b0*/  LDL.LU R93, [R1+0x8b8] ;  /* 0x0008b800015d7983 */ /* 0x000f280000300800 */
[----:B------:R-:W4:Y:S04]  /*a7c0*/  LDL.LU R100, [R1+0x8b4] ;  /* 0x0008b40001647983 */ /* 0x000f280000300800 */
[----:B------:R-:W4:Y:S04]  /*a7d0*/  LDL.LU R101, [R1+0x8b0] ;  /* 0x0008b00001657983 */ /* 0x000f280000300800 */
[----:B------:R-:W4:Y:S01]  /*a7e0*/  LDL.LU R115, [R1+0x30c] ;  /* 0x00030c0001737983 */ /* 0x000f220000300800 */
[----:B------:R-:W-:-:S02]  /*a7f0*/  LEA R32, P2, R121, R90, 0x2 ;  /* 0x0000005a79207211 */ /* 0x000fc400078410ff */
[C---:B------:R-:W-:Y:S02]  /*a800*/  LEA R30, P6, R120.reuse, R90, 0x2 ;  /* 0x0000005a781e7211 */ /* 0x040fe400078c10ff */
[-C--:B------:R-:W-:Y:S02]  /*a810*/  LEA.HI.X.SX32 R33, R121, R2.reuse, 0x2, P2 ;  /* 0x0000000279217211 */ /* 0x080fe400010f16ff */
[----:B------:R-:W-:Y:S02]  /*a820*/  LEA.HI.X.SX32 R31, R120, R2, 0x2, P6 ;  /* 0x00000002781f7211 */ /* 0x000fe400030f16ff */
[-C--:B------:R-:W-:Y:S01]  /*a830*/  LEA R36, P2, R109, R90.reuse, 0x2 ;  /* 0x0000005a6d247211 */ /* 0x080fe200078410ff */
[----:B------:R-:W-:Y:S01]  /*a840*/  IMAD R13, R123, UR13, RZ ;  /* 0x0000000d7b0d7c24 */ /* 0x000fe2000f8e02ff */
[----:B------:R-:W-:Y:S01]  /*a850*/  LEA R34, P6, R108, R90, 0x2 ;  /* 0x0000005a6c227211 */ /* 0x000fe200078c10ff */
[----:B------:R-:W-:Y:S01]  /*a860*/  STL [R1+0x31c], R6 ;  /* 0x00031c0601007387 */ /* 0x000fe20000100800 */
[----:B------:R-:W-:-:S02]  /*a870*/  LEA.HI.X.SX32 R37, R109, R2, 0x2, P2 ;  /* 0x000000026d257211 */ /* 0x000fc400010f16ff */
[----:B------:R-:W-:Y:S01]  /*a880*/  LEA.HI.X.SX32 R35, R108, R2, 0x2, P6 ;  /* 0x000000026c237211 */ /* 0x000fe200030f16ff */
[----:B------:R-:W4:Y:S01]  /*a890*/  LDL.LU R120, [R1+0x8ac] ;  /* 0x0008ac0001787983 */ /* 0x000f220000300800 */
[CC--:B------:R-:W-:Y:S02]  /*a8a0*/  LEA R40, P2, R119.reuse, R90.reuse, 0x2 ;  /* 0x0000005a77287211 */ /* 0x0c0fe400078410ff */
[----:B------:R-:W-:Y:S01]  /*a8b0*/  LEA R38, P6, R118, R90, 0x2 ;  /* 0x0000005a76267211 */ /* 0x000fe200078c10ff */
[----:B------:R-:W4:Y:S01]  /*a8c0*/  LDL.LU R121, [R1+0x8a8] ;  /* 0x0008a80001797983 */ /* 0x000f220000300800 */
[----:B------:R-:W-:-:S03]  /*a8d0*/  LEA.HI.X.SX32 R41, R119, R2, 0x2, P2 ;  /* 0x0000000277297211 */ /* 0x000fc600010f16ff */
[----:B------:R-:W4:Y:S01]  /*a8e0*/  LDL.LU R123, [R1+0x310] ;  /* 0x00031000017b7983 */ /* 0x000f220000300800 */
[----:B---3--:R-:W-:-:S03]  /*a8f0*/  IMAD R5, R112, UR13, RZ ;  /* 0x0000000d70057c24 */ /* 0x008fc6000f8e02ff */
[----:B------:R-:W-:Y:S01]  /*a900*/  STL [R1+0x318], R13 ;  /* 0x0003180d01007387 */ /* 0x000fe20000100800 */
[----:B------:R-:W-:-:S03]  /*a910*/  LEA.HI.X.SX32 R39, R118, R2, 0x2, P6 ;  /* 0x0000000276277211 */ /* 0x000fc600030f16ff */
[----:B------:R-:W3:Y:S01]  /*a920*/  LDL.LU R108, [R1+0x8a4] ;  /* 0x0008a400016c7983 */ /* 0x000ee20000300800 */
[----:B------:R-:W-:-:S03]  /*a930*/  LEA R44, P2, R92, R90, 0x2 ;  /* 0x0000005a5c2c7211 */ /* 0x000fc600078410ff */
[----:B------:R-:W3:Y:S01]  /*a940*/  LDL.LU R109, [R1+0x8a0] ;  /* 0x0008a000016d7983 */ /* 0x000ee20000300800 */
[----:B------:R-:W-:-:S03]  /*a950*/  LEA R42, P6, R114, R90, 0x2 ;  /* 0x0000005a722a7211 */ /* 0x000fc600078c10ff */
[----:B------:R-:W3:Y:S01]  /*a960*/  LDL.LU R112, [R1+0x320] ;  /* 0x0003200001707983 */ /* 0x000ee20000300800 */
[----:B------:R-:W-:-:S03]  /*a970*/  LEA.HI.X.SX32 R45, R92, R2, 0x2, P2 ;  /* 0x000000025c2d7211 */ /* 0x000fc600010f16ff */
[----:B------:R-:W-:Y:S01]  /*a980*/  STL [R1+0x314], R5 ;  /* 0x0003140501007387 */ /* 0x000fe20000100800 */
[----:B------:R-:W-:-:S03]  /*a990*/  LEA.HI.X.SX32 R43, R114, R2, 0x2, P6 ;  /* 0x00000002722b7211 */ /* 0x000fc600030f16ff */
[----:B------:R-:W3:Y:S01]  /*a9a0*/  LDL.LU R118, [R1+0x89c] ;  /* 0x00089c0001767983 */ /* 0x000ee20000300800 */
[----:B------:R-:W-:-:S04]  /*a9b0*/  LEA R48, P2, R91, R90, 0x2 ;  /* 0x0000005a5b307211 */ /* 0x000fc800078410ff */
[----:B------:R-:W-:Y:S01]  /*a9c0*/  LEA.HI.X.SX32 R49, R91, R2, 0x2, P2 ;  /* 0x000000025b317211 */ /* 0x000fe200010f16ff */
[----:B--2---:R-:W-:Y:S02]  /*a9d0*/  IMAD R12, R113, UR13, RZ ;  /* 0x0000000d710c7c24 */ /* 0x004fe4000f8e02ff */
[----:B------:R-:W2:Y:S04]  /*a9e0*/  LDL.LU R113, [R1+0x32c] ;  /* 0x00032c0001717983 */ /* 0x000ea80000300800 */
[----:B------:R-:W2:Y:S04]  /*a9f0*/  LDL.LU R119, [R1+0x898] ;  /* 0x0008980001777983 */ /* 0x000ea80000300800 */
[----:B------:R-:W-:Y:S04]  /*aa00*/  STL [R1+0x300], R12 ;  /* 0x0003000c01007387 */ /* 0x000fe80000100800 */
[----:B------:R-:W1:Y:S04]  /*aa10*/  LDL.LU R114, [R1+0x330] ;  /* 0x0003300001727983 */ /* 0x000e680000300800 */
[----:B------:R-:W2:Y:S01]  /*aa20*/  LDL.LU R92, [R1+0x894] ;  /* 0x00089400015c7983 */ /* 0x000ea20000300800 */
[----:B----4-:R-:W-:-:S05]  /*aa30*/  IMAD R4, R117, UR13, RZ ;  /* 0x0000000d75047c24 */ /* 0x010fca000f8e02ff */
[----:B------:R4:W-:Y:S01]  /*aa40*/  STL [R1+0x2fc], R4 ;  /* 0x0002fc0401007387 */ /* 0x0009e20000100800 */
[----:B------:R-:W-:-:S03]  /*aa50*/  IMAD R11, R115, UR13, RZ ;  /* 0x0000000d730b7c24 */ /* 0x000fc6000f8e02ff */
[----:B------:R-:W4:Y:S04]  /*aa60*/  LDL.LU R115, [R1+0x344] ;  /* 0x0003440001737983 */ /* 0x000f280000300800 */
[----:B------:R-:W4:Y:S01]  /*aa70*/  LDL.LU R91, [R1+0x35c] ;  /* 0x00035c00015b7983 */ /* 0x000f220000300800 */
[----:B------:R-:W-:-:S04]  /*aa80*/  LEA R52, P2, R96, R90, 0x2 ;  /* 0x0000005a60347211 */ /* 0x000fc800078410ff */
[----:B------:R-:W-:Y:S02]  /*aa90*/  LEA.HI.X.SX32 R53, R96, R2, 0x2, P2 ;  /* 0x0000000260357211 */ /* 0x000fe400010f16ff */
[----:B------:R-:W-:-:S04]  /*aaa0*/  LEA R56, P2, R89, R90, 0x2 ;  /* 0x0000005a59387211 */ /* 0x000fc800078410ff */
[----:B------:R-:W-:Y:S02]  /*aab0*/  LEA.HI.X.SX32 R57, R89, R2, 0x2, P2 ;  /* 0x0000000259397211 */ /* 0x000fe400010f16ff */
[----:B------:R-:W-:-:S04]  /*aac0*/  LEA R60, P2, R7, R90, 0x2 ;  /* 0x0000005a073c7211 */ /* 0x000fc800078410ff */
[----:B------:R-:W-:Y:S02]  /*aad0*/  LEA.HI.X.SX32 R61, R7, R2, 0x2, P2 ;  /* 0x00000002073d7211 */ /* 0x000fe400010f16ff */
[----:B------:R-:W-:Y:S01]  /*aae0*/  LEA R64, P2, R6, R90, 0x2 ;  /* 0x0000005a06407211 */ /* 0x000fe200078410ff */
[----:B------:R-:W-:-:S03]  /*aaf0*/  IMAD R10, R123, UR13, RZ ;  /* 0x0000000d7b0a7c24 */ /* 0x000fc6000f8e02ff */
[----:B------:R-:W-:Y:S02]  /*ab00*/  LEA.HI.X.SX32 R65, R6, R2, 0x2, P2 ;  /* 0x0000000206417211 */ /* 0x000fe400010f16ff */
[C---:B------:R-:W-:Y:S01]  /*ab10*/  LEA R68, P2, R5.reuse, R90, 0x2 ;  /* 0x0000005a05447211 */ /* 0x040fe200078410ff */
[----:B------:R-:W-:Y:S03]  /*ab20*/  STL [R1+0x2f8], R11 ;  /* 0x0002f80b01007387 */ /* 0x000fe60000100800 */
[----:B------:R-:W-:Y:S01]  /*ab30*/  LEA.HI.X.SX32 R69, R5, R2, 0x2, P2 ;  /* 0x0000000205457211 */ /* 0x000fe200010f16ff */
[----:B------:R-:W-:Y:S01]  /*ab40*/  STL [R1+0x2f4], R10 ;  /* 0x0002f40a01007387 */ /* 0x000fe20000100800 */
[----:B---3--:R-:W-:Y:S01]  /*ab50*/  IMAD R9, R112, UR13, RZ ;  /* 0x0000000d70097c24 */ /* 0x008fe2000f8e02ff */
[----:B------:R-:W-:-:S04]  /*ab60*/  LEA R72, P2, R4, R90, 0x2 ;  /* 0x0000005a04487211 */ /* 0x000fc800078410ff */
[----:B------:R-:W-:Y:S01]  /*ab70*/  STL [R1+0x2f0], R9 ;  /* 0x0002f00901007387 */ /* 0x000fe20000100800 */
[----:B------:R-:W-:Y:S01]  /*ab80*/  LEA.HI.X.SX32 R73, R4, R2, 0x2, P2 ;  /* 0x0000000204497211 */ /* 0x000fe200010f16ff */
[----:B--2---:R-:W-:-:S05]  /*ab90*/  IMAD R8, R113, UR13, RZ ;  /* 0x0000000d71087c24 */ /* 0x004fca000f8e02ff */
[----:B------:R-:W-:Y:S01]  /*aba0*/  STL [R1+0x2ec], R8 ;  /* 0x0002ec0801007387 */ /* 0x000fe20000100800 */
[----:B-1----:R-:W-:-:S05]  /*abb0*/  IMAD R7, R114, UR13, RZ ;  /* 0x0000000d72077c24 */ /* 0x002fca000f8e02ff */
[----:B------:R-:W-:Y:S01]  /*abc0*/  STL [R1+0x2e8], R7 ;  /* 0x0002e80701007387 */ /* 0x000fe20000100800 */
[----:B----4-:R-:W-:Y:S02]  /*abd0*/  IMAD R4, R92, UR13, RZ ;  /* 0x0000000d5c047c24 */ /* 0x010fe4000f8e02ff */
[----:B------:R-:W-:Y:S02]  /*abe0*/  IMAD R6, R115, UR13, RZ ;  /* 0x0000000d73067c24 */ /* 0x000fe4000f8e02ff */
[----:B------:R-:W-:-:S03]  /*abf0*/  IMAD R5, R91, UR13, RZ ;  /* 0x0000000d5b057c24 */ /* 0x000fc6000f8e02ff */
[----:B------:R1:W-:Y:S04]  /*ac00*/  STL [R1+0x2e4], R6 ;  /* 0x0002e40601007387 */ /* 0x0003e80000100800 */
[----:B------:R-:W-:Y:S04]  /*ac10*/  STL [R1+0x2e0], R5 ;  /* 0x0002e00501007387 */ /* 0x000fe80000100800 */
[----:B------:R-:W2:Y:S04]  /*ac20*/  LDL R115, [R1+0x380] ;  /* 0x0003800001737983 */ /* 0x000ea80000100800 */
[----:B------:R-:W3:Y:S01]  /*ac30*/  LDL.LU R92, [R1+0x890] ;  /* 0x00089000015c7983 */ /* 0x000ee20000300800 */
[----:B------:R-:W-:-:S04]  /*ac40*/  LEA R46, P6, R122, R90, 0x2 ;  /* 0x0000005a7a2e7211 */ /* 0x000fc800078c10ff */
[----:B------:R-:W-:Y:S02]  /*ac50*/  LEA.HI.X.SX32 R47, R122, R2, 0x2, P6 ;  /* 0x000000027a2f7211 */ /* 0x000fe400030f16ff */
        /* <DEDUP_REMOVED lines=10> */
[-C--:B------:R-:W-:Y:S02]  /*ad00*/  LEA R70, P6, R12, R90.reuse, 0x2 ;  /* 0x0000005a0c467211 */ /* 0x080fe400078c10ff */
[----:B------:R-:W-:Y:S02]  /*ad10*/  LEA R76, P2, R10, R90, 0x2 ;  /* 0x0000005a0a4c7211 */ /* 0x000fe400078410ff */
[----:B------:R-:W-:Y:S02]  /*ad20*/  LEA.HI.X.SX32 R71, R12, R2, 0x2, P6 ;  /* 0x000000020c477211 */ /* 0x000fe400030f16ff */
[----:B------:R-:W-:Y:S02]  /*ad30*/  LEA R74, P6, R11, R90, 0x2 ;  /* 0x0000005a0b4a7211 */ /* 0x000fe400078c10ff */
[----:B------:R-:W-:-:S02]  /*ad40*/  LEA.HI.X.SX32 R77, R10, R2, 0x2, P2 ;  /* 0x000000020a4d7211 */ /* 0x000fc400010f16ff */
[----:B------:R-:W-:Y:S02]  /*ad50*/  LEA.HI.X.SX32 R75, R11, R2, 0x2, P6 ;  /* 0x000000020b4b7211 */ /* 0x000fe400030f16ff */
[CC--:B------:R-:W-:Y:S02]  /*ad60*/  LEA R78, P6, R9.reuse, R90.reuse, 0x2 ;  /* 0x0000005a094e7211 */ /* 0x0c0fe400078c10ff */
[C---:B------:R-:W-:Y:S02]  /*ad70*/  LEA R80, P2, R8.reuse, R90, 0x2 ;  /* 0x0000005a08507211 */ /* 0x040fe400078410ff */
[-C--:B------:R-:W-:Y:S02]  /*ad80*/  LEA.HI.X.SX32 R79, R9, R2.reuse, 0x2, P6 ;  /* 0x00000002094f7211 */ /* 0x080fe400030f16ff */
[----:B------:R-:W-:Y:S02]  /*ad90*/  LEA.HI.X.SX32 R81, R8, R2, 0x2, P2 ;  /* 0x0000000208517211 */ /* 0x000fe400010f16ff */
[----:B------:R-:W-:-:S02]  /*ada0*/  LEA R82, P6, R7, R90, 0x2 ;  /* 0x0000005a07527211 */ /* 0x000fc400078c10ff */
[C---:B------:R-:W-:Y:S02]  /*adb0*/  LEA R84, P2, R6.reuse, R90, 0x2 ;  /* 0x0000005a06547211 */ /* 0x040fe400078410ff */
[-C--:B------:R-:W-:Y:S02]  /*adc0*/  LEA.HI.X.SX32 R83, R7, R2.reuse, 0x2, P6 ;  /* 0x0000000207537211 */ /* 0x080fe400030f16ff */
[----:B------:R-:W-:Y:S02]  /*add0*/  LEA.HI.X.SX32 R85, R6, R2, 0x2, P2 ;  /* 0x0000000206557211 */ /* 0x000fe400010f16ff */
[----:B-1----:R-:W1:Y:S01]  /*ade0*/  LDC.64 R6, c[0x0][0x238] ;  /* 0x00008e00ff067b82 */ /* 0x002e620000000a00 */
[CC--:B------:R-:W-:Y:S02]  /*adf0*/  LEA R86, P6, R5.reuse, R90.reuse, 0x2 ;  /* 0x0000005a05567211 */ /* 0x0c0fe400078c10ff */
[C---:B------:R-:W-:Y:S01]  /*ae00*/  LEA R90, P2, R4.reuse, R90, 0x2 ;  /* 0x0000005a045a7211 */ /* 0x040fe200078410ff */
[----:B------:R1:W-:Y:S03]  /*ae10*/  STL [R1+0x2dc], R4 ;  /* 0x0002dc0401007387 */ /* 0x0003e60000100800 */
[-C--:B------:R-:W-:Y:S01]  /*ae20*/  LEA.HI.X.SX32 R91, R4, R2.reuse, 0x2, P2 ;  /* 0x00000002045b7211 */ /* 0x080fe200010f16ff */
[----:B------:R-:W4:Y:S01]  /*ae30*/  LDL.64 R110, [R1+0x1b8] ;  /* 0x0001b800016e7983 */ /* 0x000f220000100a00 */
[----:B------:R-:W-:-:S02]  /*ae40*/  LEA.HI.X.SX32 R87, R5, R2, 0x2, P6 ;  /* 0x0000000205577211 */ /* 0x000fc400030f16ff */
[----:B------:R-:W-:Y:S01]  /*ae50*/  LOP3.LUT R2, R93, 0x60, RZ, 0x3c, !PT ;  /* 0x000000605d027812 */ /* 0x000fe200078e3cff */
[----:B------:R-:W4:Y:S01]  /*ae60*/  LDL.64 R104, [R1+0x1b0] ;  /* 0x0001b00001687983 */ /* 0x000f220000100a00 */
[----:B------:R-:W-:Y:S02]  /*ae70*/  ISETP.NE.U32.AND P6, PT, R103, RZ, PT ;  /* 0x000000ff6700720c */ /* 0x000fe40003fc5070 */
[----:B------:R-:W-:Y:S01]  /*ae80*/  ISETP.NE.U32.AND P2, PT, R102, RZ, PT ;  /* 0x000000ff6600720c */ /* 0x000fe20003f45070 */
[----:B------:R-:W4:Y:S04]  /*ae90*/  LDL.64 R96, [R1+0x1a8] ;  /* 0x0001a80001607983 */ /* 0x000f280000100a00 */
[----:B------:R-:W4:Y:S01]  /*aea0*/  LDL.64 R106, [R1+0x1a0] ;  /* 0x0001a000016a7983 */ /* 0x000f220000100a00 */
[----:B-1----:R-:W-:-:S03]  /*aeb0*/  IMAD.MOV.U32 R4, RZ, RZ, R6 ;  /* 0x000000ffff047224 */ /* 0x002fc600078e0006 */
[----:B------:R-:W4:Y:S01]  /*aec0*/  LDL.64 R116, [R1+0x198] ;  /* 0x0001980001747983 */ /* 0x000f220000100a00 */
[----:B------:R-:W-:-:S03]  /*aed0*/  IMAD.SHL.U32 R93, R4, 0x80, RZ ;  /* 0x00000080045d7824 */ /* 0x000fc600078e00ff */
[----:B------:R-:W4:Y:S01]  /*aee0*/  LDL.64 R122, [R1+0x190] ;  /* 0x00019000017a7983 */ /* 0x000f220000100a00 */
[----:B------:R-:W-:-:S03]  /*aef0*/  IMAD.WIDE R102, R93, 0x4, R100 ;  /* 0x000000045d667825 */ /* 0x000fc600078e0264 */
[----:B------:R-:W4:Y:S04]  /*af00*/  LDL.64 R112, [R1+0x188] ;  /* 0x0001880001707983 */ /* 0x000f280000100a00 */
[----:B------:R-:W-:Y:S04]  /*af10*/  STL.64 [R1+0x870], R90 ;  /* 0x0008705a01007387 */ /* 0x000fe80000100a00 */
[----:B------:R1:W-:Y:S04]  /*af20*/  STL [R1+0x67c], R2 ;  /* 0x00067c0201007387 */ /* 0x0003e80000100800 */
[----:B------:R-:W-:Y:S04]  /*af30*/  STL [R1+0x2a8], R6 ;  /* 0x0002a80601007387 */ /* 0x000fe80000100800 */
[----:B------:R-:W-:Y:S01]  /*af40*/  STL [R1+0x344], R93 ;  /* 0x0003445d01007387 */ /* 0x000fe20000100800 */
[----:B-1----:R-:W-:-:S03]  /*af50*/  IADD3 R2, R0, 0x100000, R2 ;  /* 0x0010000000027810 */ /* 0x002fc60007ffe002 */
[----:B------:R-:W-:Y:S04]  /*af60*/  STL.64 [R1+0x7c0], R102 ;  /* 0x0007c06601007387 */ /* 0x000fe80000100a00 */
[----:B------:R-:W-:Y:S04]  /*af70*/  LDGSTS.E [R2+-0x40000], desc[UR16][R118.64], P0 ;  /* 0xc000000076027fae */ /* 0x000fe80008121850 */
[----:B------:R-:W-:Y:S04]  /*af80*/  LDGSTS.E [R2+-0x3e000], desc[UR16][R108.64], P4 ;  /* 0xc20000006c027fae */ /* 0x000fe8000a121850 */
[----:B------:R-:W-:Y:S04]  /*af90*/  LDGSTS.E [R2+-0x3c000], desc[UR16][R120.64], P6 ;  /* 0xc400000078027fae */ /* 0x000fe8000b121850 */
[----:B---3--:R-:W-:Y:S04]  /*afa0*/  STL.64 [R1+0x7b8], R92 ;  /* 0x0007b85c01007387 */ /* 0x008fe80000100a00 */
[----:B------:R-:W-:Y:S01]  /*afb0*/  STL.64 [R1+0x7c8], R118 ;  /* 0x0007c87601007387 */ /* 0x000fe20000100a00 */
[----:B--2---:R-:W-:-:S03]  /*afc0*/  VIADD R100, R115, UR7 ;  /* 0x0000000773647c36 */ /* 0x004fc60008000000 */
[----:B------:R-:W-:Y:S04]  /*afd0*/  STL.64 [R1+0x7d0], R108 ;  /* 0x0007d06c01007387 */ /* 0x000fe80000100a00 */
[----:B------:R1:W-:Y:S04]  /*afe0*/  STL [R1+0x878], R115 ;  /* 0x0008787301007387 */ /* 0x0003e80000100800 */
[----:B------:R-:W-:Y:S04]  /*aff0*/  STL.64 [R1+0x7d8], R120 ;  /* 0x0007d87801007387 */ /* 0x000fe80000100a00 */
[----:B------:R-:W-:Y:S04]  /*b000*/  STL.64 [R1+0x7e0], R2 ;  /* 0x0007e00201007387 */ /* 0x000fe80000100a00 */
[----:B-1----:R-:W2:Y:S01]  /*b010*/  LDL.64 R114, [R1+0x170] ;  /* 0x0001700001727983 */ /* 0x002ea20000100a00 */
[----:B------:R-:W-:-:S03]  /*b020*/  IMAD.MOV.U32 R0, RZ, RZ, R7 ;  /* 0x000000ffff007224 */ /* 0x000fc600078e0007 */
[----:B----4-:R-:W-:Y:S04]  /*b030*/  LDGSTS.E [R2+-0x3a000], desc[UR16][R110.64], P2 ;  /* 0xc60000006e027fae */ /* 0x010fe80009121850 */
[----:B------:R-:W0:Y:S04]  /*b040*/  LDGDEPBAR ;  /* 0x00000000000079af */ /* 0x000e280000000000 */
[----:B------:R-:W-:Y:S04]  /*b050*/  LDGSTS.E [R100], desc[UR16][R104.64], P5 ;  /* 0x0000000068647fae */ /* 0x000fe8000a921850 */
[----:B------:R-:W-:Y:S04]  /*b060*/  LDGSTS.E [R100+0x400], desc[UR16][R96.64], P5 ;  /* 0x0040000060647fae */ /* 0x000fe8000a921850 */
[----:B------:R-:W-:Y:S04]  /*b070*/  LDGSTS.E [R100+0x800], desc[UR16][R106.64], P5 ;  /* 0x008000006a647fae */ /* 0x000fe8000a921850 */
[----:B------:R-:W-:Y:S04]  /*b080*/  LDGSTS.E [R100+0xc00], desc[UR16][R116.64], P5 ;  /* 0x00c0000074647fae */ /* 0x000fe8000a921850 */
[----:B------:R-:W-:Y:S04]  /*b090*/  LDGSTS.E [R100+0x1000], desc[UR16][R122.64], P5 ;  /* 0x010000007a647fae */ /* 0x000fe8000a921850 */
[----:B------:R-:W-:Y:S04]  /*b0a0*/  LDGSTS.E [R100+0x1400], desc[UR16][R112.64], P5 ;  /* 0x0140000070647fae */ /* 0x000fe8000a921850 */
[----:B--2---:R1:W-:Y:S04]  /*b0b0*/  STL.64 [R1+0x880], R114 ;  /* 0x0008807201007387 */ /* 0x0043e80000100a00 */
[----:B-1----:R-:W2:Y:S04]  /*b0c0*/  LDL.64 R114, [R1+0x178] ;  /* 0x0001780001727983 */ /* 0x002ea80000100a00 */
[----:B--2---:R1:W-:Y:S04]  /*b0d0*/  STL.64 [R1+0x888], R114 ;  /* 0x0008887201007387 */ /* 0x0043e80000100a00 */
[----:B------:R-:W2:Y:S04]  /*b0e0*/  LDL.64 R90, [R1+0x168] ;  /* 0x00016800015a7983 */ /* 0x000ea80000100a00 */
[----:B------:R-:W3:Y:S04]  /*b0f0*/  LDL.64 R20, [R1+0x160] ;  /* 0x0001600001147983 */ /* 0x000ee80000100a00 */
[----:B-1----:R-:W4:Y:S04]  /*b100*/  LDL.64 R114, [R1+0x180] ;  /* 0x0001800001727983 */ /* 0x002f280000100a00 */
[----:B------:R-:W3:Y:S04]  /*b110*/  LDL.64 R16, [R1+0x158] ;  /* 0x0001580001107983 */ /* 0x000ee80000100a00 */
        /* <DEDUP_REMOVED lines=25> */
[----:B----4-:R-:W-:Y:S04]  /*b2b0*/  LDGSTS.E [R100+0x1800], desc[UR16][R114.64], P5 ;  /* 0x0180000072647fae */ /* 0x010fe8000a921850 */
[----:B------:R-:W4:Y:S04]  /*b2c0*/  LDL.LU.64 R114, [R1+0x888] ;  /* 0x0008880001727983 */ /* 0x000f280000300a00 */
[----:B----4-:R-:W-:Y:S04]  /*b2d0*/  LDGSTS.E [R100+0x1c00], desc[UR16][R114.64], P5 ;  /* 0x01c0000072647fae */ /* 0x010fe8000a921850 */
[----:B------:R-:W4:Y:S04]  /*b2e0*/  LDL.LU.64 R114, [R1+0x880] ;  /* 0x0008800001727983 */ /* 0x000f280000300a00 */
[----:B----4-:R-:W-:Y:S04]  /*b2f0*/  LDGSTS.E [R100+0x2000], desc[UR16][R114.64], P5 ;  /* 0x0200000072647fae */ /* 0x010fe8000a921850 */
[----:B--2---:R-:W-:Y:S04]  /*b300*/  LDGSTS.E [R100+0x2400], desc[UR16][R90.64], P5 ;  /* 0x024000005a647fae */ /* 0x004fe8000a921850 */
[----:B---3--:R-:W-:Y:S04]  /*b310*/  LDGSTS.E [R100+0x2800], desc[UR16][R20.64], P5 ;  /* 0x0280000014647fae */ /* 0x008fe8000a921850 */
[----:B------:R-:W2:Y:S04]  /*b320*/  LDL.LU R115, [R1+0x878] ;  /* 0x0008780001737983 */ /* 0x000ea80000300800 */
[----:B------:R-:W3:Y:S04]  /*b330*/  LDL.LU.64 R90, [R1+0x870] ;  /* 0x00087000015a7983 */ /* 0x000ee80000300a00 */
[----:B------:R-:W4:Y:S04]  /*b340*/  LDL.LU.64 R20, [R1+0x868] ;  /* 0x0008680001147983 */ /* 0x000f280000300a00 */
[----:B------:R-:W-:Y:S04]  /*b350*/  LDGSTS.E [R100+0x2c00], desc[UR16][R16.64], P5 ;  /* 0x02c0000010647fae */ /* 0x000fe8000a921850 */
[----:B------:R-:W-:Y:S04]  /*b360*/  LDGSTS.E [R100+0x3000], desc[UR16][R12.64], P5 ;  /* 0x030000000c647fae */ /* 0x000fe8000a921850 */
[----:B------:R-:W-:Y:S04]  /*b370*/  LDGSTS.E [R100+0x3400], desc[UR16][R8.64], P5 ;  /* 0x0340000008647fae */ /* 0x000fe8000a921850 */
[----:B------:R-:W3:Y:S04]  /*b380*/  LDL.LU.64 R16, [R1+0x860] ;  /* 0x0008600001107983 */ /* 0x000ee80000300a00 */
[----:B------:R-:W4:Y:S04]  /*b390*/  LDL.LU.64 R12, [R1+0x858] ;  /* 0x00085800010c7983 */ /* 0x000f280000300a00 */
[----:B------:R-:W3:Y:S04]  /*b3a0*/  LDL.LU.64 R8, [R1+0x850] ;  /* 0x0008500001087983 */ /* 0x000ee80000300a00 */
[----:B------:R-:W-:Y:S04]  /*b3b0*/  LDGSTS.E [R100+0x3800], desc[UR16][R124.64], P5 ;  /* 0x038000007c647fae */ /* 0x000fe8000a921850 */
[----:B------:R-:W-:Y:S04]  /*b3c0*/  LDGSTS.E [R100+0x3c00], desc[UR16][R94.64], P5 ;  /* 0x03c000005e647fae */ /* 0x000fe8000a921850 */
[----:B------:R-:W-:Y:S04]  /*b3d0*/  LDGSTS.E [R100+0x4000], desc[UR16][R98.64], P5 ;  /* 0x0400000062647fae */ /* 0x000fe8000a921850 */
[----:B------:R-:W4:Y:S04]  /*b3e0*/  LDL.LU.64 R124, [R1+0x848] ;  /* 0x00084800017c7983 */ /* 0x000f280000300a00 */
[----:B------:R-:W3:Y:S04]  /*b3f0*/  LDL.LU.64 R94, [R1+0x840] ;  /* 0x00084000015e7983 */ /* 0x000ee80000300a00 */
[----:B------:R-:W3:Y:S04]  /*b400*/  LDL.LU.64 R98, [R1+0x838] ;  /* 0x0008380001627983 */ /* 0x000ee80000300a00 */
[----:B------:R-:W-:Y:S04]  /*b410*/  LDGSTS.E [R100+0x4400], desc[UR16][R104.64], P5 ;  /* 0x0440000068647fae */ /* 0x000fe8000a921850 */
[----:B------:R-:W-:Y:S04]  /*b420*/  LDGSTS.E [R100+0x4800], desc[UR16][R106.64], P5 ;  /* 0x048000006a647fae */ /* 0x000fe8000a921850 */
[----:B------:R-:W-:Y:S04]  /*b430*/  LDGSTS.E [R100+0x4c00], desc[UR16][R122.64], P5 ;  /* 0x04c000007a647fae */ /* 0x000fe8000a921850 */
[----:B------:R-:W3:Y:S04]  /*b440*/  LDL.LU.64 R104, [R1+0x830] ;  /* 0x0008300001687983 */ /* 0x000ee80000300a00 */
[----:B------:R-:W3:Y:S04]  /*b450*/  LDL.LU.64 R106, [R1+0x828] ;  /* 0x00082800016a7983 */ /* 0x000ee80000300a00 */
[----:B------:R-:W3:Y:S04]  /*b460*/  LDL.LU.64 R122, [R1+0x820] ;  /* 0x00082000017a7983 */ /* 0x000ee80000300a00 */
[----:B------:R2:W-:Y:S04]  /*b470*/  LDGSTS.E [R100+0x5000], desc[UR16][R2.64], P5 ;  /* 0x0500000002647fae */ /* 0x0005e8000a921850 */
[----:B------:R-:W-:Y:S04]  /*b480*/  LDGSTS.E [R100+0x5400], desc[UR16][R120.64], P5 ;  /* 0x0540000078647fae */ /* 0x000fe8000a921850 */
        /* <DEDUP_REMOVED lines=14> */
[----:B------:R-:W-:Y:S01]  /*b570*/  LDGSTS.E [R100+0x21000], desc[UR16][R112.64], P5 ;  /* 0x2100000070647fae */ /* 0x000fe2000a921850 */
[----:B--2---:R-:W-:-:S03]  /*b580*/  LOP3.LUT R2, R115, 0x40, RZ, 0x3c, !PT ;  /* 0x0000004073027812 */ /* 0x004fc600078e3cff */
[----:B----4-:R-:W-:Y:S04]  /*b590*/  STL.64 [R1+0x7e8], R124 ;  /* 0x0007e87c01007387 */ /* 0x010fe80000100a00 */
[----:B---3--:R-:W-:Y:S04]  /*b5a0*/  STL.64 [R1+0x7f0], R8 ;  /* 0x0007f00801007387 */ /* 0x008fe80000100a00 */
[----:B------:R-:W-:Y:S04]  /*b5b0*/  STL.64 [R1+0x7f8], R12 ;  /* 0x0007f80c01007387 */ /* 0x000fe80000100a00 */
[----:B------:R-:W-:Y:S04]  /*b5c0*/  STL.64 [R1+0x800], R16 ;  /* 0x0008001001007387 */ /* 0x000fe80000100a00 */
[----:B------:R1:W-:Y:S04]  /*b5d0*/  STL.64 [R1+0x808], R20 ;  /* 0x0008081401007387 */ /* 0x0003e80000100a00 */
[----:B------:R-:W-:Y:S04]  /*b5e0*/  STL [R1+0x678], R2 ;  /* 0x0006780201007387 */ /* 0x000fe80000100800 */
        /* <DEDUP_REMOVED lines=12> */
[----:B-1----:R-:W2:Y:S04]  /*b6b0*/  LDL.64 R20, [R1+0x238] ;  /* 0x0002380001147983 */ /* 0x002ea80000100a00 */
[----:B------:R-:W-:Y:S04]  /*b6c0*/  LDGSTS.E [R100+0x24400], desc[UR16][R32.64], P5 ;  /* 0x2440000020647fae */ /* 0x000fe8000a921850 */
[----:B------:R-:W-:Y:S04]  /*b6d0*/  LDGSTS.E [R100+0x24800], desc[UR16][R36.64], P5 ;  /* 0x2480000024647fae */ /* 0x000fe8000a921850 */
[----:B------:R-:W-:Y:S04]  /*b6e0*/  LDGSTS.E [R100+0x24c00], desc[UR16][R40.64], P5 ;  /* 0x24c0000028647fae */ /* 0x000fe8000a921850 */
[----:B------:R-:W-:Y:S04]  /*b6f0*/  LDGSTS.E [R100+0x25000], desc[UR16][R44.64], P5 ;  /* 0x250000002c647fae */ /* 0x000fe8000a921850 */
[----:B------:R-:W-:Y:S04]  /*b700*/  LDGSTS.E [R100+0x25400], desc[UR16][R48.64], P5 ;  /* 0x2540000030647fae */ /* 0x000fe8000a921850 */
[----:B------:R-:W-:Y:S04]  /*b710*/  LDGSTS.E [R100+0x25800], desc[UR16][R52.64], P5 ;  /* 0x2580000034647fae */ /* 0x000fe8000a921850 */
[----:B------:R-:W-:Y:S01]  /*b720*/  LDGSTS.E [R100+0x25c00], desc[UR16][R56.64], P5 ;  /* 0x25c0000038647fae */ /* 0x000fe2000a921850 */
[----:B------:R-:W-:-:S03]  /*b730*/  VIADD R101, R2, UR7 ;  /* 0x0000000702657c36 */ /* 0x000fc60008000000 */
        /* <DEDUP_REMOVED lines=46> */
[----:B------:R-:W2:Y:S04]  /*ba20*/  LDL.LU.64 R20, [R1+0x808] ;  /* 0x0008080001147983 */ /* 0x000ea80000300a00 */
[----:B------:R-:W3:Y:S04]  /*ba30*/  LDL.LU.64 R16, [R1+0x800] ;  /* 0x0008000001107983 */ /* 0x000ee80000300a00 */
[----:B------:R-:W4:Y:S04]  /*ba40*/  LDL.LU.64 R12, [R1+0x7f8] ;  /* 0x0007f800010c7983 */ /* 0x000f280000300a00 */
[----:B------:R-:W-:Y:S04]  /*ba50*/  LDGSTS.E [R101+0x1600], desc[UR16][R8.64], P5 ;  /* 0x0160000008657fae */ /* 0x000fe8000a921850 */
[----:B------:R-:W-:Y:S04]  /*ba60*/  LDGSTS.E [R101+0x1a00], desc[UR16][R124.64], P5 ;  /* 0x01a000007c657fae */ /* 0x000fe8000a921850 */
[----:B------:R-:W-:Y:S04]  /*ba70*/  LDGSTS.E [R101+0x1e00], desc[UR16][R2.64], P5 ;  /* 0x01e0000002657fae */ /* 0x000fe8000a921850 */
        /* <DEDUP_REMOVED lines=8> */
[----:B------:R-:W2:Y:S04]  /*bb00*/  LDL.LU.64 R118, [R1+0x7c8] ;  /* 0x0007c80001767983 */ /* 0x000ea80000300a00 */
[----:B------:R-:W-:Y:S04]  /*bb10*/  LDGSTS.E [R101+0x2e00], desc[UR16][R102.64], P5 ;  /* 0x02e0000066657fae */ /* 0x000fe8000a921850 */
[----:B------:R-:W-:Y:S04]  /*bb20*/  LDGSTS.E [R101+0x3200], desc[UR16][R92.64], P5 ;  /* 0x032000005c657fae */ /* 0x000fe8000a921850 */
[----:B------:R-:W-:Y:S04]  /*bb30*/  LDGSTS.E [R101+0x3600], desc[UR16][R22.64], P5 ;  /* 0x0360000016657fae */ /* 0x000fe8000a921850 */
[----:B------:R-:W4:Y:S04]  /*bb40*/  LDL.LU.64 R102, [R1+0x7c0] ;  /* 0x0007c00001667983 */ /* 0x000f280000300a00 */
        /* <DEDUP_REMOVED lines=50> */
[----:B------:R-:W4:Y:S04]  /*be70*/  LDL.LU.64 R116, [R1+0x6f0] ;  /* 0x0006f00001747983 */ /* 0x000f280000300a00 */
[----:B------:R-:W2:Y:S04]  /*be80*/  LDL.LU.64 R96, [R1+0x6e8] ;  /* 0x0006e80001607983 */ /* 0x000ea80000300a00 */
[----:B------:R-:W-:Y:S04]  /*be90*/  LDGSTS.E [R101+0x21e00], desc[UR16][R110.64], P5 ;  /* 0x21e000006e657fae */ /* 0x000fe8000a921850 */
[----:B------:R1:W-:Y:S04]  /*bea0*/  LDGSTS.E [R101+0x22200], desc[UR16][R88.64], P5 ;  /* 0x2220000058657fae */ /* 0x0003e8000a921850 */
[----:B------:R-:W-:Y:S04]  /*beb0*/  LDGSTS.E [R101+0x22600], desc[UR16][R4.64], P5 ;  /* 0x2260000004657fae */ /* 0x000fe8000a921850 */
[----:B------:R-:W4:Y:S04]  /*bec0*/  LDL.LU.64 R110, [R1+0x6e0] ;  /* 0x0006e000016e7983 */ /* 0x000f280000300a00 */
[----:B------:R-:W1:Y:S04]  /*bed0*/  LDL.LU.64 R88, [R1+0x6d8] ;  /* 0x0006d80001587983 */ /* 0x000e680000300a00 */
[----:B------:R-:W3:Y:S04]  /*bee0*/  LDL.LU.64 R4, [R1+0x6d0] ;  /* 0x0006d00001047983 */ /* 0x000ee80000300a00 */
        /* <DEDUP_REMOVED lines=21> */
[----:B---3--:R-:W-:Y:S04]  /*c040*/  LDGSTS.E [R101+0x27e00], desc[UR16][R4.64], P5 ;  /* 0x27e0000004657fae */ /* 0x008fe8000a921850 */
[----:B------:R-:W0:Y:S01]  /*c050*/  LDGDEPBAR ;  /* 0x00000000000079af */ /* 0x000e220000000000 */
[----:B------:R-:W-:Y:S06]  /*c060*/  BAR.SYNC.DEFER_BLOCKING 0x0 ;  /* 0x0000000000007b1d */ /* 0x000fec0000010000 */
[----:B------:R-:W-:Y:S01]  /*c070*/  @!PT LDS RZ, [RZ] ;  /* 0x00000000fffff984 */ /* 0x000fe20000000800 */
[----:B------:R-:W-:Y:S01]  /*c080*/  @!PT LDS RZ, [RZ] ;  /* 0x00000000fffff984 */ /* 0x000fe20000000800 */
[----:B------:R-:W-:Y:S01]  /*c090*/  @!PT LDS RZ, [RZ] ;  /* 0x00000000fffff984 */ /* 0x000fe20000000800 */
[----:B------:R3:W-:Y:S04]  /*c0a0*/  LDGSTS.E [R123+-0x38000], desc[UR16][R102.64], P3 ;  /* 0xc8000000667b7fae */ /* 0x0007e80009921850 */
[----:B------:R-:W3:Y:S01]  /*c0b0*/  LDL.LU.64 R102, [R1+0x6c8] ;  /* 0x0006c80001667983 */ /* 0x000ee20000300a00 */
[----:B------:R-:W-:Y:S01]  /*c0c0*/  PLOP3.LUT P2, PT, PT, PT, UP0, 0x80, 0x0 ;  /* 0x000000000000781c */ /* 0x000fe20003f4f008 */
[----:B-1----:R-:W-:-:S04]  /*c0d0*/  IMAD.WIDE R88, R93, 0x4, R88 ;  /* 0x000000045d587825 */ /* 0x002fc800078e0258 */
[----:B----4-:R-:W-:-:S04]  /*c0e0*/  IMAD.WIDE R110, R93, 0x4, R110 ;  /* 0x000000045d6e7825 */ /* 0x010fc800078e026e */
[----:B--2---:R-:W-:-:S04]  /*c0f0*/  IMAD.WIDE R96, R93, 0x4, R96 ;  /* 0x000000045d607825 */ /* 0x004fc800078e0260 */
[----:B------:R-:W-:-:S04]  /*c100*/  IMAD.WIDE R116, R93, 0x4, R116 ;  /* 0x000000045d747825 */ /* 0x000fc800078e0274 */
[----:B------:R-:W-:-:S04]  /*c110*/  IMAD.WIDE R94, R93, 0x4, R94 ;  /* 0x000000045d5e7825 */ /* 0x000fc800078e025e */
[----:B------:R-:W-:-:S04]  /*c120*/  IMAD.WIDE R112, R93, 0x4, R112 ;  /* 0x000000045d707825 */ /* 0x000fc800078e0270 */
[----:B---3--:R-:W-:-:S05]  /*c130*/  IMAD.WIDE R102, R93, 0x4, R102 ;  /* 0x000000045d667825 */ /* 0x008fca00078e0266 */
[----:B------:R1:W-:Y:S02]  /*c140*/  LDGSTS.E [R123+-0x36000], desc[UR16][R102.64], P1 ;  /* 0xca000000667b7fae */ /* 0x0003e40008921850 */
[----:B-1----:R-:W1:Y:S01]  /*c150*/  S2R R103, SR_TID.X ;  /* 0x0000000000677919 */ /* 0x002e620000002100 */
[----:B------:R-:W-:Y:S02]  /*c160*/  PLOP3.LUT P1, PT, PT, PT, UP0, 0x80, 0x0 ;  /* 0x000000000000781c */ /* 0x000fe40003f2f008 */
[--C-:B-1----:R-:W-:Y:S02]  /*c170*/  SHF.R.U32.HI R102, RZ, 0x6, R103.reuse ;  /* 0x00000006ff667819 */ /* 0x102fe40000011667 */
[----:B------:R-:W-:Y:S02]  /*c180*/  SHF.R.U32.HI R103, RZ, 0x6, R103 ;  /* 0x00000006ff677819 */ /* 0x000fe40000011667 */
[----:B------:R-:W-:Y:S02]  /*c190*/  SGXT.U32 R102, R102, 0x3 ;  /* 0x000000036666781a */ /* 0x000fe40000000000 */
[----:B------:R-:W-:-:S02]  /*c1a0*/  SGXT.U32 R103, R103, 0x3 ;  /* 0x000000036767781a */ /* 0x000fc40000000000 */
[----:B------:R-:W-:Y:S02]  /*c1b0*/  LOP3.LUT R102, R102, 0x40, RZ, 0xfc, !PT ;  /* 0x0000004066667812 */ /* 0x000fe400078efcff */
[----:B------:R-:W-:Y:S02]  /*c1c0*/  LOP3.LUT R103, R103, 0x60, RZ, 0xfc, !PT ;  /* 0x0000006067677812 */ /* 0x000fe400078efcff */
[----:B------:R-:W-:-:S04]  /*c1d0*/  ISETP.GE.AND P0, PT, R102, UR5, PT ;  /* 0x0000000566007c0c */ /* 0x000fc8000bf06270 */
[----:B------:R-:W-:Y:S02]  /*c1e0*/  SEL R102, RZ, 0x4, P0 ;  /* 0x00000004ff667807 */ /* 0x000fe40000000000 */
[----:B------:R-:W-:Y:S02]  /*c1f0*/  ISETP.GE.AND P0, PT, R103, UR5, PT ;  /* 0x0000000567007c0c */ /* 0x000fe4000bf06270 */
[----:B------:R-:W1:Y:S01]  /*c200*/  S2R R103, SR_TID.X ;  /* 0x0000000000677919 */ /* 0x000e620000002100 */
[----:B------:R-:W-:-:S04]  /*c210*/  SEL R102, R102, RZ, P1 ;  /* 0x000000ff66667207 */ /* 0x000fc80000800000 */
[----:B------:R-:W-:Y:S02]  /*c220*/  ISETP.NE.U32.AND P1, PT, R102, RZ, PT ;  /* 0x000000ff6600720c */ /* 0x000fe40003f25070 */
[----:B------:R-:W-:-:S04]  /*c230*/  SEL R102, RZ, 0x4, P0 ;  /* 0x00000004ff667807 */ /* 0x000fc80000000000 */
[----:B------:R-:W-:-:S04]  /*c240*/  SEL R102, R102, RZ, P2 ;  /* 0x000000ff66667207 */ /* 0x000fc80001000000 */
[----:B------:R-:W-:-:S03]  /*c250*/  ISETP.NE.U32.AND P0, PT, R102, RZ, PT ;  /* 0x000000ff6600720c */ /* 0x000fc60003f05070 */
[----:B------:R2:W-:Y:S10]  /*c260*/  LDGSTS.E [R123+-0x34000], desc[UR16][R88.64], P1 ;  /* 0xcc000000587b7fae */ /* 0x0005f40008921850 */
[----:B------:R-:W-:Y:S01]  /*c270*/  LDGSTS.E [R123+-0x32000], desc[UR16][R110.64], P0 ;  /* 0xce0000006e7b7fae */ /* 0x000fe20008121850 */
[----:B-1----:R-:W-:-:S02]  /*c280*/  SHF.R.U32.HI R102, RZ, 0x6, R103 ;  /* 0x00000006ff667819 */ /* 0x002fc40000011667 */
[----:B------:R-:W-:Y:S02]  /*c290*/  SHF.R.U32.HI R103, RZ, 0x6, R103 ;  /* 0x00000006ff677819 */ /* 0x000fe40000011667 */
[----:B------:R-:W-:Y:S02]  /*c2a0*/  SGXT.U32 R102, R102, 0x3 ;  /* 0x000000036666781a */ /* 0x000fe40000000000 */
[----:B------:R-:W-:Y:S02]  /*c2b0*/  SGXT.U32 R103, R103, 0x3 ;  /* 0x000000036767781a */ /* 0x000fe40000000000 */
[----:B------:R-:W-:Y:S01]  /*c2c0*/  LOP3.LUT R102, R102, 0x8, RZ, 0xfc, !PT ;  /* 0x0000000866667812 */ /* 0x000fe200078efcff */
[----:B------:R-:W3:Y:S01]  /*c2d0*/  LDL R111, [R1+0x5b4] ;  /* 0x0005b400016f7983 */ /* 0x000ee20000100800 */
[----:B------:R-:W-:Y:S02]  /*c2e0*/  LOP3.LUT R103, R103, 0x28, RZ, 0xfc, !PT ;  /* 0x0000002867677812 */ /* 0x000fe400078efcff */
[----:B------:R-:W-:-:S04]  /*c2f0*/  ISETP.GE.AND P0, PT, R102, UR5, PT ;  /* 0x0000000566007c0c */ /* 0x000fc8000bf06270 */
[----:B--2---:R-:W-:Y:S02]  /*c300*/  SEL R88, RZ, 0x4, P0 ;  /* 0x00000004ff587807 */ /* 0x004fe40000000000 */
[----:B------:R-:W-:Y:S02]  /*c310*/  ISETP.GE.AND P0, PT, R103, UR5, PT ;  /* 0x0000000567007c0c */ /* 0x000fe4000bf06270 */
[----:B------:R-:W1:Y:S01]  /*c320*/  S2R R103, SR_TID.X ;  /* 0x0000000000677919 */ /* 0x000e620000002100 */
[----:B------:R-:W-:-:S04]  /*c330*/  PLOP3.LUT P1, PT, PT, PT, UP0, 0x80, 0x0 ;  /* 0x000000000000781c */ /* 0x000fc80003f2f008 */
[----:B------:R-:W-:Y:S02]  /*c340*/  SEL R88, R88, RZ, P1 ;  /* 0x000000ff58587207 */ /* 0x000fe40000800000 */
[----:B------:R-:W-:Y:S02]  /*c350*/  PLOP3.LUT P2, PT, PT, PT, UP0, 0x80, 0x0 ;  /* 0x000000000000781c */ /* 0x000fe40003f4f008 */
[----:B------:R-:W-:Y:S02]  /*c360*/  ISETP.NE.U32.AND P1, PT, R88, RZ, PT ;  /* 0x000000ff5800720c */ /* 0x000fe40003f25070 */
[----:B------:R-:W-:-:S04]  /*c370*/  SEL R88, RZ, 0x4, P0 ;  /* 0x00000004ff587807 */ /* 0x000fc80000000000 */
[----:B------:R-:W-:-:S04]  /*c380*/  SEL R88, R88, RZ, P2 ;  /* 0x000000ff58587207 */ /* 0x000fc80001000000 */
[----:B------:R-:W-:-:S03]  /*c390*/  ISETP.NE.U32.AND P0, PT, R88, RZ, PT ;  /* 0x000000ff5800720c */ /* 0x000fc60003f05070 */
[----:B------:R-:W-:Y:S01]  /*c3a0*/  LDGSTS.E [R122+-0x38000], desc[UR16][R96.64], P1 ;  /* 0xc8000000607a7fae */ /* 0x000fe20008921850 */
[----:B-1----:R-:W-:-:S09]  /*c3b0*/  SHF.R.U32.HI R102, RZ, 0x6, R103 ;  /* 0x00000006ff667819 */ /* 0x002fd20000011667 */
[----:B------:R-:W-:Y:S01]  /*c3c0*/  LDGSTS.E [R122+-0x36000], desc[UR16][R116.64], P0 ;  /* 0xca000000747a7fae */ /* 0x000fe20008121850 */
[----:B------:R-:W-:Y:S02]  /*c3d0*/  SGXT.U32 R102, R102, 0x3 ;  /* 0x000000036666781a */ /* 0x000fe40000000000 */
[----:B------:R-:W-:Y:S02]  /*c3e0*/  SHF.R.U32.HI R103, RZ, 0x6, R103 ;  /* 0x00000006ff677819 */ /* 0x000fe40000011667 */
[----:B------:R-:W-:Y:S02]  /*c3f0*/  LOP3.LUT R102, R102, 0x48, RZ, 0xfc, !PT ;  /* 0x0000004866667812 */ /* 0x000fe400078efcff */
[----:B------:R-:W-:Y:S02]  /*c400*/  SGXT.U32 R103, R103, 0x3 ;  /* 0x000000036767781a */ /* 0x000fe40000000000 */
[----:B------:R-:W-:Y:S02]  /*c410*/  ISETP.GE.AND P0, PT, R102, UR5, PT ;  /* 0x0000000566007c0c */ /* 0x000fe4000bf06270 */
[----:B------:R-:W-:-:S02]  /*c420*/  PLOP3.LUT P1, PT, PT, PT, UP0, 0x80, 0x0 ;  /* 0x000000000000781c */ /* 0x000fc40003f2f008 */
[----:B------:R-:W-:Y:S02]  /*c430*/  SEL R88, RZ, 0x4, P0 ;  /* 0x00000004ff587807 */ /* 0x000fe40000000000 */
[----:B------:R-:W-:Y:S02]  /*c440*/  LOP3.LUT R103, R103, 0x68, RZ, 0xfc, !PT ;  /* 0x0000006867677812 */ /* 0x000fe400078efcff */
[----:B------:R-:W-:Y:S02]  /*c450*/  SEL R88, R88, RZ, P1 ;  /* 0x000000ff58587207 */ /* 0x000fe40000800000 */
[----:B------:R-:W-:Y:S02]  /*c460*/  ISETP.GE.AND P0, PT, R103, UR5, PT ;  /* 0x0000000567007c0c */ /* 0x000fe4000bf06270 */
[----:B------:R-:W-:Y:S02]  /*c470*/  ISETP.NE.U32.AND P1, PT, R88, RZ, PT ;  /* 0x000000ff5800720c */ /* 0x000fe40003f25070 */
[----:B------:R-:W-:-:S02]  /*c480*/  PLOP3.LUT P2, PT, PT, PT, UP0, 0x80, 0x0 ;  /* 0x000000000000781c */ /* 0x000fc40003f4f008 */
[----:B------:R-:W-:-:S04]  /*c490*/  SEL R88, RZ, 0x4, P0 ;  /* 0x00000004ff587807 */ /* 0x000fc80000000000 */
[----:B------:R-:W-:-:S04]  /*c4a0*/  SEL R88, R88, RZ, P2 ;  /* 0x000000ff58587207 */ /* 0x000fc80001000000 */
[----:B------:R-:W-:Y:S01]  /*c4b0*/  ISETP.NE.U32.AND P0, PT, R88, RZ, PT ;  /* 0x000000ff5800720c */ /* 0x000fe20003f05070 */
[----:B------:R-:W-:-:S12]  /*c4c0*/  LDGSTS.E [R122+-0x34000], desc[UR16][R94.64], P1 ;  /* 0xcc0000005e7a7fae */ /* 0x000fd80008921850 */
[----:B------:R1:W-:Y:S02]  /*c4d0*/  LDGSTS.E [R122+-0x32000], desc[UR16][R112.64], P0 ;  /* 0xce000000707a7fae */ /* 0x0003e40008121850 */
[----:B-1----:R-:W1:Y:S01]  /*c4e0*/  S2R R122, SR_TID.X ;  /* 0x00000000007a7919 */ /* 0x002e620000002100 */
[----:B------:R-:W2:Y:S01]  /*c4f0*/  S2R R103, SR_TID.X ;  /* 0x0000000000677919 */ /* 0x000ea20000002100 */
[C---:B-1----:R-:W-:Y:S01]  /*c500*/  IMAD.SHL.U32 R88, R122.reuse, 0x400, RZ ;  /* 0x000004007a587824 */ /* 0x042fe200078e00ff */
[C---:B------:R-:W-:Y:S01]  /*c510*/  LOP3.LUT R94, R122.reuse, 0x180, RZ, 0xc0, !PT ;  /* 0x000001807a5e7812 */ /* 0x040fe200078ec0ff */
[C---:B------:R-:W-:Y:S01]  /*c520*/  IMAD.SHL.U32 R89, R122.reuse, 0x20, RZ ;  /* 0x000000207a597824 */ /* 0x040fe200078e00ff */
[----:B------:R-:W-:Y:S02]  /*c530*/  LOP3.LUT R96, R122, 0x60, RZ, 0xc0, !PT ;  /* 0x000000607a607812 */ /* 0x000fe400078ec0ff */
[----:B------:R-:W-:-:S03]  /*c540*/  LOP3.LUT R88, R88, 0x6000, RZ, 0xc0, !PT ;  /* 0x0000600058587812 */ /* 0x000fc600078ec0ff */
[----:B------:R-:W-:Y:S01]  /*c550*/  IMAD R96, R94, 0x2, R96 ;  /* 0x000000025e607824 */ /* 0x000fe200078e0260 */
[----:B------:R-:W-:Y:S02]  /*c560*/  LOP3.LUT R88, R88, 0x60, R89, 0xf8, !PT ;  /* 0x0000006058587812 */ /* 0x000fe400078ef859 */
[----:B--2---:R-:W-:-:S03]  /*c570*/  LOP3.LUT R102, R103, 0x7f, RZ, 0xc0, !PT ;  /* 0x0000007f67667812 */ /* 0x004fc600078ec0ff */
[----:B------:R-:W-:Y:S02]  /*c580*/  IMAD.U32 R96, R96, 0x8, R88 ;  /* 0x0000000860607824 */ /* 0x000fe400078e0058 */
[----:B------:R-:W-:Y:S01]  /*c590*/  IMAD.SHL.U32 R88, R122, 0x1000, RZ ;  /* 0x000010007a587824 */ /* 0x000fe200078e00ff */
[----:B------:R-:W-:-:S04]  /*c5a0*/  SHF.R.U32.HI R103, RZ, 0x6, R103 ;  /* 0x00000006ff677819 */ /* 0x000fc80000011667 */
[----:B------:R-:W-:Y:S02]  /*c5b0*/  LOP3.LUT R88, R88, 0x6000, RZ, 0xc0, !PT ;  /* 0x0000600058587812 */ /* 0x000fe400078ec0ff */
[----:B------:R-:W-:Y:S02]  /*c5c0*/  SGXT.U32 R103, R103, 0x3 ;  /* 0x000000036767781a */ /* 0x000fe40000000000 */
[C---:B------:R-:W-:Y:S01]  /*c5d0*/  ISETP.GE.AND P0, PT, R102.reuse, UR5, PT ;  /* 0x0000000566007c0c */ /* 0x040fe2000bf06270 */
[----:B------:R-:W-:Y:S01]  /*c5e0*/  IMAD R88, R102, 0x10, R88 ;  /* 0x0000001066587824 */ /* 0x000fe200078e0258 */
[C---:B------:R-:W-:Y:S02]  /*c5f0*/  LOP3.LUT R102, R103.reuse, 0x10, RZ, 0xfc, !PT ;  /* 0x0000001067667812 */ /* 0x040fe400078efcff */
[----:B------:R-:W-:-:S04]  /*c600*/  LOP3.LUT R103, R103, 0x30, RZ, 0xfc, !PT ;  /* 0x0000003067677812 */ /* 0x000fc800078efcff */
[----:B------:R-:W-:Y:S02]  /*c610*/  ISETP.GE.AND P2, PT, R103, UR5, PT ;  /* 0x0000000567007c0c */ /* 0x000fe4000bf46270 */
[----:B------:R-:W1:Y:S01]  /*c620*/  S2R R103, SR_TID.X ;  /* 0x0000000000677919 */ /* 0x000e620000002100 */
[----:B------:R-:W-:Y:S02]  /*c630*/  SEL R89, RZ, 0x4, P0 ;  /* 0x00000004ff597807 */ /* 0x000fe40000000000 */
[----:B------:R-:W-:Y:S02]  /*c640*/  ISETP.GE.AND P0, PT, R102, UR5, PT ;  /* 0x0000000566007c0c */ /* 0x000fe4000bf06270 */
[----:B------:R-:W-:-:S04]  /*c650*/  SHF.R.U32.HI R94, RZ, 0x2, R94 ;  /* 0x00000002ff5e7819 */ /* 0x000fc8000001165e */
[----:B------:R-:W-:Y:S02]  /*c660*/  LOP3.LUT R88, R88, R94, RZ, 0x3c, !PT ;  /* 0x0000005e58587212 */ /* 0x000fe400078e3cff */
[----:B------:R-:W-:Y:S02]  /*c670*/  SEL R88, RZ, 0x4, P2 ;  /* 0x00000004ff587807 */ /* 0x000fe40001000000 */
[----:B-1----:R-:W-:-:S04]  /*c680*/  SHF.R.U32.HI R103, RZ, 0x6, R103 ;  /* 0x00000006ff677819 */ /* 0x002fc80000011667 */
[----:B------:R-:W-:-:S04]  /*c690*/  SGXT.U32 R103, R103, 0x3 ;  /* 0x000000036767781a */ /* 0x000fc80000000000 */
[C---:B------:R-:W-:Y:S02]  /*c6a0*/  LOP3.LUT R102, R103.reuse, 0x50, RZ, 0xfc, !PT ;  /* 0x0000005067667812 */ /* 0x040fe400078efcff */
[----:B------:R-:W-:-:S04]  /*c6b0*/  LOP3.LUT R103, R103, 0x70, RZ, 0xfc, !PT ;  /* 0x0000007067677812 */ /* 0x000fc800078efcff */
[----:B------:R-:W-:Y:S02]  /*c6c0*/  ISETP.GE.AND P2, PT, R103, UR5, PT ;  /* 0x0000000567007c0c */ /* 0x000fe4000bf46270 */
[----:B------:R-:W1:Y:S01]  /*c6d0*/  S2R R103, SR_TID.X ;  /* 0x0000000000677919 */ /* 0x000e620000002100 */
[----:B------:R-:W-:-:S04]  /*c6e0*/  PLOP3.LUT P1, PT, PT, PT, UP0, 0x80, 0x0 ;  /* 0x000000000000781c */ /* 0x000fc80003f2f008 */
[----:B------:R-:W-:-:S04]  /*c6f0*/  SEL R89, R89, RZ, P1 ;  /* 0x000000ff59597207 */ /* 0x000fc80000800000 */
[----:B------:R-:W-:Y:S02]  /*c700*/  ISETP.NE.U32.AND P1, PT, R89, RZ, PT ;  /* 0x000000ff5900720c */ /* 0x000fe40003f25070 */
[----:B------:R-:W-:Y:S02]  /*c710*/  SEL R89, RZ, 0x4, P0 ;  /* 0x00000004ff597807 */ /* 0x000fe40000000000 */
[----:B------:R-:W-:Y:S02]  /*c720*/  ISETP.GE.AND P0, PT, R102, UR5, PT ;  /* 0x0000000566007c0c */ /* 0x000fe4000bf06270 */
[----:B-1----:R-:W-:-:S04]  /*c730*/  SHF.R.U32.HI R102, RZ, 0x6, R103 ;  /* 0x00000006ff667819 */ /* 0x002fc80000011667 */
[----:B------:R-:W-:-:S04]  /*c740*/  SGXT.U32 R102, R102, 0x3 ;  /* 0x000000036666781a */ /* 0x000fc80000000000 */
[----:B------:R-:W-:-:S04]  /*c750*/  LOP3.LUT R103, R102, 0x18, RZ, 0xfc, !PT ;  /* 0x0000001866677812 */ /* 0x000fc800078efcff */
[----:B------:R-:W-:Y:S02]  /*c760*/  ISETP.GE.AND P5, PT, R103, UR5, PT ;  /* 0x0000000567007c0c */ /* 0x000fe4000bfa6270 */
[----:B------:R-:W1:Y:S01]  /*c770*/  S2R R103, SR_TID.X ;  /* 0x0000000000677919 */ /* 0x000e620000002100 */
[----:B------:R-:W-:Y:S02]  /*c780*/  PLOP3.LUT P3, PT, PT, PT, UP0, 0x80, 0x0 ;  /* 0x000000000000781c */ /* 0x000fe40003f6f008 */
[----:B------:R-:W-:Y:S02]  /*c790*/  PLOP3.LUT P4, PT, PT, PT, UP0, 0x80, 0x0 ;  /* 0x000000000000781c */ /* 0x000fe40003f8f008 */
[----:B------:R-:W-:Y:S02]  /*c7a0*/  SEL R89, R89, RZ, P3 ;  /* 0x000000ff59597207 */ /* 0x000fe40001800000 */
[----:B------:R-:W-:Y:S02]  /*c7b0*/  SEL R88, R88, RZ, P4 ;  /* 0x000000ff58587207 */ /* 0x000fe40002000000 */
[----:B------:R-:W-:-:S02]  /*c7c0*/  ISETP.NE.U32.AND P3, PT, R89, RZ, PT ;  /* 0x000000ff5900720c */ /* 0x000fc40003f65070 */
[----:B------:R-:W-:Y:S02]  /*c7d0*/  ISETP.NE.U32.AND P6, PT, R88, RZ, PT ;  /* 0x000000ff5800720c */ /* 0x000fe40003fc5070 */
[----:B------:R-:W-:Y:S02]  /*c7e0*/  SEL R89, RZ, 0x4, P0 ;  /* 0x00000004ff597807 */ /* 0x000fe40000000000 */
[----:B------:R-:W-:Y:S02]  /*c7f0*/  PLOP3.LUT P4, PT, PT, PT, UP0, 0x80, 0x0 ;  /* 0x000000000000781c */ /* 0x000fe40003f8f008 */
[----:B------:R-:W-:Y:S02]  /*c800*/  PLOP3.LUT P0, PT, PT, PT, UP0, 0x80, 0x0 ;  /* 0x000000000000781c */ /* 0x000fe40003f0f008 */
[----:B------:R-:W-:Y:S02]  /*c810*/  SEL R88, RZ, 0x4, P2 ;  /* 0x00000004ff587807 */ /* 0x000fe40001000000 */
[----:B------:R-:W-:-:S02]  /*c820*/  LOP3.LUT R102, R102, 0x38, RZ, 0xfc, !PT ;  /* 0x0000003866667812 */ /* 0x000fc400078efcff */
[----:B------:R-:W-:Y:S02]  /*c830*/  SEL R89, R89, RZ, P4 ;  /* 0x000000ff59597207 */ /* 0x000fe40002000000 */
[----:B------:R-:W-:Y:S02]  /*c840*/  SEL R88, R88, RZ, P0 ;  /* 0x000000ff58587207 */ /* 0x000fe40000000000 */
[----:B------:R-:W-:Y:S02]  /*c850*/  ISETP.GE.AND P4, PT, R102, UR5, PT ;  /* 0x0000000566007c0c */ /* 0x000fe4000bf86270 */
[----:B-1----:R-:W-:Y:S02]  /*c860*/  SHF.R.U32.HI R103, RZ, 0x6, R103 ;  /* 0x00000006ff677819 */ /* 0x002fe40000011667 */
[----:B------:R-:W-:Y:S02]  /*c870*/  ISETP.NE.U32.AND P2, PT, R88, RZ, PT ;  /* 0x000000ff5800720c */ /* 0x000fe40003f45070 */
[----:B------:R-:W-:Y:S01]  /*c880*/  SGXT.U32 R103, R103, 0x3 ;  /* 0x000000036767781a */ /* 0x000fe20000000000 */
[----:B------:R-:W-:Y:S01]  /*c890*/  IMAD.WIDE R104, R93, 0x4, R104 ;  /* 0x000000045d687825 */ /* 0x000fe200078e0268 */
[----:B------:R-:W-:-:S02]  /*c8a0*/  SEL R88, RZ, 0x4, P4 ;  /* 0x00000004ff587807 */ /* 0x000fc40002000000 */
[C---:B------:R-:W-:Y:S02]  /*c8b0*/  LOP3.LUT R102, R103.reuse, 0x58, RZ, 0xfc, !PT ;  /* 0x0000005867667812 */ /* 0x040fe400078efcff */
[----:B------:R-:W-:Y:S01]  /*c8c0*/  PLOP3.LUT P4, PT, PT, PT, UP0, 0x80, 0x0 ;  /* 0x000000000000781c */ /* 0x000fe20003f8f008 */
[----:B------:R1:W-:Y:S01]  /*c8d0*/  LDGSTS.E [R3+-0x38000], desc[UR16][R104.64], P3 ;  /* 0xc800000068037fae */ /* 0x0003e20009921850 */
[----:B------:R-:W-:Y:S02]  /*c8e0*/  LOP3.LUT R103, R103, 0x78, RZ, 0xfc, !PT ;  /* 0x0000007867677812 */ /* 0x000fe400078efcff */
[----:B------:R-:W-:Y:S02]  /*c8f0*/  SEL R94, R88, RZ, P4 ;  /* 0x000000ff585e7207 */ /* 0x000fe40002000000 */
[----:B------:R-:W-:Y:S02]  /*c900*/  ISETP.NE.U32.AND P0, PT, R89, RZ, PT ;  /* 0x000000ff5900720c */ /* 0x000fe40003f05070 */
[----:B------:R-:W-:-:S02]  /*c910*/  ISETP.GE.AND P4, PT, R103, UR5, PT ;  /* 0x0000000567007c0c */ /* 0x000fc4000bf86270 */
[----:B------:R-:W-:Y:S02]  /*c920*/  SEL R89, RZ, 0x4, P5 ;  /* 0x00000004ff597807 */ /* 0x000fe40002800000 */
[----:B------:R-:W-:Y:S02]  /*c930*/  PLOP3.LUT P3, PT, PT, PT, UP0, 0x80, 0x0 ;  /* 0x000000000000781c */ /* 0x000fe40003f6f008 */
[----:B------:R-:W-:Y:S02]  /*c940*/  SEL R88, RZ, 0x4, P4 ;  /* 0x00000004ff587807 */ /* 0x000fe40002000000 */
[----:B------:R-:W-:Y:S02]  /*c950*/  SEL R95, R89, RZ, P3 ;  /* 0x000000ff595f7207 */ /* 0x000fe40001800000 */
[----:B------:R-:W-:Y:S02]  /*c960*/  PLOP3.LUT P4, PT, PT, PT, UP0, 0x80, 0x0 ;  /* 0x000000000000781c */ /* 0x000fe40003f8f008 */
[----:B------:R-:W-:-:S02]  /*c970*/  ISETP.GE.AND P3, PT, R102, UR5, PT ;  /* 0x0000000566007c0c */ /* 0x000fc4000bf66270 */
[----:B------:R-:W-:Y:S01]  /*c980*/  SEL R88, R88, RZ, P4 ;  /* 0x000000ff58587207 */ /* 0x000fe20002000000 */
[C---:B------:R-:W-:Y:S01]  /*c990*/  IMAD.WIDE R98, R93.reuse, 0x4, R98 ;  /* 0x000000045d627825 */ /* 0x040fe200078e0262 */
[----:B------:R-:W-:Y:S01]  /*c9a0*/  SEL R89, RZ, 0x4, P3 ;  /* 0x00000004ff597807 */ /* 0x000fe20001800000 */
[----:B------:R-:W2:Y:S01]  /*c9b0*/  LDL.LU.64 R102, [R1+0x1b8] ;  /* 0x0001b80001667983 */ /* 0x000ea20000300a00 */
[----:B------:R-:W-:Y:S01]  /*c9c0*/  ISETP.NE.U32.AND P4, PT, R94, RZ, PT ;  /* 0x000000ff5e00720c */ /* 0x000fe20003f85070 */
[----:B------:R-:W-:Y:S01]  /*c9d0*/  IMAD.SHL.U32 R94, R122, 0x4, RZ ;  /* 0x000000047a5e7824 */ /* 0x000fe200078e00ff */
[----:B------:R-:W-:Y:S01]  /*c9e0*/  PLOP3.LUT P3, PT, PT, PT, UP0, 0x80, 0x0 ;  /* 0x000000000000781c */ /* 0x000fe20003f6f008 */
[----:B------:R-:W-:Y:S01]  /*c9f0*/  IMAD.WIDE R106, R93, 0x4, R106 ;  /* 0x000000045d6a7825 */ /* 0x000fe200078e026a */
[----:B------:R4:W-:Y:S02]  /*ca00*/  LDGSTS.E [R3+-0x36000], desc[UR16][R98.64], P6 ;  /* 0xca00000062037fae */ /* 0x0009e4000b121850 */
[----:B------:R-:W-:-:S02]  /*ca10*/  SEL R89, R89, RZ, P3 ;  /* 0x000000ff59597207 */ /* 0x000fc40001800000 */
[----:B------:R-:W-:Y:S01]  /*ca20*/  ISETP.NE.U32.AND P3, PT, R95, RZ, PT ;  /* 0x000000ff5f00720c */ /* 0x000fe20003f65070 */
[----:B------:R-:W-:Y:S01]  /*ca30*/  IMAD.WIDE R114, R93, 0x4, R114 ;  /* 0x000000045d727825 */ /* 0x000fe200078e0272 */
[----:B-1----:R-:W-:Y:S01]  /*ca40*/  LOP3.LUT R104, R96, 0x70, R94, 0x78, !PT ;  /* 0x0000007060687812 */ /* 0x002fe200078e785e */
[----:B------:R-:W-:Y:S04]  /*ca50*/  LDGSTS.E [R3+-0x34000], desc[UR16][R106.64], P0 ;  /* 0xcc0000006a037fae */ /* 0x000fe80008121850 */
[----:B------:R-:W4:Y:S04]  /*ca60*/  LDL.LU.64 R96, [R1+0x1a8] ;  /* 0x0001a80001607983 */ /* 0x000f280000300a00 */
[----:B------:R-:W4:Y:S01]  /*ca70*/  LDL.LU.64 R94, [R1+0x1a0] ;  /* 0x0001a000015e7983 */ /* 0x000f220000300a00 */
[----:B------:R-:W-:-:S03]  /*ca80*/  ISETP.NE.U32.AND P5, PT, R89, RZ, PT ;  /* 0x000000ff5900720c */ /* 0x000fc60003fa5070 */
[----:B------:R1:W-:Y:S01]  /*ca90*/  STL [R1+0x3b4], R104 ;  /* 0x0003b46801007387 */ /* 0x0003e20000100800 */
[----:B------:R-:W-:-:S03]  /*caa0*/  IMAD.WIDE R118, R93, 0x4, R118 ;  /* 0x000000045d767825 */ /* 0x000fc600078e0276 */
[----:B------:R-:W-:Y:S01]  /*cab0*/  LDGSTS.E [R3+-0x32000], desc[UR16][R114.64], P2 ;  /* 0xce00000072037fae */ /* 0x000fe20009121850 */
[----:B------:R-:W-:Y:S01]  /*cac0*/  IMAD.WIDE R108, R93, 0x4, R108 ;  /* 0x000000045d6c7825 */ /* 0x000fe200078e026c */
[----:B---3--:R-:W-:Y:S02]  /*cad0*/  ISETP.GE.AND P0, PT, R111, R92, PT ;  /* 0x0000005c6f00720c */ /* 0x008fe40003f06270 */
[----:B------:R-:W-:Y:S01]  /*cae0*/  LDGSTS.E [R2+-0x38000], desc[UR16][R118.64], P3 ;  /* 0xc800000076027fae */ /* 0x000fe20009921850 */
[----:B------:R-:W-:-:S03]  /*caf0*/  IMAD.SHL.U32 R89, R0, 0x80, RZ ;  /* 0x0000008000597824 */ /* 0x000fc600078e00ff */
[----:B-1----:R-:W3:Y:S04]  /*cb00*/  LDL.LU.64 R104, [R1+0x178] ;  /* 0x0001780001687983 */ /* 0x002ee80000300a00 */
[----:B------:R-:W3:Y:S04]  /*cb10*/  LDL.LU.64 R98, [R1+0x1b0] ;  /* 0x0001b00001627983 */ /* 0x000ee80000300a00 */
[----:B------:R-:W3:Y:S04]  /*cb20*/  LDL.LU.64 R106, [R1+0x180] ;  /* 0x00018000016a7983 */ /* 0x000ee80000300a00 */
[----:B------:R-:W3:Y:S04]  /*cb30*/  LDL.LU.64 R114, [R1+0x188] ;  /* 0x0001880001727983 */ /* 0x000ee80000300a00 */
[----:B------:R-:W5:Y:S04]  /*cb40*/  LDL.LU R0, [R1+0x6c0] ;  /* 0x0006c00001007983 */ /* 0x000f680000300800 */
[----:B------:R-:W3:Y:S04]  /*cb50*/  LDL.LU.64 R112, [R1+0x160] ;  /* 0x0001600001707983 */ /* 0x000ee80000300a00 */
[----:B------:R-:W3:Y:S04]  /*cb60*/  LDL.LU.64 R116, [R1+0x158] ;  /* 0x0001580001747983 */ /* 0x000ee80000300a00 */
[----:B------:R-:W3:Y:S04]  /*cb70*/  LDL.LU.64 R110, [R1+0x150] ;  /* 0x00015000016e7983 */ /* 0x000ee80000300a00 */
[----:B------:R-:W3:Y:S04]  /*cb80*/  LDL.LU.64 R118, [R1+0x190] ;  /* 0x0001900001767983 */ /* 0x000ee80000300a00 */
[----:B------:R-:W-:Y:S04]  /*cb90*/  LDGSTS.E [R2+-0x36000], desc[UR16][R108.64], P4 ;  /* 0xca0000006c027fae */ /* 0x000fe8000a121850 */
[----:B------:R-:W3:Y:S01]  /*cba0*/  LDL.LU.64 R108, [R1+0x198] ;  /* 0x00019800016c7983 */ /* 0x000ee20000300a00 */
[----:B------:R-:W-:Y:S01]  /*cbb0*/  ISETP.NE.U32.AND P6, PT, R88, RZ, PT ;  /* 0x000000ff5800720c */ /* 0x000fe20003fc5070 */
[----:B------:R-:W-:-:S05]  /*cbc0*/  IMAD.WIDE R120, R93, 0x4, R120 ;  /* 0x000000045d787825 */ /* 0x000fca00078e0278 */
[----:B------:R-:W-:Y:S01]  /*cbd0*/  LDGSTS.E [R2+-0x34000], desc[UR16][R120.64], P5 ;  /* 0xcc00000078027fae */ /* 0x000fe2000a921850 */
[----:B--2---:R-:W-:-:S03]  /*cbe0*/  IMAD.WIDE R102, R93, 0x4, R102 ;  /* 0x000000045d667825 */ /* 0x004fc600078e0266 */
[----:B------:R-:W5:Y:S04]  /*cbf0*/  LDL.LU R93, [R1+0x6bc] ;  /* 0x0006bc00015d7983 */ /* 0x000f680000300800 */
[----:B------:R1:W-:Y:S04]  /*cc00*/  LDGSTS.E [R2+-0x32000], desc[UR16][R102.64], P6 ;  /* 0xce00000066027fae */ /* 0x0003e8000b121850 */
[----:B------:R-:W0:Y:S04]  /*cc10*/  LDGDEPBAR ;  /* 0x00000000000079af */ /* 0x000e280000000000 */
[----:B------:R-:W2:Y:S01]  /*cc20*/  LDL.LU.64 R120, [R1+0x128] ;  /* 0x0001280001787983 */ /* 0x000ea20000300a00 */
[----:B----4-:R-:W-:-:S04]  /*cc30*/  IMAD.WIDE R96, R89, 0x4, R96 ;  /* 0x0000000459607825 */ /* 0x010fc800078e0260 */
[----:B------:R-:W-:-:S04]  /*cc40*/  IMAD.WIDE R94, R89, 0x4, R94 ;  /* 0x00000004595e7825 */ /* 0x000fc800078e025e */
[----:B---3--:R-:W-:-:S05]  /*cc50*/  IMAD.WIDE R98, R89, 0x4, R98 ;  /* 0x0000000459627825 */ /* 0x008fca00078e0262 */
[----:B------:R-:W-:Y:S01]  /*cc60*/  LDGSTS.E [R100+0x40000], desc[UR16][R98.64], P1 ;  /* 0x4000000062647fae */ /* 0x000fe20008921850 */
[----:B-1----:R-:W-:-:S03]  /*cc70*/  IMAD.WIDE R2, R89, 0x4, R104 ;  /* 0x0000000459027825 */ /* 0x002fc600078e0268 */
[----:B------:R1:W-:Y:S04]  /*cc80*/  LDGSTS.E [R100+0x40400], desc[UR16][R96.64], P1 ;  /* 0x4040000060647fae */ /* 0x0003e80008921850 */
[----:B------:R3:W-:Y:S01]  /*cc90*/  LDGSTS.E [R100+0x40800], desc[UR16][R94.64], P1 ;  /* 0x408000005e647fae */ /* 0x0007e20008921850 */
[----:B-1----:R-:W-:-:S04]  /*cca0*/  IMAD.WIDE R96, R89, 0x4, R114 ;  /* 0x0000000459607825 */ /* 0x002fc800078e0272 */
[----:B---3--:R-:W-:-:S04]  /*ccb0*/  IMAD.WIDE R94, R89, 0x4, R106 ;  /* 0x00000004595e7825 */ /* 0x008fc800078e026a */
[----:B------:R-:W-:-:S04]  /*ccc0*/  IMAD.WIDE R98, R89, 0x4, R118 ;  /* 0x0000000459627825 */ /* 0x000fc800078e0276 */
[C---:B------:R-:W-:Y:S02]  /*ccd0*/  IMAD.WIDE R102, R89.reuse, 0x4, R108 ;  /* 0x0000000459667825 */ /* 0x040fe400078e026c */
[----:B------:R-:W3:Y:S04]  /*cce0*/  LDL.LU.64 R108, [R1+0x120] ;  /* 0x00012000016c7983 */ /* 0x000ee80000300a00 */
[----:B------:R-:W4:Y:S04]  /*ccf0*/  LDL.LU.64 R118, [R1+0x118] ;  /* 0x0001180001767983 */ /* 0x000f280000300a00 */
[----:B------:R-:W4:Y:S04]  /*cd00*/  LDL.LU.64 R114, [R1+0x110] ;  /* 0x0001100001727983 */ /* 0x000f280000300a00 */
[----:B------:R-:W4:Y:S04]  /*cd10*/  LDL.LU.64 R106, [R1+0x108] ;  /* 0x00010800016a7983 */ /* 0x000f280000300a00 */
[----:B------:R-:W4:Y:S04]  /*cd20*/  LDL.LU.64 R104, [R1+0x100] ;  /* 0x0001000001687983 */ /* 0x000f280000300a00 */
[----:B------:R-:W-:Y:S04]  /*cd30*/  LDGSTS.E [R100+0x40c00], desc[UR16][R102.64], P1 ;  /* 0x40c0000066647fae */ /* 0x000fe80008921850 */
[----:B------:R-:W-:Y:S04]  /*cd40*/  LDGSTS.E [R100+0x41000], desc[UR16][R98.64], P1 ;  /* 0x4100000062647fae */ /* 0x000fe80008921850 */
[----:B------:R1:W-:Y:S04]  /*cd50*/  LDGSTS.E [R100+0x41400], desc[UR16][R96.64], P1 ;  /* 0x4140000060647fae */ /* 0x0003e80008921850 */
[----:B------:R-:W2:Y:S04]  /*cd60*/  LDL.LU.64 R102, [R1+0x170] ;  /* 0x0001700001667983 */ /* 0x000ea80000300a00 */
[----:B------:R-:W3:Y:S04]  /*cd70*/  LDL.LU.64 R98, [R1+0x168] ;  /* 0x0001680001627983 */ /* 0x000ee80000300a00 */
[----:B------:R1:W-:Y:S02]  /*cd80*/  LDGSTS.E [R100+0x41800], desc[UR16][R94.64], P1 ;  /* 0x418000005e647fae */ /* 0x0003e40008921850 */
[----:B-1----:R-:W-:-:S02]  /*cd90*/  IMAD.WIDE R96, R89, 0x4, R112 ;  /* 0x0000000459607825 */ /* 0x002fc400078e0270 */
[----:B------:R1:W-:Y:S04]  /*cda0*/  LDGSTS.E [R100+0x41c00], desc[UR16][R2.64], P1 ;  /* 0x41c0000002647fae */ /* 0x0003e80008921850 */
[----:B------:R-:W4:Y:S01]  /*cdb0*/  LDL.LU.64 R112, [R1+0xf8] ;  /* 0x0000f80001707983 */ /* 0x000f220000300a00 */
[----:B------:R-:W-:-:S03]  /*cdc0*/  IMAD.WIDE R94, R89, 0x4, R116 ;  /* 0x00000004595e7825 */ /* 0x000fc600078e0274 */
[----:B------:R-:W4:Y:S01]  /*cdd0*/  LDL.LU.64 R116, [R1+0xf0] ;  /* 0x0000f00001747983 */ /* 0x000f220000300a00 */
[----:B-1----:R-:W-:-:S03]  /*cde0*/  IMAD.WIDE R2, R89, 0x4, R110 ;  /* 0x0000000459027825 */ /* 0x002fc600078e026e */
[----:B------:R-:W4:Y:S01]  /*cdf0*/  LDL.LU.64 R110, [R1+0xe8] ;  /* 0x0000e800016e7983 */ /* 0x000f220000300a00 */
[----:B--2---:R-:W-:-:S04]  /*ce00*/  IMAD.WIDE R102, R89, 0x4, R102 ;  /* 0x0000000459667825 */ /* 0x004fc800078e0266 */
[C---:B---3--:R-:W-:Y:S01]  /*ce10*/  IMAD.WIDE R98, R89.reuse, 0x4, R98 ;  /* 0x0000000459627825 */ /* 0x048fe200078e0262 */
[----:B------:R-:W-:Y:S04]  /*ce20*/  LDGSTS.E [R100+0x42000], desc[UR16][R102.64], P1 ;  /* 0x4200000066647fae */ /* 0x000fe80008921850 */
[----:B------:R-:W-:Y:S04]  /*ce30*/  LDGSTS.E [R100+0x42400], desc[UR16][R98.64], P1 ;  /* 0x4240000062647fae */ /* 0x000fe80008921850 */
[----:B------:R-:W-:Y:S04]  /*ce40*/  LDGSTS.E [R100+0x42800], desc[UR16][R96.64], P1 ;  /* 0x4280000060647fae */ /* 0x000fe80008921850 */
[----:B------:R-:W2:Y:S04]  /*ce50*/  LDL.LU.64 R102, [R1+0x148] ;  /* 0x0001480001667983 */ /* 0x000ea80000300a00 */
[----:B------:R-:W3:Y:S04]  /*ce60*/  LDL.LU.64 R98, [R1+0x140] ;  /* 0x0001400001627983 */ /* 0x000ee80000300a00 */
[----:B------:R-:W4:Y:S04]  /*ce70*/  LDL.LU.64 R96, [R1+0x138] ;  /* 0x0001380001607983 */ /* 0x000f280000300a00 */
[----:B------:R-:W-:Y:S04]  /*ce80*/  LDGSTS.E [R100+0x42c00], desc[UR16][R94.64], P1 ;  /* 0x42c000005e647fae */ /* 0x000fe80008921850 */
[----:B------:R1:W-:Y:S04]  /*ce90*/  LDGSTS.E [R100+0x43000], desc[UR16][R2.64], P1 ;  /* 0x4300000002647fae */ /* 0x0003e80008921850 */
[----:B------:R-:W4:Y:S01]  /*cea0*/  LDL.LU.64 R94, [R1+0x130] ;  /* 0x00013000015e7983 */ /* 0x000f220000300a00 */
[----:B-1----:R-:W-:-:S03]  /*ceb0*/  IMAD.WIDE R2, R89, 0x4, R120 ;  /* 0x0000000459027825 */ /* 0x002fc600078e0278 */
[----:B------:R-:W4:Y:S01]  /*cec0*/  LDL.LU.64 R120, [R1+0x88] ;  /* 0x0000880001787983 */ /* 0x000f220000300a00 */
[----:B--2---:R-:W-:-:S04]  /*ced0*/  IMAD.WIDE R102, R89, 0x4, R102 ;  /* 0x0000000459667825 */ /* 0x004fc800078e0266 */
[C---:B---3--:R-:W-:Y:S01]  /*cee0*/  IMAD.WIDE R98, R89.reuse, 0x4, R98 ;  /* 0x0000000459627825 */ /* 0x048fe200078e0262 */
[----:B------:R1:W-:Y:S03]  /*cef0*/  LDGSTS.E [R100+0x43400], desc[UR16][R102.64], P1 ;  /* 0x4340000066647fae */ /* 0x0003e60008921850 */
[C---:B----4-:R-:W-:Y:S01]  /*cf00*/  IMAD.WIDE R96, R89.reuse, 0x4, R96 ;  /* 0x0000000459607825 */ /* 0x050fe200078e0260 */
[----:B------:R2:W-:Y:S04]  /*cf10*/  LDGSTS.E [R100+0x43800], desc[UR16][R98.64], P1 ;  /* 0x4380000062647fae */ /* 0x0005e80008921850 */
[----:B------:R3:W-:Y:S01]  /*cf20*/  LDGSTS.E [R100+0x43c00], desc[UR16][R96.64], P1 ;  /* 0x43c0000060647fae */ /* 0x0007e20008921850 */
[----:B-1----:R-:W-:-:S03]  /*cf30*/  IMAD.WIDE R102, R89, 0x4, R108 ;  /* 0x0000000459667825 */ /* 0x002fc600078e026c */
[----:B------:R-:W4:Y:S01]  /*cf40*/  LDL.LU.64 R108, [R1+0x78] ;  /* 0x00007800016c7983 */ /* 0x000f220000300a00 */
[----:B------:R-:W-:-:S04]  /*cf50*/  IMAD.WIDE R94, R89, 0x4, R94 ;  /* 0x00000004595e7825 */ /* 0x000fc800078e025e */
[C---:B--2---:R-:W-:Y:S01]  /*cf60*/  IMAD.WIDE R98, R89.reuse, 0x4, R118 ;  /* 0x0000000459627825 */ /* 0x044fe200078e0276 */
[----:B------:R1:W-:Y:S03]  /*cf70*/  LDGSTS.E [R100+0x44000], desc[UR16][R94.64], P1 ;  /* 0x440000005e647fae */ /* 0x0003e60008921850 */
[C---:B---3--:R-:W-:Y:S01]  /*cf80*/  IMAD.WIDE R96, R89.reuse, 0x4, R114 ;  /* 0x0000000459607825 */ /* 0x048fe200078e0272 */
[----:B------:R2:W-:Y:S04]  /*cf90*/  LDGSTS.E [R100+0x44400], desc[UR16][R2.64], P1 ;  /* 0x4440000002647fae */ /* 0x0005e80008921850 */
[----:B------:R3:W-:Y:S01]  /*cfa0*/  LDGSTS.E [R100+0x44800], desc[UR16][R102.64], P1 ;  /* 0x4480000066647fae */ /* 0x0007e20008921850 */
[----:B-1----:R-:W-:-:S03]  /*cfb0*/  IMAD.WIDE R94, R89, 0x4, R106 ;  /* 0x00000004595e7825 */ /* 0x002fc600078e026a */
[----:B------:R-:W4:Y:S01]  /*cfc0*/  LDL.LU.64 R118, [R1+0x68] ;  /* 0x0000680001767983 */ /* 0x000f220000300a00 */
[----:B--2---:R-:W-:-:S03]  /*cfd0*/  IMAD.WIDE R2, R89, 0x4, R104 ;  /* 0x0000000459027825 */ /* 0x004fc600078e0268 */
[----:B------:R1:W-:Y:S04]  /*cfe0*/  LDGSTS.E [R100+0x44c00], desc[UR16][R98.64], P1 ;  /* 0x44c0000062647fae */ /* 0x0003e80008921850 */
[----:B------:R-:W2:Y:S04]  /*cff0*/  LDL.LU.64 R114, [R1+0x58] ;  /* 0x0000580001727983 */ /* 0x000ea80000300a00 */
[----:B------:R1:W-:Y:S04]  /*d000*/  LDGSTS.E [R100+0x45000], desc[UR16][R96.64], P1 ;  /* 0x4500000060647fae */ /* 0x0003e80008921850 */
[----:B------:R-:W2:Y:S04]  /*d010*/  LDL.LU.64 R106, [R1+0x48] ;  /* 0x00004800016a7983 */ /* 0x000ea80000300a00 */
[----:B------:R4:W-:Y:S04]  /*d020*/  LDGSTS.E [R100+0x45400], desc[UR16][R94.64], P1 ;  /* 0x454000005e647fae */ /* 0x0009e80008921850 */
[----:B------:R4:W-:Y:S04]  /*d030*/  LDGSTS.E [R100+0x45800], desc[UR16][R2.64], P1 ;  /* 0x4580000002647fae */ /* 0x0009e80008921850 */
[----:B------:R-:W4:Y:S04]  /*d040*/  LDL.LU.64 R94, [R1+0xe0] ;  /* 0x0000e000015e7983 */ /* 0x000f280000300a00 */
[----:B------:R-:W2:Y:S01]  /*d050*/  LDL.LU.64 R2, [R1+0xd8] ;  /* 0x0000d80001027983 */ /* 0x000ea20000300a00 */
[----:B---3--:R-:W-:-:S03]  /*d060*/  IMAD.WIDE R102, R89, 0x4, R112 ;  /* 0x0000000459667825 */ /* 0x008fc600078e0270 */
[----:B------:R-:W3:Y:S01]  /*d070*/  LDL.LU.64 R104, [R1+0x38] ;  /* 0x0000380001687983 */ /* 0x000ee20000300a00 */
[----:B-1----:R-:W-:-:S03]  /*d080*/  IMAD.WIDE R98, R89, 0x4, R116 ;  /* 0x0000000459627825 */ /* 0x002fc600078e0274 */
[----:B------:R-:W3:Y:S01]  /*d090*/  LDL.LU.64 R112, [R1+0x28] ;  /* 0x0000280001707983 */ /* 0x000ee20000300a00 */
[----:B------:R-:W-:-:S03]  /*d0a0*/  IMAD.WIDE R96, R89, 0x4, R110 ;  /* 0x0000000459607825 */ /* 0x000fc600078e026e */
[----:B------:R-:W3:Y:S04]  /*d0b0*/  LDL.LU.64 R116, [R1+0x18] ;  /* 0x0000180001747983 */ /* 0x000ee80000300a00 */
[----:B------:R-:W3:Y:S04]  /*d0c0*/  LDL.LU.64 R110, [R1+0x8] ;  /* 0x00000800016e7983 */ /* 0x000ee80000300a00 */
[----:B------:R1:W-:Y:S04]  /*d0d0*/  LDGSTS.E [R100+0x45c00], desc[UR16][R102.64], P1 ;  /* 0x45c0000066647fae */ /* 0x0003e80008921850 */
[----:B------:R1:W-:Y:S04]  /*d0e0*/  LDGSTS.E [R100+0x46000], desc[UR16][R98.64], P1 ;  /* 0x4600000062647fae */ /* 0x0003e80008921850 */
[----:B------:R1:W-:Y:S04]  /*d0f0*/  LDGSTS.E [R100+0x46400], desc[UR16][R96.64], P1 ;  /* 0x4640000060647fae */ /* 0x0003e80008921850 */
[----:B------:R-:W1:Y:S04]  /*d100*/  LDL.LU.64 R102, [R1+0xd0] ;  /* 0x0000d00001667983 */ /* 0x000e680000300a00 */
[----:B------:R-:W3:Y:S04]  /*d110*/  LDL.LU.64 R98, [R1+0xc8] ;  /* 0x0000c80001627983 */ /* 0x000ee80000300a00 */
[----:B------:R-:W3:Y:S01]  /*d120*/  LDL.LU.64 R96, [R1+0xb8] ;  /* 0x0000b80001607983 */ /* 0x000ee20000300a00 */
[----:B----4-:R-:W-:-:S04]  /*d130*/  IMAD.WIDE R94, R89, 0x4, R94 ;  /* 0x00000004595e7825 */ /* 0x010fc800078e025e */
[C---:B--2---:R-:W-:Y:S01]  /*d140*/  IMAD.WIDE R2, R89.reuse, 0x4, R2 ;  /* 0x0000000459027825 */ /* 0x044fe200078e0202 */
[----:B------:R-:W-:Y:S04]  /*d150*/  LDGSTS.E [R100+0x46800], desc[UR16][R94.64], P1 ;  /* 0x468000005e647fae */ /* 0x000fe80008921850 */
[----:B------:R-:W-:Y:S04]  /*d160*/  LDGSTS.E [R100+0x46c00], desc[UR16][R2.64], P1 ;  /* 0x46c0000002647fae */ /* 0x000fe80008921850 */
[----:B------:R-:W2:Y:S04]  /*d170*/  LDL.LU.64 R94, [R1+0xa8] ;  /* 0x0000a800015e7983 */ /* 0x000ea80000300a00 */
[----:B------:R-:W4:Y:S01]  /*d180*/  LDL.LU.64 R2, [R1+0x98] ;  /* 0x0000980001027983 */ /* 0x000f220000300a00 */
[----:B-1----:R-:W-:-:S04]  /*d190*/  IMAD.WIDE R102, R89, 0x4, R102 ;  /* 0x0000000459667825 */ /* 0x002fc800078e0266 */
[C---:B---3--:R-:W-:Y:S01]  /*d1a0*/  IMAD.WIDE R98, R89.reuse, 0x4, R98 ;  /* 0x0000000459627825 */ /* 0x048fe200078e0262 */
[----:B------:R1:W-:Y:S03]  /*d1b0*/  LDGSTS.E [R100+0x47000], desc[UR16][R102.64], P1 ;  /* 0x4700000066647fae */ /* 0x0003e60008921850 */
[C---:B------:R-:W-:Y:S01]  /*d1c0*/  IMAD.WIDE R96, R89.reuse, 0x4, R96 ;  /* 0x0000000459607825 */ /* 0x040fe200078e0260 */
[----:B------:R3:W-:Y:S04]  /*d1d0*/  LDGSTS.E [R100+0x47400], desc[UR16][R98.64], P1 ;  /* 0x4740000062647fae */ /* 0x0007e80008921850 */
[----:B------:R3:W-:Y:S01]  /*d1e0*/  LDGSTS.E [R100+0x47800], desc[UR16][R96.64], P1 ;  /* 0x4780000060647fae */ /* 0x0007e20008921850 */
[----:B-1----:R-:W-:-:S04]  /*d1f0*/  IMAD.WIDE R102, R89, 0x4, R120 ;  /* 0x0000000459667825 */ /* 0x002fc800078e0278 */
[----:B---3--:R-:W-:-:S04]  /*d200*/  IMAD.WIDE R98, R89, 0x4, R108 ;  /* 0x0000000459627825 */ /* 0x008fc800078e026c */
[----:B------:R-:W-:-:S04]  /*d210*/  IMAD.WIDE R96, R89, 0x4, R118 ;  /* 0x0000000459607825 */ /* 0x000fc800078e0276 */
[----:B--2---:R-:W-:-:S04]  /*d220*/  IMAD.WIDE R94, R89, 0x4, R94 ;  /* 0x00000004595e7825 */ /* 0x004fc800078e025e */
[C---:B----4-:R-:W-:Y:S01]  /*d230*/  IMAD.WIDE R2, R89.reuse, 0x4, R2 ;  /* 0x0000000459027825 */ /* 0x050fe200078e0202 */
[----:B------:R1:W-:Y:S04]  /*d240*/  LDGSTS.E [R100+0x47c00], desc[UR16][R94.64], P1 ;  /* 0x47c000005e647fae */ /* 0x0003e80008921850 */
[----:B------:R2:W-:Y:S04]  /*d250*/  LDGSTS.E [R100+0x60000], desc[UR16][R2.64], P1 ;  /* 0x6000000002647fae */ /* 0x0005e80008921850 */
[----:B------:R-:W-:Y:S01]  /*d260*/  LDGSTS.E [R100+0x60400], desc[UR16][R102.64], P1 ;  /* 0x6040000066647fae */ /* 0x000fe20008921850 */
[----:B-1----:R-:W-:-:S03]  /*d270*/  IMAD.WIDE R94, R89, 0x4, R114 ;  /* 0x00000004595e7825 */ /* 0x002fc600078e0272 */
[----:B------:R-:W-:Y:S01]  /*d280*/  LDGSTS.E [R100+0x60800], desc[UR16][R98.64], P1 ;  /* 0x6080000062647fae */ /* 0x000fe20008921850 */
[----:B--2---:R-:W-:-:S03]  /*d290*/  IMAD.WIDE R2, R89, 0x4, R106 ;  /* 0x0000000459027825 */ /* 0x004fc600078e026a */
[----:B------:R-:W-:Y:S04]  /*d2a0*/  LDGSTS.E [R100+0x60c00], desc[UR16][R96.64], P1 ;  /* 0x60c0000060647fae */ /* 0x000fe80008921850 */
[----:B------:R1:W-:Y:S04]  /*d2b0*/  LDGSTS.E [R100+0x61000], desc[UR16][R94.64], P1 ;  /* 0x610000005e647fae */ /* 0x0003e80008921850 */
[----:B------:R-:W2:Y:S04]  /*d2c0*/  LDL.LU.64 R102, [R1+0x248] ;  /* 0x0002480001667983 */ /* 0x000ea80000300a00 */
[----:B------:R3:W-:Y:S01]  /*d2d0*/  LDGSTS.E [R100+0x61400], desc[UR16][R2.64], P1 ;  /* 0x6140000002647fae */ /* 0x0007e20008921850 */
[----:B-1----:R-:W-:-:S03]  /*d2e0*/  IMAD.WIDE R94, R89, 0x4, R116 ;  /* 0x00000004595e7825 */ /* 0x002fc600078e0274 */
[----:B------:R-:W4:Y:S04]  /*d2f0*/  LDL.LU.64 R120, [R1+0x240] ;  /* 0x0002400001787983 */ /* 0x000f280000300a00 */
[----:B------:R-:W4:Y:S01]  /*d300*/  LDL.LU.64 R116, [R1+0x238] ;  /* 0x0002380001747983 */ /* 0x000f220000300a00 */
[----:B---3--:R-:W-:-:S03]  /*d310*/  IMAD.WIDE R2, R89, 0x4, R110 ;  /* 0x0000000459027825 */ /* 0x008fc600078e026e */
[----:B------:R-:W3:Y:S01]  /*d320*/  LDL.LU.64 R110, [R1+0x230] ;  /* 0x00023000016e7983 */ /* 0x000ee20000300a00 */
[----:B------:R-:W-:-:S03]  /*d330*/  IMAD.WIDE R98, R89, 0x4, R104 ;  /* 0x0000000459627825 */ /* 0x000fc600078e0268 */
[----:B------:R-:W3:Y:S01]  /*d340*/  LDL.LU.64 R108, [R1+0x270] ;  /* 0x00027000016c7983 */ /* 0x000ee20000300a00 */
[----:B------:R-:W-:-:S03]  /*d350*/  IMAD.WIDE R96, R89, 0x4, R112 ;  /* 0x0000000459607825 */ /* 0x000fc600078e0270 */
[----:B------:R-:W3:Y:S01]  /*d360*/  LDL.LU.64 R118, [R1+0x258] ;  /* 0x0002580001767983 */ /* 0x000ee20000300a00 */
[----:B------:R-:W-:-:S03]  /*d370*/  IMAD.WIDE R124, R89, 0x4, R124 ;  /* 0x00000004597c7825 */ /* 0x000fc600078e027c */
[----:B------:R-:W3:Y:S04]  /*d380*/  LDL.LU.64 R114, [R1+0x250] ;  /* 0x0002500001727983 */ /* 0x000ee80000300a00 */
[----:B------:R-:W-:Y:S04]  /*d390*/  LDGSTS.E [R100+0x61800], desc[UR16][R98.64], P1 ;  /* 0x6180000062647fae */ /* 0x000fe80008921850 */
[----:B------:R-:W3:Y:S04]  /*d3a0*/  LDL.LU.64 R106, [R1+0x298] ;  /* 0x00029800016a7983 */ /* 0x000ee80000300a00 */
[----:B------:R-:W-:Y:S04]  /*d3b0*/  LDGSTS.E [R100+0x61c00], desc[UR16][R96.64], P1 ;  /* 0x61c0000060647fae */ /* 0x000fe80008921850 */
[----:B------:R-:W3:Y:S04]  /*d3c0*/  LDL.LU.64 R104, [R1+0x290] ;  /* 0x0002900001687983 */ /* 0x000ee80000300a00 */
[----:B------:R-:W-:Y:S04]  /*d3d0*/  LDGSTS.E [R100+0x62000], desc[UR16][R94.64], P1 ;  /* 0x620000005e647fae */ /* 0x000fe80008921850 */
[----:B------:R-:W3:Y:S04]  /*d3e0*/  LDL.LU.64 R112, [R1+0x288] ;  /* 0x0002880001707983 */ /* 0x000ee80000300a00 */
[----:B------:R2:W-:Y:S04]  /*d3f0*/  LDGSTS.E [R100+0x62400], desc[UR16][R2.64], P1 ;  /* 0x6240000002647fae */ /* 0x0005e80008921850 */
[----:B------:R-:W3:Y:S04]  /*d400*/  LDL.LU.64 R94, [R1+0x260] ;  /* 0x00026000015e7983 */ /* 0x000ee80000300a00 */
[----:B------:R-:W-:Y:S04]  /*d410*/  LDGSTS.E [R100+0x62800], desc[UR16][R124.64], P1 ;  /* 0x628000007c647fae */ /* 0x000fe80008921850 */
[----:B------:R-:W3:Y:S01]  /*d420*/  LDL.LU.64 R124, [R1+0x268] ;  /* 0x00026800017c7983 */ /* 0x000ee20000300a00 */
[----:B------:R-:W-:-:S03]  /*d430*/  IMAD.WIDE R8, R89, 0x4, R8 ;  /* 0x0000000459087825 */ /* 0x000fc600078e0208 */
[----:B------:R-:W3:Y:S01]  /*d440*/  LDL.LU.64 R96, [R1+0x280] ;  /* 0x0002800001607983 */ /* 0x000ee20000300a00 */
[----:B------:R-:W-:-:S03]  /*d450*/  IMAD.WIDE R12, R89, 0x4, R12 ;  /* 0x00000004590c7825 */ /* 0x000fc600078e020c */
[----:B------:R4:W-:Y:S01]  /*d460*/  LDGSTS.E [R100+0x62c00], desc[UR16][R8.64], P1 ;  /* 0x62c0000008647fae */ /* 0x0009e20008921850 */
[----:B------:R-:W-:-:S03]  /*d470*/  IMAD.WIDE R16, R89, 0x4, R16 ;  /* 0x0000000459107825 */ /* 0x000fc600078e0210 */
[----:B------:R-:W3:Y:S04]  /*d480*/  LDL.LU.64 R98, [R1+0x278] ;  /* 0x0002780001627983 */ /* 0x000ee80000300a00 */
[----:B------:R1:W-:Y:S04]  /*d490*/  LDGSTS.E [R100+0x63000], desc[UR16][R12.64], P1 ;  /* 0x630000000c647fae */ /* 0x0003e80008921850 */
[----:B------:R3:W-:Y:S01]  /*d4a0*/  LDGSTS.E [R100+0x63400], desc[UR16][R16.64], P1 ;  /* 0x6340000010647fae */ /* 0x0007e20008921850 */
[----:B--2---:R-:W-:-:S03]  /*d4b0*/  IMAD.WIDE R2, R89, 0x4, R102 ;  /* 0x0000000459027825 */ /* 0x004fc600078e0266 */
[----:B------:R-:W2:Y:S01]  /*d4c0*/  LDL.LU.64 R102, [R1+0x2a0] ;  /* 0x0002a00001667983 */ /* 0x000ea20000300a00 */
[----:B----4-:R-:W-:-:S03]  /*d4d0*/  IMAD.WIDE R8, R89, 0x4, R120 ;  /* 0x0000000459087825 */ /* 0x010fc600078e0278 */
[----:B------:R-:W4:Y:S01]  /*d4e0*/  LDL.LU.64 R120, [R1+0x228] ;  /* 0x0002280001787983 */ /* 0x000f220000300a00 */
[----:B-1----:R-:W-:-:S03]  /*d4f0*/  IMAD.WIDE R12, R89, 0x4, R116 ;  /* 0x00000004590c7825 */ /* 0x002fc600078e0274 */
[----:B------:R-:W2:Y:S01]  /*d500*/  LDL.LU.64 R116, [R1+0x220] ;  /* 0x0002200001747983 */ /* 0x000ea20000300a00 */
[----:B---3--:R-:W-:-:S03]  /*d510*/  IMAD.WIDE R16, R89, 0x4, R110 ;  /* 0x0000000459107825 */ /* 0x008fc600078e026e */
[----:B------:R-:W3:Y:S01]  /*d520*/  LDL.LU.64 R110, [R1+0x218] ;  /* 0x00021800016e7983 */ /* 0x000ee20000300a00 */
[----:B------:R-:W-:-:S04]  /*d530*/  IMAD.WIDE R20, R89, 0x4, R20 ;  /* 0x0000000459147825 */ /* 0x000fc800078e0214 */
[C---:B------:R-:W-:Y:S01]  /*d540*/  IMAD.WIDE R24, R89.reuse, 0x4, R24 ;  /* 0x0000000459187825 */ /* 0x040fe200078e0218 */
[----:B------:R1:W-:Y:S03]  /*d550*/  LDGSTS.E [R100+0x63800], desc[UR16][R20.64], P1 ;  /* 0x6380000014647fae */ /* 0x0003e60008921850 */
[C---:B------:R-:W-:Y:S01]  /*d560*/  IMAD.WIDE R28, R89.reuse, 0x4, R28 ;  /* 0x00000004591c7825 */ /* 0x040fe200078e021c */
[----:B------:R-:W-:Y:S03]  /*d570*/  LDGSTS.E [R100+0x63c00], desc[UR16][R24.64], P1 ;  /* 0x63c0000018647fae */ /* 0x000fe60008921850 */
        /* <DEDUP_REMOVED lines=29> */
[----:B------:R-:W-:Y:S04]  /*d750*/  LDGSTS.E [R100+0x67800], desc[UR16][R84.64], P1 ;  /* 0x6780000054647fae */ /* 0x000fe80008921850 */
[----:B------:R-:W-:Y:S04]  /*d760*/  LDGSTS.E [R100+0x67c00], desc[UR16][R90.64], P1 ;  /* 0x67c000005a647fae */ /* 0x000fe80008921850 */
[----:B------:R1:W-:Y:S04]  /*d770*/  LDGSTS.E [R101+0x40200], desc[UR16][R2.64], P1 ;  /* 0x4020000002657fae */ /* 0x0003e80008921850 */
[----:B------:R1:W-:Y:S02]  /*d780*/  LDGSTS.E [R101+0x40600], desc[UR16][R8.64], P1 ;  /* 0x4060000008657fae */ /* 0x0003e40008921850 */
[----:B-1----:R-:W-:-:S02]  /*d790*/  IMAD.WIDE R20, R89, 0x4, R114 ;  /* 0x0000000459147825 */ /* 0x002fc400078e0272 */
[----:B------:R-:W-:Y:S02]  /*d7a0*/  LDGSTS.E [R101+0x40a00], desc[UR16][R12.64], P1 ;  /* 0x40a000000c657fae */ /* 0x000fe40008921850 */
[C---:B------:R-:W-:Y:S02]  /*d7b0*/  IMAD.WIDE R2, R89.reuse, 0x4, R108 ;  /* 0x0000000459027825 */ /* 0x040fe400078e026c */
[----:B------:R1:W-:Y:S02]  /*d7c0*/  LDGSTS.E [R101+0x40e00], desc[UR16][R16.64], P1 ;  /* 0x40e0000010657fae */ /* 0x0003e40008921850 */
[C---:B------:R-:W-:Y:S02]  /*d7d0*/  IMAD.WIDE R8, R89.reuse, 0x4, R124 ;  /* 0x0000000459087825 */ /* 0x040fe400078e027c */
[----:B------:R-:W4:Y:S04]  /*d7e0*/  LDL.LU.64 R108, [R1+0x210] ;  /* 0x00021000016c7983 */ /* 0x000f280000300a00 */
[----:B------:R1:W-:Y:S02]  /*d7f0*/  LDGSTS.E [R101+0x41200], desc[UR16][R2.64], P1 ;  /* 0x4120000002657fae */ /* 0x0003e40008921850 */
[----:B-1----:R-:W-:-:S02]  /*d800*/  IMAD.WIDE R16, R89, 0x4, R118 ;  /* 0x0000000459107825 */ /* 0x002fc400078e0276 */
[----:B------:R1:W-:Y:S04]  /*d810*/  LDGSTS.E [R101+0x41600], desc[UR16][R8.64], P1 ;  /* 0x4160000008657fae */ /* 0x0003e80008921850 */
[----:B------:R-:W4:Y:S01]  /*d820*/  LDL.LU.64 R118, [R1+0x208] ;  /* 0x0002080001767983 */ /* 0x000f220000300a00 */
[----:B------:R-:W-:-:S03]  /*d830*/  IMAD.WIDE R2, R89, 0x4, R106 ;  /* 0x0000000459027825 */ /* 0x000fc600078e026a */
[----:B------:R-:W4:Y:S04]  /*d840*/  LDL.LU.64 R114, [R1+0x200] ;  /* 0x0002000001727983 */ /* 0x000f280000300a00 */
[----:B------:R-:W4:Y:S01]  /*d850*/  LDL.LU.64 R106, [R1+0x1f8] ;  /* 0x0001f800016a7983 */ /* 0x000f220000300a00 */
[----:B-1----:R-:W-:-:S03]  /*d860*/  IMAD.WIDE R8, R89, 0x4, R104 ;  /* 0x0000000459087825 */ /* 0x002fc600078e0268 */
[----:B------:R-:W4:Y:S01]  /*d870*/  LDL.LU.64 R104, [R1+0x1f0] ;  /* 0x0001f00001687983 */ /* 0x000f220000300a00 */
[----:B------:R-:W-:-:S05]  /*d880*/  IMAD.WIDE R12, R89, 0x4, R94 ;  /* 0x00000004590c7825 */ /* 0x000fca00078e025e */
[----:B------:R1:W-:Y:S04]  /*d890*/  LDGSTS.E [R101+0x41a00], desc[UR16][R12.64], P1 ;  /* 0x41a000000c657fae */ /* 0x0003e80008921850 */
[----:B------:R1:W-:Y:S04]  /*d8a0*/  LDGSTS.E [R101+0x41e00], desc[UR16][R16.64], P1 ;  /* 0x41e0000010657fae */ /* 0x0003e80008921850 */
[----:B------:R-:W-:Y:S01]  /*d8b0*/  LDGSTS.E [R101+0x42200], desc[UR16][R20.64], P1 ;  /* 0x4220000014657fae */ /* 0x000fe20008921850 */
[----:B-1----:R-:W-:-:S03]  /*d8c0*/  IMAD.WIDE R12, R89, 0x4, R112 ;  /* 0x00000004590c7825 */ /* 0x002fc600078e0270 */
[----:B------:R-:W-:Y:S01]  /*d8d0*/  LDGSTS.E [R101+0x42600], desc[UR16][R2.64], P1 ;  /* 0x4260000002657fae */ /* 0x000fe20008921850 */
[----:B------:R-:W-:-:S03]  /*d8e0*/  IMAD.WIDE R16, R89, 0x4, R96 ;  /* 0x0000000459107825 */ /* 0x000fc600078e0260 */
[----:B------:R-:W-:Y:S04]  /*d8f0*/  LDGSTS.E [R101+0x42a00], desc[UR16][R8.64], P1 ;  /* 0x42a0000008657fae */ /* 0x000fe80008921850 */
[----:B------:R2:W-:Y:S04]  /*d900*/  LDGSTS.E [R101+0x42e00], desc[UR16][R12.64], P1 ;  /* 0x42e000000c657fae */ /* 0x0005e80008921850 */
[----:B------:R-:W4:Y:S04]  /*d910*/  LDL.LU.64 R112, [R1+0x1e8] ;  /* 0x0001e80001707983 */ /* 0x000f280000300a00 */
[----:B------:R3:W-:Y:S01]  /*d920*/  LDGSTS.E [R101+0x43200], desc[UR16][R16.64], P1 ;  /* 0x4320000010657fae */ /* 0x0007e20008921850 */
[----:B--2---:R-:W-:-:S03]  /*d930*/  IMAD.WIDE R12, R89, 0x4, R116 ;  /* 0x00000004590c7825 */ /* 0x004fc600078e0274 */
[----:B------:R-:W2:Y:S01]  /*d940*/  LDL.LU.64 R116, [R1+0x1e0] ;  /* 0x0001e00001747983 */ /* 0x000ea20000300a00 */
[----:B---3--:R-:W-:-:S03]  /*d950*/  IMAD.WIDE R16, R89, 0x4, R110 ;  /* 0x0000000459107825 */ /* 0x008fc600078e026e */
[----:B------:R-:W3:Y:S01]  /*d960*/  LDL.LU.64 R110, [R1+0x1d8] ;  /* 0x0001d800016e7983 */ /* 0x000ee20000300a00 */
[----:B------:R-:W-:-:S03]  /*d970*/  IMAD.WIDE R20, R89, 0x4, R98 ;  /* 0x0000000459147825 */ /* 0x000fc600078e0262 */
[----:B------:R-:W3:Y:S01]  /*d980*/  LDL.LU.64 R90, [R1+0x1c8] ;  /* 0x0001c800015a7983 */ /* 0x000ee20000300a00 */
[----:B------:R-:W-:-:S03]  /*d990*/  IMAD.WIDE R2, R89, 0x4, R102 ;  /* 0x0000000459027825 */ /* 0x000fc600078e0266 */
[----:B------:R-:W3:Y:S01]  /*d9a0*/  LDL.LU.64 R124, [R1+0x1c0] ;  /* 0x0001c000017c7983 */ /* 0x000ee20000300a00 */
[----:B----4-:R-:W-:-:S03]  /*d9b0*/  IMAD.WIDE R8, R89, 0x4, R120 ;  /* 0x0000000459087825 */ /* 0x010fc600078e0278 */
[----:B------:R1:W-:Y:S04]  /*d9c0*/  LDGSTS.E [R101+0x43600], desc[UR16][R20.64], P1 ;  /* 0x4360000014657fae */ /* 0x0003e80008921850 */
[----:B------:R-:W4:Y:S04]  /*d9d0*/  LDL.LU.64 R94, [R1+0xc0] ;  /* 0x0000c000015e7983 */ /* 0x000f280000300a00 */
[----:B------:R1:W-:Y:S04]  /*d9e0*/  LDGSTS.E [R101+0x43a00], desc[UR16][R2.64], P1 ;  /* 0x43a0000002657fae */ /* 0x0003e80008921850 */
[----:B------:R-:W4:Y:S04]  /*d9f0*/  LDL.LU.64 R96, [R1+0xb0] ;  /* 0x0000b00001607983 */ /* 0x000f280000300a00 */
[----:B------:R1:W-:Y:S04]  /*da00*/  LDGSTS.E [R101+0x43e00], desc[UR16][R8.64], P1 ;  /* 0x43e0000008657fae */ /* 0x0003e80008921850 */
[----:B------:R-:W4:Y:S04]  /*da10*/  LDL.LU.64 R98, [R1+0xa0] ;  /* 0x0000a00001627983 */ /* 0x000f280000300a00 */
[----:B------:R1:W-:Y:S04]  /*da20*/  LDGSTS.E [R101+0x44200], desc[UR16][R12.64], P1 ;  /* 0x442000000c657fae */ /* 0x0003e80008921850 */
[----:B------:R-:W4:Y:S04]  /*da30*/  LDL.LU.64 R102, [R1+0x90] ;  /* 0x0000900001667983 */ /* 0x000f280000300a00 */
[----:B------:R-:W4:Y:S04]  /*da40*/  LDL.LU.64 R120, [R1+0x80] ;  /* 0x0000800001787983 */ /* 0x000f280000300a00 */
[----:B------:R1:W-:Y:S02]  /*da50*/  LDGSTS.E [R101+0x44600], desc[UR16][R16.64], P1 ;  /* 0x4460000010657fae */ /* 0x0003e40008921850 */
[----:B-1----:R-:W-:-:S02]  /*da60*/  IMAD.WIDE R20, R89, 0x4, R108 ;  /* 0x0000000459147825 */ /* 0x002fc400078e026c */
[----:B------:R-:W4:Y:S04]  /*da70*/  LDL.LU.64 R108, [R1+0x70] ;  /* 0x00007000016c7983 */ /* 0x000f280000300a00 */
[----:B------:R1:W-:Y:S01]  /*da80*/  LDGSTS.E [R101+0x44a00], desc[UR16][R20.64], P1 ;  /* 0x44a0000014657fae */ /* 0x0003e20008921850 */
[----:B------:R-:W-:-:S03]  /*da90*/  IMAD.WIDE R2, R89, 0x4, R118 ;  /* 0x0000000459027825 */ /* 0x000fc600078e0276 */
[----:B------:R-:W4:Y:S01]  /*daa0*/  LDL.LU.64 R118, [R1+0x60] ;  /* 0x0000600001767983 */ /* 0x000f220000300a00 */
[----:B------:R-:W-:-:S03]  /*dab0*/  IMAD.WIDE R8, R89, 0x4, R114 ;  /* 0x0000000459087825 */ /* 0x000fc600078e0272 */
[----:B------:R-:W4:Y:S01]  /*dac0*/  LDL.LU.64 R114, [R1+0x50] ;  /* 0x0000500001727983 */ /* 0x000f220000300a00 */
[----:B------:R-:W-:-:S03]  /*dad0*/  IMAD.WIDE R12, R89, 0x4, R106 ;  /* 0x00000004590c7825 */ /* 0x000fc600078e026a */
[----:B------:R2:W-:Y:S01]  /*dae0*/  LDGSTS.E [R101+0x44e00], desc[UR16][R2.64], P1 ;  /* 0x44e0000002657fae */ /* 0x0005e20008921850 */
[----:B------:R-:W-:-:S03]  /*daf0*/  IMAD.WIDE R16, R89, 0x4, R104 ;  /* 0x0000000459107825 */ /* 0x000fc600078e0268 */
[----:B------:R-:W4:Y:S04]  /*db00*/  LDL.LU.64 R106, [R1+0x40] ;  /* 0x00004000016a7983 */ /* 0x000f280000300a00 */
[----:B------:R3:W-:Y:S04]  /*db10*/  LDGSTS.E [R101+0x45200], desc[UR16][R8.64], P1 ;  /* 0x4520000008657fae */ /* 0x0007e80008921850 */
[----:B------:R-:W4:Y:S04]  /*db20*/  LDL.LU.64 R104, [R1+0x30] ;  /* 0x0000300001687983 */ /* 0x000f280000300a00 */
[----:B------:R-:W-:Y:S04]  /*db30*/  LDGSTS.E [R101+0x45600], desc[UR16][R12.64], P1 ;  /* 0x456000000c657fae */ /* 0x000fe80008921850 */
[----:B------:R3:W-:Y:S04]  /*db40*/  LDGSTS.E [R101+0x45a00], desc[UR16][R16.64], P1 ;  /* 0x45a0000010657fae */ /* 0x0007e80008921850 */
[----:B------:R-:W4:Y:S01]  /*db50*/  LDL.LU.64 R12, [R1+0x1d0] ;  /* 0x0001d000010c7983 */ /* 0x000f220000300a00 */
[----:B-1----:R-:W-:-:S03]  /*db60*/  IMAD.WIDE R20, R89, 0x4, R112 ;  /* 0x0000000459147825 */ /* 0x002fc600078e0270 */
[----:B------:R-:W4:Y:S04]  /*db70*/  LDL.LU.64 R112, [R1+0x20] ;  /* 0x0000200001707983 */ /* 0x000f280000300a00 */
[----:B------:R1:W-:Y:S01]  /*db80*/  LDGSTS.E [R101+0x45e00], desc[UR16][R20.64], P1 ;  /* 0x45e0000014657fae */ /* 0x0003e20008921850 */
[----:B--2---:R-:W-:-:S03]  /*db90*/  IMAD.WIDE R2, R89, 0x4, R116 ;  /* 0x0000000459027825 */ /* 0x004fc600078e0274 */
[----:B------:R-:W2:Y:S01]  /*dba0*/  LDL.LU.64 R116, [R1+0x10] ;  /* 0x0000100001747983 */ /* 0x000ea20000300a00 */
[----:B---3--:R-:W-:-:S03]  /*dbb0*/  IMAD.WIDE R8, R89, 0x4, R110 ;  /* 0x0000000459087825 */ /* 0x008fc600078e026e */
[----:B------:R4:W-:Y:S04]  /*dbc0*/  LDGSTS.E [R101+0x46200], desc[UR16][R2.64], P1 ;  /* 0x4620000002657fae */ /* 0x0009e80008921850 */
[----:B------:R-:W3:Y:S01]  /*dbd0*/  LDL.LU.64 R110, [R1] ;  /* 0x00000000016e7983 */ /* 0x000ee20000300a00 */
[----:B------:R-:W-:-:S03]  /*dbe0*/  IMAD.WIDE R16, R89, 0x4, R90 ;  /* 0x0000000459107825 */ /* 0x000fc600078e025a */
[----:B------:R4:W-:Y:S01]  /*dbf0*/  LDGSTS.E [R101+0x46600], desc[UR16][R8.64], P1 ;  /* 0x4660000008657fae */ /* 0x0009e20008921850 */
[----:B-1----:R-:W-:-:S04]  /*dc00*/  IMAD.WIDE R20, R89, 0x4, R124 ;  /* 0x0000000459147825 */ /* 0x002fc800078e027c */
[----:B----4-:R-:W-:-:S04]  /*dc10*/  IMAD.WIDE R2, R89, 0x4, R94 ;  /* 0x0000000459027825 */ /* 0x010fc800078e025e */
[----:B------:R-:W-:-:S04]  /*dc20*/  IMAD.WIDE R8, R89, 0x4, R96 ;  /* 0x0000000459087825 */ /* 0x000fc800078e0260 */
[----:B------:R-:W-:-:S05]  /*dc30*/  IMAD.WIDE R12, R89, 0x4, R12 ;  /* 0x00000004590c7825 */ /* 0x000fca00078e020c */
[----:B------:R1:W-:Y:S04]  /*dc40*/  LDGSTS.E [R101+0x46a00], desc[UR16][R12.64], P1 ;  /* 0x46a000000c657fae */ /* 0x0003e80008921850 */
[----:B------:R4:W-:Y:S04]  /*dc50*/  LDGSTS.E [R101+0x46e00], desc[UR16][R16.64], P1 ;  /* 0x46e0000010657fae */ /* 0x0009e80008921850 */
[----:B------:R4:W-:Y:S01]  /*dc60*/  LDGSTS.E [R101+0x47200], desc[UR16][R20.64], P1 ;  /* 0x4720000014657fae */ /* 0x0009e20008921850 */
[----:B-1----:R-:W-:-:S03]  /*dc70*/  IMAD.WIDE R12, R89, 0x4, R98 ;  /* 0x00000004590c7825 */ /* 0x002fc600078e0262 */
[----:B------:R1:W-:Y:S01]  /*dc80*/  LDGSTS.E [R101+0x47600], desc[UR16][R2.64], P1 ;  /* 0x4760000002657fae */ /* 0x0003e20008921850 */
[----:B----4-:R-:W-:-:S03]  /*dc90*/  IMAD.WIDE R16, R89, 0x4, R102 ;  /* 0x0000000459107825 */ /* 0x010fc600078e0266 */
[----:B------:R4:W-:Y:S01]  /*dca0*/  LDGSTS.E [R101+0x47a00], desc[UR16][R8.64], P1 ;  /* 0x47a0000008657fae */ /* 0x0009e20008921850 */
[----:B------:R-:W-:-:S03]  /*dcb0*/  IMAD.WIDE R20, R89, 0x4, R120 ;  /* 0x0000000459147825 */ /* 0x000fc600078e0278 */
[----:B------:R4:W-:Y:S01]  /*dcc0*/  LDGSTS.E [R101+0x47e00], desc[UR16][R12.64], P1 ;  /* 0x47e000000c657fae */ /* 0x0009e20008921850 */
[----:B-1----:R-:W-:-:S03]  /*dcd0*/  IMAD.WIDE R2, R89, 0x4, R108 ;  /* 0x0000000459027825 */ /* 0x002fc600078e026c */
[----:B------:R-:W-:Y:S01]  /*dce0*/  LDGSTS.E [R101+0x60200], desc[UR16][R16.64], P1 ;  /* 0x6020000010657fae */ /* 0x000fe20008921850 */
[----:B----4-:R-:W-:-:S03]  /*dcf0*/  IMAD.WIDE R8, R89, 0x4, R118 ;  /* 0x0000000459087825 */ /* 0x010fc600078e0276 */
[----:B------:R-:W-:Y:S01]  /*dd00*/  LDGSTS.E [R101+0x60600], desc[UR16][R20.64], P1 ;  /* 0x6060000014657fae */ /* 0x000fe20008921850 */
[----:B------:R-:W-:-:S03]  /*dd10*/  IMAD.WIDE R12, R89, 0x4, R114 ;  /* 0x00000004590c7825 */ /* 0x000fc600078e0272 */
[----:B------:R-:W-:Y:S04]  /*dd20*/  LDGSTS.E [R101+0x60a00], desc[UR16][R2.64], P1 ;  /* 0x60a0000002657fae */ /* 0x000fe80008921850 */
[----:B------:R-:W-:Y:S04]  /*dd30*/  LDGSTS.E [R101+0x60e00], desc[UR16][R8.64], P1 ;  /* 0x60e0000008657fae */ /* 0x000fe80008921850 */
[----:B------:R3:W-:Y:S02]  /*dd40*/  LDGSTS.E [R101+0x61200], desc[UR16][R12.64], P1 ;  /* 0x612000000c657fae */ /* 0x0007e40008921850 */
[----:B---3--:R-:W-:-:S02]  /*dd50*/  IMAD.WIDE R12, R89, 0x4, R110 ;  /* 0x00000004590c7825 */ /* 0x008fc400078e026e */
[----:B------:R-:W3:Y:S01]  /*dd60*/  LDL.LU R111, [R1+0x2b8] ;  /* 0x0002b800016f7983 */ /* 0x000ee20000300800 */
[----:B------:R-:W1:Y:S01]  /*dd70*/  S2R R110, SR_TID.X ;  /* 0x00000000006e7919 */ /* 0x000e620000002100 */
[----:B------:R-:W-:-:S04]  /*dd80*/  IMAD.WIDE R16, R89, 0x4, R106 ;  /* 0x0000000459107825 */ /* 0x000fc800078e026a */
[C---:B------:R-:W-:Y:S01]  /*dd90*/  IMAD.WIDE R20, R89.reuse, 0x4, R104 ;  /* 0x0000000459147825 */ /* 0x040fe200078e0268 */
[----:B------:R-:W-:Y:S03]  /*dda0*/  LDGSTS.E [R101+0x61600], desc[UR16][R16.64], P1 ;  /* 0x6160000010657fae */ /* 0x000fe60008921850 */
[C---:B------:R-:W-:Y:S01]  /*ddb0*/  IMAD.WIDE R2, R89.reuse, 0x4, R112 ;  /* 0x0000000459027825 */ /* 0x040fe200078e0270 */
[----:B------:R-:W-:Y:S03]  /*ddc0*/  LDGSTS.E [R101+0x61a00], desc[UR16][R20.64], P1 ;  /* 0x61a0000014657fae */ /* 0x000fe60008921850 */
[C---:B--2---:R-:W-:Y:S01]  /*ddd0*/  IMAD.WIDE R8, R89.reuse, 0x4, R116 ;  /* 0x0000000459087825 */ /* 0x044fe200078e0274 */
        /* <DEDUP_REMOVED lines=16> */
[----:B------:R2:W-:Y:S03]  /*dee0*/  LDGSTS.E [R101+0x63e00], desc[UR16][R26.64], P1 ;  /* 0x63e000001a657fae */ /* 0x0005e60008921850 */
        /* <DEDUP_REMOVED lines=8> */
[----:B------:R-:W-:Y:S01]  /*df70*/  IMAD.WIDE R54, R89, 0x4, R54 ;  /* 0x0000000459367825 */ /* 0x000fe200078e0236 */
[----:B------:R4:W-:Y:S01]  /*df80*/  LDGSTS.E [R101+0x65200], desc[UR16][R46.64], P1 ;  /* 0x652000002e657fae */ /* 0x0009e20008921850 */
[----:B-1----:R-:W-:-:S02]  /*df90*/  SHF.R.U32.HI R110, RZ, 0x6, R110 ;  /* 0x00000006ff6e7819 */ /* 0x002fc4000001166e */
        /* <DEDUP_REMOVED lines=8> */
[----:B------:R-:W-:-:S02]  /*e020*/  SGXT.U32 R110, R110, 0x3 ;  /* 0x000000036e6e781a */ /* 0x000fc40000000000 */
        /* <DEDUP_REMOVED lines=9> */
[----:B------:R-:W-:Y:S04]  /*e0c0*/  LDGSTS.E [R101+0x67600], desc[UR16][R82.64], P1 ;  /* 0x6760000052657fae */ /* 0x000fe80008921850 */
[----:B------:R-:W-:Y:S04]  /*e0d0*/  LDGSTS.E [R101+0x67a00], desc[UR16][R86.64], P1 ;  /* 0x67a0000056657fae */ /* 0x000fe80008921850 */
[----:B------:R3:W-:Y:S01]  /*e0e0*/  LDGSTS.E [R101+0x67e00], desc[UR16][R4.64], P1 ;  /* 0x67e0000004657fae */ /* 0x0007e20008921850 */
[----:B------:R-:W-:-:S03]  /*e0f0*/  UISETP.GE.AND UP0, UPT, UR4, 0x80, UPT ;  /* 0x000000800400788c */ /* 0x000fc6000bf06270 */
[----:B------:R-:W0:Y:S03]  /*e100*/  LDGDEPBAR ;  /* 0x00000000000079af */ /* 0x000e260000000000 */
[----:B------:R-:W-:Y:S02]  /*e110*/  PLOP3.LUT P1, PT, PT, PT, UP0, 0x40, 0x0 ;  /* 0x000000000000781c */ /* 0x000fe40003f2e808 */
[----:B------:R-:W-:Y:S02]  /*e120*/  CS2R R24, SRZ ;  /* 0x0000000000187805 */ /* 0x000fe4000001ff00 */
[----:B--2---:R-:W-:Y:S02]  /*e130*/  CS2R R26, SRZ ;  /* 0x00000000001a7805 */ /* 0x004fe4000001ff00 */
[----:B------:R-:W-:Y:S02]  /*e140*/  CS2R R28, SRZ ;  /* 0x00000000001c7805 */ /* 0x000fe4000001ff00 */
[----:B----4-:R-:W-:-:S02]  /*e150*/  CS2R R30, SRZ ;  /* 0x00000000001e7805 */ /* 0x010fc4000001ff00 */
[----:B------:R-:W-:Y:S02]  /*e160*/  CS2R R32, SRZ ;  /* 0x0000000000207805 */ /* 0x000fe4000001ff00 */
[----:B------:R-:W-:Y:S02]  /*e170*/  CS2R R34, SRZ ;  /* 0x0000000000227805 */ /* 0x000fe4000001ff00 */
[----:B------:R-:W-:Y:S02]  /*e180*/  CS2R R36, SRZ ;  /* 0x0000000000247805 */ /* 0x000fe4000001ff00 */
[----:B------:R-:W-:Y:S02]  /*e190*/  CS2R R38, SRZ ;  /* 0x0000000000267805 */ /* 0x000fe4000001ff00 */
[----:B------:R-:W-:Y:S02]  /*e1a0*/  CS2R R40, SRZ ;  /* 0x0000000000287805 */ /* 0x000fe4000001ff00 */
[----:B------:R-:W-:-:S02]  /*e1b0*/  CS2R R42, SRZ ;  /* 0x00000000002a7805 */ /* 0x000fc4000001ff00 */
[----:B------:R-:W-:Y:S02]  /*e1c0*/  CS2R R44, SRZ ;  /* 0x00000000002c7805 */ /* 0x000fe4000001ff00 */
[----:B------:R-:W-:Y:S02]  /*e1d0*/  CS2R R46, SRZ ;  /* 0x00000000002e7805 */ /* 0x000fe4000001ff00 */
[----:B------:R-:W-:Y:S02]  /*e1e0*/  CS2R R48, SRZ ;  /* 0x0000000000307805 */ /* 0x000fe4000001ff00 */
[----:B-1----:R-:W-:Y:S02]  /*e1f0*/  CS2R R50, SRZ ;  /* 0x0000000000327805 */ /* 0x002fe4000001ff00 */
[----:B------:R-:W-:Y:S02]  /*e200*/  CS2R R52, SRZ ;  /* 0x0000000000347805 */ /* 0x000fe4000001ff00 */
[----:B------:R-:W-:-:S02]  /*e210*/  CS2R R54, SRZ ;  /* 0x0000000000367805 */ /* 0x000fc4000001ff00 */
        /* <DEDUP_REMOVED lines=12> */
[C---:B---3--:R-:W-:Y:S02]  /*e2e0*/  LOP3.LUT R2, R111.reuse, R110, RZ, 0xfc, !PT ;  /* 0x0000006e6f027212 */ /* 0x048fe400078efcff */
[C-C-:B------:R-:W-:Y:S02]  /*e2f0*/  LOP3.LUT R4, R111.reuse, 0x8, R110.reuse, 0xfe, !PT ;  /* 0x000000086f047812 */ /* 0x140fe400078efe6e */
[C-C-:B------:R-:W-:Y:S01]  /*e300*/  LOP3.LUT R3, R111.reuse, 0x10, R110.reuse, 0xfe, !PT ;  /* 0x000000106f037812 */ /* 0x140fe200078efe6e */
[----:B------:R1:W-:Y:S04]  /*e310*/  STL [R1+0x5a0], R2 ;  /* 0x0005a00201007387 */ /* 0x0003e80000100800 */
[----:B------:R2:W-:Y:S01]  /*e320*/  STL [R1+0x574], R4 ;  /* 0x0005740401007387 */ /* 0x0005e20000100800 */
[----:B-1----:R-:W-:-:S03]  /*e330*/  LOP3.LUT R2, R111, 0x18, R110, 0xfe, !PT ;  /* 0x000000186f027812 */ /* 0x002fc600078efe6e */
[----:B------:R1:W-:Y:S01]  /*e340*/  STL [R1+0x578], R3 ;  /* 0x0005780301007387 */ /* 0x0003e20000100800 */
[----:B--2---:R-:W-:-:S03]  /*e350*/  LOP3.LUT R4, R111, 0x20, R110, 0xfe, !PT ;  /* 0x000000206f047812 */ /* 0x004fc600078efe6e */
[----:B------:R2:W-:Y:S01]  /*e360*/  STL [R1+0x57c], R2 ;  /* 0x00057c0201007387 */ /* 0x0005e20000100800 */
[----:B-1----:R-:W-:-:S03]  /*e370*/  LOP3.LUT R3, R111, 0x28, R110, 0xfe, !PT ;  /* 0x000000286f037812 */ /* 0x002fc600078efe6e */
[----:B------:R1:W-:Y:S01]  /*e380*/  STL [R1+0x580], R4 ;  /* 0x0005800401007387 */ /* 0x0003e20000100800 */
[----:B--2---:R-:W-:-:S03]  /*e390*/  LOP3.LUT R2, R111, 0x30, R110, 0xfe, !PT ;  /* 0x000000306f027812 */ /* 0x004fc600078efe6e */
[----:B------:R2:W-:Y:S04]  /*e3a0*/  STL [R1+0x584], R3 ;  /* 0x0005840301007387 */ /* 0x0005e80000100800 */
[----:B------:R3:W-:Y:S01]  /*e3b0*/  STL [R1+0x588], R2 ;  /* 0x0005880201007387 */ /* 0x0007e20000100800 */
[C-C-:B-1----:R-:W-:Y:S02]  /*e3c0*/  LOP3.LUT R4, R111.reuse, 0x38, R110.reuse, 0xfe, !PT ;  /* 0x000000386f047812 */ /* 0x142fe400078efe6e */
[----:B--2---:R-:W-:-:S03]  /*e3d0*/  LOP3.LUT R3, R111, 0x40, R110, 0xfe, !PT ;  /* 0x000000406f037812 */ /* 0x004fc600078efe6e */
[----:B------:R1:W-:Y:S01]  /*e3e0*/  STL [R1+0x58c], R4 ;  /* 0x00058c0401007387 */ /* 0x0003e20000100800 */
[----:B---3--:R-:W-:-:S03]  /*e3f0*/  LOP3.LUT R2, R111, 0x48, R110, 0xfe, !PT ;  /* 0x000000486f027812 */ /* 0x008fc600078efe6e */
        /* <DEDUP_REMOVED lines=110> */
[----:B------:R-:W-:Y:S02]  /*eae0*/  CS2R R80, SRZ ;  /* 0x0000000000507805 */ /* 0x000fe4000001ff00 */
[----:B------:R-:W-:Y:S02]  /*eaf0*/  CS2R R82, SRZ ;  /* 0x0000000000527805 */ /* 0x000fe4000001ff00 */
[----:B------:R-:W-:Y:S02]  /*eb00*/  CS2R R84, SRZ ;  /* 0x0000000000547805 */ /* 0x000fe4000001ff00 */
[----:B------:R-:W-:Y:S01]  /*eb10*/  CS2R R86, SRZ ;  /* 0x0000000000567805 */ /* 0x000fe2000001ff00 */
[----:B------:R-:W-:Y:S06]  /*eb20*/  @P1 BRA `(.L_x_0) ;  /* 0x000000c000b01947 */ /* 0x000fec0003800000 */
[----:B------:R-:W1:Y:S01]  /*eb30*/  LDL.LU R92, [R1+0x364] ;  /* 0x00036400015c7983 */ /* 0x000e620000300800 */
[----:B------:R-:W-:Y:S01]  /*eb40*/  IMAD.SHL.U32 R62, R89, 0x8, RZ ;  /* 0x00000008593e7824 */ /* 0x000fe200078e00ff */
[----:B------:R-:W-:Y:S01]  /*eb50*/  ULDC.64 UR14, c[0x0][0x218] ;  /* 0x00008600000e7ab9 */ /* 0x000fe20000000a00 */
[----:B------:R-:W-:Y:S01]  /*eb60*/  ULDC UR6, c[0x0][0x21c] ;  /* 0x0000870000067ab9 */ /* 0x000fe20000000800 */
[----:B------:R-:W2:Y:S04]  /*eb70*/  LDL.LU R106, [R1+0x2c8] ;  /* 0x0002c800016a7983 */ /* 0x000ea80000300800 */
[----:B------:R-:W3:Y:S04]  /*eb80*/  LDL.LU R107, [R1+0x2d8] ;  /* 0x0002d800016b7983 */ /* 0x000ee80000300800 */
[----:B------:R-:W4:Y:S04]  /*eb90*/  LDL.LU R88, [R1+0x2d4] ;  /* 0x0002d40001587983 */ /* 0x000f280000300800 */
        /* <DEDUP_REMOVED lines=9> */
[----:B-----5:R-:W-:Y:S04]  /*ec30*/  STL [R1+0x6c0], R93 ;  /* 0x0006c05d01007387 */ /* 0x020fe80000100800 */
[----:B------:R2:W-:Y:S01]  /*ec40*/  STL [R1+0x6bc], R0 ;  /* 0x0006bc0001007387 */ /* 0x0005e20000100800 */
[----:B-1----:R-:W-:-:S02]  /*ec50*/  SHF.R.S32.HI R2, RZ, 0x1f, R92 ;  /* 0x0000001fff027819 */ /* 0x002fc4000001145c */
[----:B--2---:R-:W-:Y:S02]  /*ec60*/  SHF.R.S32.HI R3, RZ, 0x1f, R106 ;  /* 0x0000001fff037819 */ /* 0x004fe4000001146a */
[----:B------:R-:W-:Y:S02]  /*ec70*/  SHF.L.U64.HI R2, R92, 0x2, R2 ;  /* 0x000000025c027819 */ /* 0x000fe40000010202 */
[----:B------:R-:W-:Y:S02]  /*ec80*/  SHF.L.U64.HI R0, R106, 0x2, R3 ;  /* 0x000000026a007819 */ /* 0x000fe40000010203 */
[----:B---3--:R-:W-:Y:S01]  /*ec90*/  SHF.R.S32.HI R4, RZ, 0x1f, R107 ;  /* 0x0000001fff047819 */ /* 0x008fe2000001146b */
[----:B------:R1:W-:Y:S01]  /*eca0*/  STL [R1+0x35c], R2 ;  /* 0x00035c0201007387 */ /* 0x0003e20000100800 */
[----:B----4-:R-:W-:-:S03]  /*ecb0*/  SHF.R.S32.HI R5, RZ, 0x1f, R88 ;  /* 0x0000001fff057819 */ /* 0x010fc60000011458 */
[----:B------:R2:W-:Y:S01]  /*ecc0*/  STL [R1+0x378], R0 ;  /* 0x0003780001007387 */ /* 0x0005e20000100800 */
[----:B------:R-:W-:-:S04]  /*ecd0*/  SHF.R.S32.HI R3, RZ, 0x1f, R104 ;  /* 0x0000001fff037819 */ /* 0x000fc80000011468 */
[----:B------:R-:W-:Y:S02]  /*ece0*/  SHF.L.U64.HI R3, R104, 0x2, R3 ;  /* 0x0000000268037819 */ /* 0x000fe40000010203 */
[----:B-1----:R-:W-:Y:S02]  /*ecf0*/  SHF.R.S32.HI R2, RZ, 0x1f, R105 ;  /* 0x0000001fff027819 */ /* 0x002fe40000011469 */
[----:B--2---:R-:W-:Y:S02]  /*ed00*/  SHF.L.U64.HI R0, R107, 0x2, R4 ;  /* 0x000000026b007819 */ /* 0x004fe40000010204 */
[----:B------:R-:W-:Y:S02]  /*ed10*/  SHF.L.U64.HI R4, R88, 0x2, R5 ;  /* 0x0000000258047819 */ /* 0x000fe40000010205 */
[----:B------:R-:W-:Y:S01]  /*ed20*/  SHF.R.U32.HI R5, RZ, 0x5, R122 ;  /* 0x00000005ff057819 */ /* 0x000fe2000001167a */
[----:B------:R1:W-:Y:S04]  /*ed30*/  STL [R1+0x374], R0 ;  /* 0x0003740001007387 */ /* 0x0003e80000100800 */
[----:B------:R2:W-:Y:S04]  /*ed40*/  STL [R1+0x370], R4 ;  /* 0x0003700401007387 */ /* 0x0005e80000100800 */
[----:B------:R3:W-:Y:S01]  /*ed50*/  STL [R1+0x36c], R3 ;  /* 0x00036c0301007387 */ /* 0x0007e20000100800 */
[----:B-1----:R-:W-:-:S02]  /*ed60*/  SHF.L.U64.HI R0, R105, 0x2, R2 ;  /* 0x0000000269007819 */ /* 0x002fc40000010202 */
[----:B------:R-:W-:Y:S02]  /*ed70*/  SHF.R.S32.HI R2, RZ, 0x1f, R117 ;  /* 0x0000001fff027819 */ /* 0x000fe40000011475 */
[----:B--2---:R-:W-:Y:S01]  /*ed80*/  SHF.R.S32.HI R4, RZ, 0x1f, R112 ;  /* 0x0000001fff047819 */ /* 0x004fe20000011470 */
[----:B------:R1:W-:Y:S01]  /*ed90*/  STL [R1+0x368], R0 ;  /* 0x0003680001007387 */ /* 0x0003e20000100800 */
[----:B------:R-:W-:Y:S02]  /*eda0*/  SHF.L.U64.HI R2, R117, 0x2, R2 ;  /* 0x0000000275027819 */ /* 0x000fe40000010202 */
[----:B---3--:R-:W-:Y:S02]  /*edb0*/  SHF.R.S32.HI R3, RZ, 0x1f, R116 ;  /* 0x0000001fff037819 */ /* 0x008fe40000011474 */
[----:B------:R-:W-:Y:S02]  /*edc0*/  SHF.L.U64.HI R4, R112, 0x2, R4 ;  /* 0x0000000270047819 */ /* 0x000fe40000010204 */
[----:B-1----:R-:W-:-:S03]  /*edd0*/  SHF.L.U64.HI R0, R116, 0x2, R3 ;  /* 0x0000000274007819 */ /* 0x002fc60000010203 */
[----:B------:R1:W-:Y:S01]  /*ede0*/  STL [R1+0x364], R4 ;  /* 0x0003640401007387 */ /* 0x0003e20000100800 */
[----:B------:R-:W-:-:S03]  /*edf0*/  SHF.R.S32.HI R88, RZ, 0x1f, R89 ;  /* 0x0000001fff587819 */ /* 0x000fc60000011459 */
[----:B------:R-:W2:Y:S04]  /*ee00*/  LDL.LU R106, [R1+0x2e4] ;  /* 0x0002e400016a7983 */ /* 0x000ea80000300800 */
[----:B------:R-:W-:Y:S04]  /*ee10*/  STL [R1+0x360], R0 ;  /* 0x0003600001007387 */ /* 0x000fe80000100800 */
[----:B------:R-:W3:Y:S01]  /*ee20*/  LDL.LU R122, [R1+0x2e8] ;  /* 0x0002e800017a7983 */ /* 0x000ee20000300800 */
[----:B------:R-:W-:-:S03]  /*ee30*/  R2UR UR18, R5 ;  /* 0x00000000051272ca */ /* 0x000fc600000e0000 */
[----:B------:R-:W4:Y:S01]  /*ee40*/  LDL.LU R116, [R1+0x2ec] ;  /* 0x0002ec0001747983 */ /* 0x000f220000300800 */
[----:B------:R-:W-:-:S03]  /*ee50*/  SHF.R.S32.HI R5, RZ, 0x1f, R113 ;  /* 0x0000001fff057819 */ /* 0x000fc60000011471 */
[----:B------:R-:W4:Y:S01]  /*ee60*/  LDL.LU R117, [R1+0x2f0] ;  /* 0x0002f00001757983 */ /* 0x000f220000300800 */
[----:B------:R-:W-:Y:S02]  /*ee70*/  SHF.L.U64.HI R63, R89, 0x3, R88 ;  /* 0x00000003593f7819 */ /* 0x000fe40000010258 */
[-C--:B------:R-:W-:Y:S01]  /*ee80*/  LEA R91, P1, R123, R62.reuse, 0x2 ;  /* 0x0000003e7b5b7211 */ /* 0x080fe200078210ff */
[----:B------:R1:W-:Y:S01]  /*ee90*/  STL [R1+0x6c4], R2 ;  /* 0x0006c40201007387 */ /* 0x0003e20000100800 */
[-C--:B------:R-:W-:Y:S02]  /*eea0*/  LEA R3, P2, R110, R62.reuse, 0x2 ;  /* 0x0000003e6e037211 */ /* 0x080fe400078410ff */
[----:B-1----:R-:W-:Y:S01]  /*eeb0*/  LEA R4, P3, R111, R62, 0x2 ;  /* 0x0000003e6f047211 */ /* 0x002fe200078610ff */
[----:B------:R-:W-:Y:S01]  /*eec0*/  STL [R1+0x6cc], R89 ;  /* 0x0006cc5901007387 */ /* 0x000fe20000100800 */
[----:B------:R-:W-:Y:S02]  /*eed0*/  SHF.R.S32.HI R8, RZ, 0x1f, R123 ;  /* 0x0000001fff087819 */ /* 0x000fe4000001147b */
[----:B------:R-:W-:Y:S01]  /*eee0*/  SHF.R.S32.HI R10, RZ, 0x1f, R110 ;  /* 0x0000001fff0a7819 */ /* 0x000fe2000001146e */
[----:B------:R1:W-:Y:S01]  /*eef0*/  STL [R1+0x6c8], R88 ;  /* 0x0006c85801007387 */ /* 0x0003e20000100800 */
[----:B------:R-:W-:-:S02]  /*ef00*/  LEA.HI.X R8, R123, R63, R8, 0x2, P1 ;  /* 0x0000003f7b087211 */ /* 0x000fc400008f1408 */
[C---:B------:R-:W-:Y:S02]  /*ef10*/  LEA R2, P4, R113.reuse, R62, 0x2 ;  /* 0x0000003e71027211 */ /* 0x040fe400078810ff */
[----:B------:R-:W-:Y:S02]  /*ef20*/  SHF.R.S32.HI R12, RZ, 0x1f, R111 ;  /* 0x0000001fff0c7819 */ /* 0x000fe4000001146f */
[-C--:B------:R-:W-:Y:S01]  /*ef30*/  LEA.HI.X R0, R113, R63.reuse, R5, 0x2, P4 ;  /* 0x0000003f71007211 */ /* 0x080fe200020f1405 */
[----:B------:R-:W-:Y:S04]  /*ef40*/  STL [R1+0x6d0], R2 ;  /* 0x0006d00201007387 */ /* 0x000fe80000100800 */
[----:B------:R1:W-:Y:S04]  /*ef50*/  STL [R1+0x730], R91 ;  /* 0x0007305b01007387 */ /* 0x0003e80000100800 */
[----:B------:R1:W-:Y:S04]  /*ef60*/  STL [R1+0x72c], R3 ;  /* 0x00072c0301007387 */ /* 0x0003e80000100800 */
[----:B------:R-:W-:Y:S04]  /*ef70*/  STL [R1+0x728], R4 ;  /* 0x0007280401007387 */ /* 0x000fe80000100800 */
[----:B------:R-:W-:Y:S04]  /*ef80*/  STL [R1+0x6d4], R0 ;  /* 0x0006d40001007387 */ /* 0x000fe80000100800 */
[----:B------:R-:W4:Y:S04]  /*ef90*/  LDL.LU R107, [R1+0x2f4] ;  /* 0x0002f400016b7983 */ /* 0x000f280000300800 */
[----:B------:R-:W4:Y:S04]  /*efa0*/  LDL.LU R104, [R1+0x2f8] ;  /* 0x0002f80001687983 */ /* 0x000f280000300800 */
[----:B------:R-:W4:Y:S04]  /*efb0*/  LDL.LU R105, [R1+0x2fc] ;  /* 0x0002fc0001697983 */ /* 0x000f280000300800 */
[----:B------:R-:W4:Y:S01]  /*efc0*/  LDL.LU R123, [R1+0x300] ;  /* 0x00030000017b7983 */ /* 0x000f220000300800 */
[----:B------:R-:W-:-:S02]  /*efd0*/  LEA.HI.X R10, R110, R63, R10, 0x2, P2 ;  /* 0x0000003f6e0a7211 */ /* 0x000fc400010f140a */
[----:B------:R-:W-:Y:S01]  /*efe0*/  LEA.HI.X R12, R111, R63, R12, 0x2, P3 ;  /* 0x0000003f6f0c7211 */ /* 0x000fe200018f140c */
[----:B------:R-:W-:Y:S04]  /*eff0*/  STL [R1+0x724], R8 ;  /* 0x0007240801007387 */ /* 0x000fe80000100800 */
[----:B------:R1:W-:Y:S04]  /*f000*/  STL [R1+0x734], R10 ;  /* 0x0007340a01007387 */ /* 0x0003e80000100800 */
[----:B------:R-:W4:Y:S04]  /*f010*/  LDL.LU R112, [R1+0x314] ;  /* 0x0003140001707983 */ /* 0x000f280000300800 */
[----:B------:R-:W4:Y:S04]  /*f020*/  LDL.LU R113, [R1+0x318] ;  /* 0x0003180001717983 */ /* 0x000f280000300800 */
[----:B------:R-:W4:Y:S04]  /*f030*/  LDL.LU R110, [R1+0x31c] ;  /* 0x00031c00016e7983 */ /* 0x000f280000300800 */
[----:B------:R-:W4:Y:S04]  /*f040*/  LDL.LU R111, [R1+0x324] ;  /* 0x00032400016f7983 */ /* 0x000f280000300800 */
[----:B------:R-:W-:Y:S01]  /*f050*/  STL [R1+0x738], R12 ;  /* 0x0007380c01007387 */ /* 0x000fe20000100800 */
[----:B--2---:R-:W-:-:S02]  /*f060*/  LEA R5, P1, R106, R62, 0x2 ;  /* 0x0000003e6a057211 */ /* 0x004fc400078210ff */
[----:B------:R-:W-:-:S03]  /*f070*/  SHF.R.S32.HI R14, RZ, 0x1f, R106 ;  /* 0x0000001fff0e7819 */ /* 0x000fc6000001146a */
[----:B------:R-:W-:Y:S01]  /*f080*/  STL [R1+0x73c], R5 ;  /* 0x00073c0501007387 */ /* 0x000fe20000100800 */
[----:B------:R-:W-:Y:S02]  /*f090*/  LEA.HI.X R14, R106, R63, R14, 0x2, P1 ;  /* 0x0000003f6a0e7211 */ /* 0x000fe400008f140e */
[-C--:B---3--:R-:W-:Y:S02]  /*f0a0*/  LEA R6, P2, R122, R62.reuse, 0x2 ;  /* 0x0000003e7a067211 */ /* 0x088fe400078410ff */
[----:B------:R-:W-:Y:S02]  /*f0b0*/  SHF.R.S32.HI R16, RZ, 0x1f, R122 ;  /* 0x0000001fff107819 */ /* 0x000fe4000001147a */
[----:B----4-:R-:W-:Y:S01]  /*f0c0*/  SHF.R.S32.HI R17, RZ, 0x1f, R116 ;  /* 0x0000001fff117819 */ /* 0x010fe20000011474 */
[----:B------:R-:W-:Y:S01]  /*f0d0*/  STL [R1+0x740], R6 ;  /* 0x0007400601007387 */ /* 0x000fe20000100800 */
[-C--:B------:R-:W-:Y:S02]  /*f0e0*/  LEA R7, P3, R116, R62.reuse, 0x2 ;  /* 0x0000003e74077211 */ /* 0x080fe400078610ff */
[----:B------:R-:W-:Y:S01]  /*f0f0*/  SHF.R.S32.HI R18, RZ, 0x1f, R117 ;  /* 0x0000001fff127819 */ /* 0x000fe20000011475 */
[----:B------:R-:W2:Y:S01]  /*f100*/  LDL.LU R115, [R1+0x328] ;  /* 0x0003280001737983 */ /* 0x000ea20000300800 */
[----:B------:R-:W-:-:S02]  /*f110*/  LEA R9, P4, R117, R62, 0x2 ;  /* 0x0000003e75097211 */ /* 0x000fc400078810ff */
[-C--:B------:R-:W-:Y:S02]  /*f120*/  LEA.HI.X R16, R122, R63.reuse, R16, 0x2, P2 ;  /* 0x0000003f7a107211 */ /* 0x080fe400010f1410 */
[-C--:B------:R-:W-:Y:S01]  /*f130*/  LEA.HI.X R17, R116, R63.reuse, R17, 0x2, P3 ;  /* 0x0000003f74117211 */ /* 0x080fe200018f1411 */
[----:B------:R-:W3:Y:S01]  /*f140*/  LDL.LU R122, [R1+0x338] ;  /* 0x00033800017a7983 */ /* 0x000ee20000300800 */
[----:B------:R-:W-:-:S03]  /*f150*/  LEA.HI.X R18, R117, R63, R18, 0x2, P4 ;  /* 0x0000003f75127211 */ /* 0x000fc600020f1412 */
[----:B------:R-:W4:Y:S04]  /*f160*/  LDL.LU R116, [R1+0x348] ;  /* 0x0003480001747983 */ /* 0x000f280000300800 */
[----:B------:R-:W3:Y:S04]  /*f170*/  LDL.LU R117, [R1+0x34c] ;  /* 0x00034c0001757983 */ /* 0x000ee80000300800 */
[----:B------:R-:W3:Y:S04]  /*f180*/  LDL.LU R124, [R1+0x350] ;  /* 0x00035000017c7983 */ /* 0x000ee80000300800 */
[----:B------:R-:W3:Y:S04]  /*f190*/  LDL.LU R125, [R1+0x354] ;  /* 0x00035400017d7983 */ /* 0x000ee80000300800 */
[----:B------:R-:W3:Y:S04]  /*f1a0*/  LDL.LU R96, [R1+0x37c] ;  /* 0x00037c0001607983 */ /* 0x000ee80000300800 */
[----:B-1----:R-:W3:Y:S04]  /*f1b0*/  LDL R88, [R1+0x3c0] ;  /* 0x0003c00001587983 */ /* 0x002ee80000100800 */
[----:B------:R-:W3:Y:S01]  /*f1c0*/  LDL R89, [R1+0x3c4] ;  /* 0x0003c40001597983 */ /* 0x000ee20000100800 */
[----:B------:R-:W-:-:S02]  /*f1d0*/  SHF.R.S32.HI R22, RZ, 0x1f, R123 ;  /* 0x0000001fff167819 */ /* 0x000fc4000001147b */
[----:B------:R-:W-:-:S04]  /*f1e0*/  LEA R98, P4, R123, R62, 0x2 ;  /* 0x0000003e7b627211 */ /* 0x000fc800078810ff */
[----:B------:R-:W-:Y:S02]  /*f1f0*/  LEA.HI.X R22, R123, R63, R22, 0x2, P4 ;  /* 0x0000003f7b167211 */ /* 0x000fe400020f1416 */
[----:B------:R-:W3:Y:S04]  /*f200*/  LDL R123, [R1+0x3bc] ;  /* 0x0003bc00017b7983 */ /* 0x000ee80000100800 */
[----:B------:R-:W3:Y:S04]  /*f210*/  LDL.LU R93, [R1+0x3c8] ;  /* 0x0003c800015d7983 */ /* 0x000ee80000300800 */
[----:B------:R-:W3:Y:S04]  /*f220*/  LDL.LU R92, [R1+0x3cc] ;  /* 0x0003cc00015c7983 */ /* 0x000ee80000300800 */
[----:B------:R-:W3:Y:S04]  /*f230*/  LDL.LU R23, [R1+0x3d0] ;  /* 0x0003d00001177983 */ /* 0x000ee80000300800 */
[----:B------:R-:W3:Y:S04]  /*f240*/  LDL.LU R94, [R1+0x3d4] ;  /* 0x0003d400015e7983 */ /* 0x000ee80000300800 */
[----:B------:R-:W3:Y:S04]  /*f250*/  LDL.LU R95, [R1+0x3d8] ;  /* 0x0003d800015f7983 */ /* 0x000ee80000300800 */
[----:B------:R-:W3:Y:S01]  /*f260*/  LDL.LU R97, [R1+0x3dc] ;  /* 0x0003dc0001617983 */ /* 0x000ee20000300800 */
[----:B------:R-:W-:-:S02]  /*f270*/  SHF.R.S32.HI R19, RZ, 0x1f, R107 ;  /* 0x0000001fff137819 */ /* 0x000fc4000001146b */
[----:B------:R-:W-:Y:S01]  /*f280*/  SHF.R.S32.HI R20, RZ, 0x1f, R104 ;  /* 0x0000001fff147819 */ /* 0x000fe20000011468 */
[----:B------:R-:W3:Y:S01]  /*f290*/  LDL.LU R91, [R1+0x3e0] ;  /* 0x0003e000015b7983 */ /* 0x000ee20000300800 */
[----:B------:R-:W-:Y:S02]  /*f2a0*/  SHF.R.S32.HI R21, RZ, 0x1f, R105 ;  /* 0x0000001fff157819 */ /* 0x000fe40000011469 */
[-C--:B------:R-:W-:Y:S01]  /*f2b0*/  LEA R11, P1, R107, R62.reuse, 0x2 ;  /* 0x0000003e6b0b7211 */ /* 0x080fe200078210ff */
[----:B------:R-:W3:Y:S01]  /*f2c0*/  LDL.LU R2, [R1+0x3e4] ;  /* 0x0003e40001027983 */ /* 0x000ee20000300800 */
[-C--:B------:R-:W-:Y:S02]  /*f2d0*/  LEA R13, P2, R104, R62.reuse, 0x2 ;  /* 0x0000003e680d7211 */ /* 0x080fe400078410ff */
[----:B------:R-:W-:Y:S01]  /*f2e0*/  LEA R15, P3, R105, R62, 0x2 ;  /* 0x0000003e690f7211 */ /* 0x000fe200078610ff */
[----:B------:R-:W3:Y:S01]  /*f2f0*/  LDL.LU R90, [R1+0x3e8] ;  /* 0x0003e800015a7983 */ /* 0x000ee20000300800 */
[----:B------:R-:W-:-:S02]  /*f300*/  LEA.HI.X R19, R107, R63, R19, 0x2, P1 ;  /* 0x0000003f6b137211 */ /* 0x000fc400008f1413 */
[-C--:B------:R-:W-:Y:S02]  /*f310*/  LEA.HI.X R20, R104, R63.reuse, R20, 0x2, P2 ;  /* 0x0000003f68147211 */ /* 0x080fe400010f1414 */
[----:B------:R-:W-:Y:S02]  /*f320*/  LEA.HI.X R21, R105, R63, R21, 0x2, P3 ;  /* 0x0000003f69157211 */ /* 0x000fe400018f1415 */
[----:B------:R-:W-:Y:S02]  /*f330*/  SHF.R.S32.HI R99, RZ, 0x1f, R112 ;  /* 0x0000001fff637819 */ /* 0x000fe40000011470 */
[----:B------:R-:W-:Y:S02]  /*f340*/  SHF.R.S32.HI R103, RZ, 0x1f, R110 ;  /* 0x0000001fff677819 */ /* 0x000fe4000001146e */
[----:B------:R-:W-:Y:S02]  /*f350*/  SHF.R.S32.HI R105, RZ, 0x1f, R111 ;  /* 0x0000001fff697819 */ /* 0x000fe4000001146f */
[----:B------:R-:W-:-:S02]  /*f360*/  LEA R100, P1, R112, R62, 0x2 ;  /* 0x0000003e70647211 */ /* 0x000fc400078210ff */
[-C--:B------:R-:W-:Y:S02]  /*f370*/  LEA R104, P3, R110, R62.reuse, 0x2 ;  /* 0x0000003e6e687211 */ /* 0x080fe400078610ff */
[C---:B------:R-:W-:Y:S02]  /*f380*/  LEA R106, P4, R111.reuse, R62, 0x2 ;  /* 0x0000003e6f6a7211 */ /* 0x040fe400078810ff */
[-C--:B------:R-:W-:Y:S02]  /*f390*/  LEA.HI.X R99, R112, R63.reuse, R99, 0x2, P1 ;  /* 0x0000003f70637211 */ /* 0x080fe400008f1463 */
[-C--:B------:R-:W-:Y:S02]  /*f3a0*/  LEA.HI.X R103, R110, R63.reuse, R103, 0x2, P3 ;  /* 0x0000003f6e677211 */ /* 0x080fe400018f1467 */
[----:B------:R-:W-:Y:S02]  /*f3b0*/  LEA.HI.X R105, R111, R63, R105, 0x2, P4 ;  /* 0x0000003f6f697211 */ /* 0x000fe400020f1469 */
[----:B------:R-:W-:-:S02]  /*f3c0*/  SHF.R.S32.HI R101, RZ, 0x1f, R113 ;  /* 0x0000001fff657819 */ /* 0x000fc40000011471 */
[----:B------:R-:W-:-:S04]  /*f3d0*/  LEA R102, P2, R113, R62, 0x2 ;  /* 0x0000003e71667211 */ /* 0x000fc800078410ff */
[----:B------:R-:W-:Y:S02]  /*f3e0*/  LEA.HI.X R101, R113, R63, R101, 0x2, P2 ;  /* 0x0000003f71657211 */ /* 0x000fe400010f1465 */
[----:B--2---:R-:W-:Y:S02]  /*f3f0*/  SHF.R.S32.HI R107, RZ, 0x1f, R115 ;  /* 0x0000001fff6b7819 */ /* 0x004fe40000011473 */
[----:B----4-:R-:W-:Y:S02]  /*f400*/  SHF.R.S32.HI R111, RZ, 0x1f, R116 ;  /* 0x0000001fff6f7819 */ /* 0x010fe40000011474 */
[----:B------:R-:W-:-:S04]  /*f410*/  LEA R112, P3, R116, R62, 0x2 ;  /* 0x0000003e74707211 */ /* 0x000fc800078610ff */
[----:B------:R-:W-:Y:S02]  /*f420*/  LEA.HI.X R111, R116, R63, R111, 0x2, P3 ;  /* 0x0000003f746f7211 */ /* 0x000fe400018f146f */
[----:B---3--:R-:W-:Y:S02]  /*f430*/  SHF.R.S32.HI R109, RZ, 0x1f, R122 ;  /* 0x0000001fff6d7819 */ /* 0x008fe4000001147a */
[----:B------:R-:W-:Y:S02]  /*f440*/  SHF.R.S32.HI R113, RZ, 0x1f, R117 ;  /* 0x0000001fff717819 */ /* 0x000fe40000011475 */
[----:B------:R-:W-:Y:S02]  /*f450*/  SHF.R.S32.HI R119, RZ, 0x1f, R96 ;  /* 0x0000001fff777819 */ /* 0x000fe40000011460 */
[-C--:B------:R-:W-:Y:S02]  /*f460*/  LEA R120, P3, R96, R62.reuse, 0x2 ;  /* 0x0000003e60787211 */ /* 0x080fe400078610ff */
[----:B------:R-:W-:-:S02]  /*f470*/  LEA R108, P1, R115, R62, 0x2 ;  /* 0x0000003e736c7211 */ /* 0x000fc400078210ff */
[-C--:B------:R-:W-:Y:S02]  /*f480*/  LEA.HI.X R119, R96, R63.reuse, R119, 0x2, P3 ;  /* 0x0000003f60777211 */ /* 0x080fe400018f1477 */
[CC--:B------:R-:W-:Y:S01]  /*f490*/  LEA R110, P2, R122.reuse, R62.reuse, 0x2 ;  /* 0x0000003e7a6e7211 */ /* 0x0c0fe200078410ff */
[----:B------:R-:W2:Y:S01]  /*f4a0*/  LDL.LU R96, [R1+0x3ec] ;  /* 0x0003ec0001607983 */ /* 0x000ea20000300800 */
[----:B------:R-:W-:Y:S02]  /*f4b0*/  LEA R114, P4, R117, R62, 0x2 ;  /* 0x0000003e75727211 */ /* 0x000fe400078810ff */
[-C--:B------:R-:W-:Y:S02]  /*f4c0*/  LEA.HI.X R107, R115, R63.reuse, R107, 0x2, P1 ;  /* 0x0000003f736b7211 */ /* 0x080fe400008f146b */
[-C--:B------:R-:W-:Y:S02]  /*f4d0*/  LEA.HI.X R109, R122, R63.reuse, R109, 0x2, P2 ;  /* 0x0000003f7a6d7211 */ /* 0x080fe400010f146d */
[----:B------:R-:W-:-:S02]  /*f4e0*/  LEA.HI.X R113, R117, R63, R113, 0x2, P4 ;  /* 0x0000003f75717211 */ /* 0x000fc400020f1471 */
[----:B------:R-:W-:Y:S02]  /*f4f0*/  SHF.R.S32.HI R115, RZ, 0x1f, R124 ;  /* 0x0000001fff737819 */ /* 0x000fe4000001147c */
[CC--:B------:R-:W-:Y:S02]  /*f500*/  LEA R116, P1, R124.reuse, R62.reuse, 0x2 ;  /* 0x0000003e7c747211 */ /* 0x0c0fe400078210ff */
[----:B------:R-:W-:Y:S02]  /*f510*/  SHF.R.S32.HI R117, RZ, 0x1f, R125 ;  /* 0x0000001fff757819 */ /* 0x000fe4000001147d */
[C---:B------:R-:W-:Y:S02]  /*f520*/  LEA R118, P2, R125.reuse, R62, 0x2 ;  /* 0x0000003e7d767211 */ /* 0x040fe400078410ff */
[-C--:B------:R-:W-:Y:S02]  /*f530*/  LEA.HI.X R115, R124, R63.reuse, R115, 0x2, P1 ;  /* 0x0000003f7c737211 */ /* 0x080fe400008f1473 */
[----:B------:R-:W-:-:S02]  /*f540*/  LEA.HI.X R117, R125, R63, R117, 0x2, P2 ;  /* 0x0000003f7d757211 */ /* 0x000fc400010f1475 */
[----:B------:R-:W-:Y:S02]  /*f550*/  SHF.R.S32.HI R121, RZ, 0x1f, R123 ;  /* 0x0000001fff797819 */ /* 0x000fe4000001147b */
[CC--:B------:R-:W-:Y:S02]  /*f560*/  LEA R122, P4, R123.reuse, R62.reuse, 0x2 ;  /* 0x0000003e7b7a7211 */ /* 0x0c0fe400078810ff */
[----:B------:R-:W-:Y:S02]  /*f570*/  LEA R124, P1, R88, R62, 0x2 ;  /* 0x0000003e587c7211 */ /* 0x000fe400078210ff */
[----:B------:R-:W-:Y:S02]  /*f580*/  LEA.HI.X R121, R123, R63, R121, 0x2, P4 ;  /* 0x0000003f7b797211 */ /* 0x000fe400020f1479 */
[----:B------:R-:W-:Y:S02]  /*f590*/  SHF.R.S32.HI R123, RZ, 0x1f, R88 ;  /* 0x0000001fff7b7819 */ /* 0x000fe40000011458 */
[----:B------:R-:W-:-:S02]  /*f5a0*/  SHF.R.S32.HI R125, RZ, 0x1f, R89 ;  /* 0x0000001fff7d7819 */ /* 0x000fc40000011459 */
[CC--:B------:R-:W-:Y:S02]  /*f5b0*/  LEA R61, P2, R89.reuse, R62.reuse, 0x2 ;  /* 0x0000003e593d7211 */ /* 0x0c0fe400078410ff */
[-C--:B------:R-:W-:Y:S02]  /*f5c0*/  LEA.HI.X R123, R88, R63.reuse, R123, 0x2, P1 ;  /* 0x0000003f587b7211 */ /* 0x080fe400008f147b */
[-C--:B------:R-:W-:Y:S01]  /*f5d0*/  LEA.HI.X R125, R89, R63.reuse, R125, 0x2, P2 ;  /* 0x0000003f597d7211 */ /* 0x080fe200010f147d */
[----:B------:R-:W3:Y:S01]  /*f5e0*/  LDL.LU R88, [R1+0x3f0] ;  /* 0x0003f00001587983 */ /* 0x000ee20000300800 */
[----:B------:R-:W-:Y:S02]  /*f5f0*/  SHF.R.S32.HI R54, RZ, 0x1f, R93 ;  /* 0x0000001fff367819 */ /* 0x000fe4000001145d */
[C---:B------:R-:W-:Y:S01]  /*f600*/  LEA R60, P3, R93.reuse, R62, 0x2 ;  /* 0x0000003e5d3c7211 */ /* 0x040fe200078610ff */
[----:B------:R-:W4:Y:S03]  /*f610*/  LDL.LU R89, [R1+0x3f4] ;  /* 0x0003f40001597983 */ /* 0x000f260000300800 */
[----:B------:R-:W-:-:S02]  /*f620*/  LEA.HI.X R54, R93, R63, R54, 0x2, P3 ;  /* 0x0000003f5d367211 */ /* 0x000fc400018f1436 */
[----:B------:R-:W3:Y:S01]  /*f630*/  LDL.LU R93, [R1+0x3f8] ;  /* 0x0003f800015d7983 */ /* 0x000ee20000300800 */
[----:B------:R-:W-:Y:S02]  /*f640*/  SHF.R.S32.HI R52, RZ, 0x1f, R92 ;  /* 0x0000001fff347819 */ /* 0x000fe4000001145c */
[-C--:B------:R-:W-:Y:S02]  /*f650*/  LEA R59, P4, R92, R62.reuse, 0x2 ;  /* 0x0000003e5c3b7211 */ /* 0x080fe400078810ff */
[----:B------:R-:W-:Y:S02]  /*f660*/  SHF.R.S32.HI R50, RZ, 0x1f, R23 ;  /* 0x0000001fff327819 */ /* 0x000fe40000011417 */
[-C--:B------:R-:W-:Y:S02]  /*f670*/  LEA R58, P1, R23, R62.reuse, 0x2 ;  /* 0x0000003e173a7211 */ /* 0x080fe400078210ff */
[----:B------:R-:W-:Y:S02]  /*f680*/  SHF.R.S32.HI R48, RZ, 0x1f, R94 ;  /* 0x0000001fff307819 */ /* 0x000fe4000001145e */
[----:B------:R-:W-:-:S02]  /*f690*/  LEA R57, P2, R94, R62, 0x2 ;  /* 0x0000003e5e397211 */ /* 0x000fc400078410ff */
[-C--:B------:R-:W-:Y:S02]  /*f6a0*/  LEA.HI.X R52, R92, R63.reuse, R52, 0x2, P4 ;  /* 0x0000003f5c347211 */ /* 0x080fe400020f1434 */
[----:B------:R-:W-:Y:S01]  /*f6b0*/  SHF.R.S32.HI R46, RZ, 0x1f, R95 ;  /* 0x0000001fff2e7819 */ /* 0x000fe2000001145f */
[----:B------:R-:W3:Y:S01]  /*f6c0*/  LDL.LU R92, [R1+0x3fc] ;  /* 0x0003fc00015c7983 */ /* 0x000ee20000300800 */
[-C--:B------:R-:W-:Y:S02]  /*f6d0*/  LEA R56, P3, R95, R62.reuse, 0x2 ;  /* 0x0000003e5f387211 */ /* 0x080fe400078610ff */
[----:B------:R-:W-:Y:S02]  /*f6e0*/  SHF.R.S32.HI R44, RZ, 0x1f, R97 ;  /* 0x0000001fff2c7819 */ /* 0x000fe40000011461 */
[----:B------:R-:W-:Y:S02]  /*f6f0*/  LEA R55, P4, R97, R62, 0x2 ;  /* 0x0000003e61377211 */ /* 0x000fe400078810ff */
[----:B------:R-:W-:-:S02]  /*f700*/  LEA.HI.X R50, R23, R63, R50, 0x2, P1 ;  /* 0x0000003f17327211 */ /* 0x000fc400008f1432 */
[-C--:B------:R-:W-:Y:S01]  /*f710*/  LEA.HI.X R48, R94, R63.reuse, R48, 0x2, P2 ;  /* 0x0000003f5e307211 */ /* 0x080fe200010f1430 */
[----:B------:R-:W3:Y:S01]  /*f720*/  LDL.LU R23, [R1+0x400] ;  /* 0x0004000001177983 */ /* 0x000ee20000300800 */
[-C--:B------:R-:W-:Y:S02]  /*f730*/  LEA.HI.X R46, R95, R63.reuse, R46, 0x2, P3 ;  /* 0x0000003f5f2e7211 */ /* 0x080fe400018f142e */
[----:B------:R-:W-:Y:S01]  /*f740*/  LEA.HI.X R44, R97, R63, R44, 0x2, P4 ;  /* 0x0000003f612c7211 */ /* 0x000fe200020f142c */
[----:B------:R-:W3:Y:S04]  /*f750*/  LDL.LU R94, [R1+0x404] ;  /* 0x00040400015e7983 */ /* 0x000ee80000300800 */
[----:B------:R-:W3:Y:S04]  /*f760*/  LDL.LU R95, [R1+0x408] ;  /* 0x00040800015f7983 */ /* 0x000ee80000300800 */
[----:B------:R-:W3:Y:S01]  /*f770*/  LDL.LU R97, [R1+0x40c] ;  /* 0x00040c0001617983 */ /* 0x000ee20000300800 */
[----:B------:R-:W-:-:S02]  /*f780*/  SHF.R.S32.HI R42, RZ, 0x1f, R91 ;  /* 0x0000001fff2a7819 */ /* 0x000fc4000001145b */
[CC--:B------:R-:W-:Y:S01]  /*f790*/  LEA R53, P1, R91.reuse, R62.reuse, 0x2 ;  /* 0x0000003e5b357211 */ /* 0x0c0fe200078210ff */
[----:B------:R-:W3:Y:S01]  /*f7a0*/  LDL.LU R3, [R1+0x414] ;  /* 0x0004140001037983 */ /* 0x000ee20000300800 */
[----:B------:R-:W-:Y:S02]  /*f7b0*/  SHF.R.S32.HI R38, RZ, 0x1f, R90 ;  /* 0x0000001fff267819 */ /* 0x000fe4000001145a */
[C---:B------:R-:W-:Y:S02]  /*f7c0*/  LEA R49, P3, R90.reuse, R62, 0x2 ;  /* 0x0000003e5a317211 */ /* 0x040fe400078610ff */
[-C--:B------:R-:W-:Y:S02]  /*f7d0*/  LEA.HI.X R42, R91, R63.reuse, R42, 0x2, P1 ;  /* 0x0000003f5b2a7211 */ /* 0x080fe400008f142a */
[----:B------:R-:W3:Y:S01]  /*f7e0*/  LDL.LU R91, [R1+0x418] ;  /* 0x00041800015b7983 */ /* 0x000ee20000300800 */
[----:B------:R-:W-:-:S03]  /*f7f0*/  LEA.HI.X R38, R90, R63, R38, 0x2, P3 ;  /* 0x0000003f5a267211 */ /* 0x000fc600018f1426 */
[----:B------:R-:W3:Y:S01]  /*f800*/  LDL.LU R90, [R1+0x41c] ;  /* 0x00041c00015a7983 */ /* 0x000ee20000300800 */
[----:B------:R-:W-:Y:S02]  /*f810*/  SHF.R.S32.HI R40, RZ, 0x1f, R2 ;  /* 0x0000001fff287819 */ /* 0x000fe40000011402 */
[----:B------:R-:W-:-:S04]  /*f820*/  LEA R51, P2, R2, R62, 0x2 ;  /* 0x0000003e02337211 */ /* 0x000fc800078410ff */
[----:B------:R-:W-:Y:S02]  /*f830*/  LEA.HI.X R40, R2, R63, R40, 0x2, P2 ;  /* 0x0000003f02287211 */ /* 0x000fe400010f1428 */
[----:B--2---:R-:W-:Y:S02]  /*f840*/  SHF.R.S32.HI R36, RZ, 0x1f, R96 ;  /* 0x0000001fff247819 */ /* 0x004fe40000011460 */
[----:B------:R-:W-:-:S04]  /*f850*/  LEA R47, P4, R96, R62, 0x2 ;  /* 0x0000003e602f7211 */ /* 0x000fc800078810ff */
[----:B------:R-:W-:Y:S02]  /*f860*/  LEA.HI.X R36, R96, R63, R36, 0x2, P4 ;  /* 0x0000003f60247211 */ /* 0x000fe400020f1424 */
[----:B------:R-:W2:Y:S04]  /*f870*/  LDL.LU R96, [R1+0x420] ;  /* 0x0004200001607983 */ /* 0x000ea80000300800 */
[----:B------:R-:W2:Y:S01]  /*f880*/  LDL.LU R2, [R1+0x428] ;  /* 0x0004280001027983 */ /* 0x000ea20000300800 */
[----:B----4-:R-:W-:Y:S02]  /*f890*/  SHF.R.S32.HI R32, RZ, 0x1f, R89 ;  /* 0x0000001fff207819 */ /* 0x010fe40000011459 */
[----:B------:R-:W-:-:S04]  /*f8a0*/  LEA R43, P2, R89, R62, 0x2 ;  /* 0x0000003e592b7211 */ /* 0x000fc800078410ff */
[----:B------:R-:W-:Y:S02]  /*f8b0*/  LEA.HI.X R32, R89, R63, R32, 0x2, P2 ;  /* 0x0000003f59207211 */ /* 0x000fe400010f1420 */
[----:B------:R-:W4:Y:S01]  /*f8c0*/  LDL.LU R89, [R1+0x42c] ;  /* 0x00042c0001597983 */ /* 0x000f220000300800 */
[----:B---3--:R-:W-:Y:S02]  /*f8d0*/  SHF.R.S32.HI R30, RZ, 0x1f, R93 ;  /* 0x0000001fff1e7819 */ /* 0x008fe4000001145d */
[----:B------:R-:W-:-:S04]  /*f8e0*/  LEA R41, P3, R93, R62, 0x2 ;  /* 0x0000003e5d297211 */ /* 0x000fc800078610ff */
[-C--:B------:R-:W-:Y:S02]  /*f8f0*/  LEA.HI.X R30, R93, R63.reuse, R30, 0x2, P3 ;  /* 0x0000003f5d1e7211 */ /* 0x080fe400018f141e */
[----:B------:R-:W3:Y:S01]  /*f900*/  LDL.LU R93, [R1+0x430] ;  /* 0x00043000015d7983 */ /* 0x000ee20000300800 */
[----:B------:R-:W-:Y:S02]  /*f910*/  SHF.R.S32.HI R28, RZ, 0x1f, R92 ;  /* 0x0000001fff1c7819 */ /* 0x000fe4000001145c */
[CC--:B------:R-:W-:Y:S02]  /*f920*/  LEA R39, P4, R92.reuse, R62.reuse, 0x2 ;  /* 0x0000003e5c277211 */ /* 0x0c0fe400078810ff */
[----:B------:R-:W-:Y:S02]  /*f930*/  SHF.R.S32.HI R34, RZ, 0x1f, R88 ;  /* 0x0000001fff227819 */ /* 0x000fe40000011458 */
[----:B------:R-:W-:Y:S02]  /*f940*/  LEA.HI.X R28, R92, R63, R28, 0x2, P4 ;  /* 0x0000003f5c1c7211 */ /* 0x000fe400020f141c */
[----:B------:R-:W-:Y:S01]  /*f950*/  LEA R45, P1, R88, R62, 0x2 ;  /* 0x0000003e582d7211 */ /* 0x000fe200078210ff */
[----:B------:R-:W3:Y:S01]  /*f960*/  LDL.LU R92, [R1+0x434] ;  /* 0x00043400015c7983 */ /* 0x000ee20000300800 */
[----:B------:R-:W-:-:S02]  /*f970*/  SHF.R.S32.HI R24, RZ, 0x1f, R94 ;  /* 0x0000001fff187819 */ /* 0x000fc4000001145e */
[CC--:B------:R-:W-:Y:S02]  /*f980*/  LEA R35, P2, R94.reuse, R62.reuse, 0x2 ;  /* 0x0000003e5e237211 */ /* 0x0c0fe400078410ff */
[----:B------:R-:W-:Y:S02]  /*f990*/  SHF.R.S32.HI R73, RZ, 0x1f, R97 ;  /* 0x0000001fff497819 */ /* 0x000fe40000011461 */
[C---:B------:R-:W-:Y:S02]  /*f9a0*/  LEA R31, P4, R97.reuse, R62, 0x2 ;  /* 0x0000003e611f7211 */ /* 0x040fe400078810ff */
[-C--:B------:R-:W-:Y:S02]  /*f9b0*/  LEA.HI.X R24, R94, R63.reuse, R24, 0x2, P2 ;  /* 0x0000003f5e187211 */ /* 0x080fe400010f1418 */
[-C--:B------:R-:W-:Y:S01]  /*f9c0*/  LEA.HI.X R73, R97, R63.reuse, R73, 0x2, P4 ;  /* 0x0000003f61497211 */ /* 0x080fe200020f1449 */
[----:B------:R-:W3:Y:S01]  /*f9d0*/  LDL.LU R94, [R1+0x438] ;  /* 0x00043800015e7983 */ /* 0x000ee20000300800 */
[----:B------:R-:W-:-:S03]  /*f9e0*/  LEA.HI.X R34, R88, R63, R34, 0x2, P1 ;  /* 0x0000003f58227211 */ /* 0x000fc600008f1422 */
[----:B------:R-:W3:Y:S01]  /*f9f0*/  LDL.LU R97, [R1+0x43c] ;  /* 0x00043c0001617983 */ /* 0x000ee20000300800 */
[----:B------:R-:W-:Y:S02]  /*fa00*/  SHF.R.S32.HI R70, RZ, 0x1f, R95 ;  /* 0x0000001fff467819 */ /* 0x000fe4000001145f */
[C---:B------:R-:W-:Y:S01]  /*fa10*/  LEA R33, P3, R95.reuse, R62, 0x2 ;  /* 0x0000003e5f217211 */ /* 0x040fe200078610ff */
[----:B------:R-:W3:Y:S03]  /*fa20*/  LDL.LU R88, [R1+0x440] ;  /* 0x0004400001587983 */ /* 0x000ee60000300800 */
[----:B------:R-:W-:Y:S02]  /*fa30*/  LEA.HI.X R70, R95, R63, R70, 0x2, P3 ;  /* 0x0000003f5f467211 */ /* 0x000fe400018f1446 */
[----:B------:R-:W3:Y:S01]  /*fa40*/  LDL.LU R95, [R1+0x444] ;  /* 0x00044400015f7983 */ /* 0x000ee20000300800 */
[----:B------:R-:W-:-:S02]  /*fa50*/  SHF.R.S32.HI R65, RZ, 0x1f, R91 ;  /* 0x0000001fff417819 */ /* 0x000fc4000001145b */
[-C--:B------:R-:W-:Y:S01]  /*fa60*/  LEA R27, P2, R91, R62.reuse, 0x2 ;  /* 0x0000003e5b1b7211 */ /* 0x080fe200078410ff */
[----:B------:R-:W3:Y:S01]  /*fa70*/  LDL.LU R10, [R1+0x448] ;  /* 0x00044800010a7983 */ /* 0x000ee20000300800 */
[----:B------:R-:W-:Y:S02]  /*fa80*/  SHF.R.S32.HI R66, RZ, 0x1f, R90 ;  /* 0x0000001fff427819 */ /* 0x000fe4000001145a */
[-C--:B------:R-:W-:Y:S02]  /*fa90*/  LEA R25, P3, R90, R62.reuse, 0x2 ;  /* 0x0000003e5a197211 */ /* 0x080fe400078610ff */
[----:B------:R-:W-:Y:S02]  /*faa0*/  SHF.R.S32.HI R26, RZ, 0x1f, R23 ;  /* 0x0000001fff1a7819 */ /* 0x000fe40000011417 */
[----:B------:R-:W-:Y:S02]  /*fab0*/  LEA R37, P1, R23, R62, 0x2 ;  /* 0x0000003e17257211 */ /* 0x000fe400078210ff */
[----:B------:R-:W-:-:S02]  /*fac0*/  LEA.HI.X R77, R91, R63, R65, 0x2, P2 ;  /* 0x0000003f5b4d7211 */ /* 0x000fc400010f1441 */
[----:B------:R-:W3:Y:S01]  /*fad0*/  LDL.LU R91, [R1+0x44c] ;  /* 0x00044c00015b7983 */ /* 0x000ee20000300800 */
[-C--:B------:R-:W-:Y:S02]  /*fae0*/  LEA.HI.X R78, R90, R63.reuse, R66, 0x2, P3 ;  /* 0x0000003f5a4e7211 */ /* 0x080fe400018f1442 */
[----:B------:R-:W-:Y:S01]  /*faf0*/  LEA.HI.X R26, R23, R63, R26, 0x2, P1 ;  /* 0x0000003f171a7211 */ /* 0x000fe200008f141a */
[----:B------:R-:W3:Y:S01]  /*fb00*/  LDL.LU R90, [R1+0x450] ;  /* 0x00045000015a7983 */ /* 0x000ee20000300800 */
[----:B------:R-:W-:Y:S02]  /*fb10*/  SHF.R.S32.HI R64, RZ, 0x1f, R3 ;  /* 0x0000001fff407819 */ /* 0x000fe40000011403 */
[----:B------:R-:W-:-:S04]  /*fb20*/  LEA R29, P1, R3, R62, 0x2 ;  /* 0x0000003e031d7211 */ /* 0x000fc800078210ff */
[----:B------:R-:W-:Y:S02]  /*fb30*/  LEA.HI.X R74, R3, R63, R64, 0x2, P1 ;  /* 0x0000003f034a7211 */ /* 0x000fe400008f1440 */
[----:B--2---:R-:W-:Y:S02]  /*fb40*/  SHF.R.S32.HI R67, RZ, 0x1f, R96 ;  /* 0x0000001fff437819 */ /* 0x004fe40000011460 */
[----:B------:R-:W-:-:S04]  /*fb50*/  LEA R23, P4, R96, R62, 0x2 ;  /* 0x0000003e60177211 */ /* 0x000fc800078810ff */
[-C--:B------:R-:W-:Y:S02]  /*fb60*/  LEA.HI.X R81, R96, R63.reuse, R67, 0x2, P4 ;  /* 0x0000003f60517211 */ /* 0x080fe400020f1443 */
[----:B------:R-:W2:Y:S01]  /*fb70*/  LDL.LU R96, [R1+0x454] ;  /* 0x0004540001607983 */ /* 0x000ea20000300800 */
[----:B------:R-:W-:Y:S02]  /*fb80*/  SHF.R.S32.HI R64, RZ, 0x1f, R2 ;  /* 0x0000001fff407819 */ /* 0x000fe40000011402 */
[C---:B------:R-:W-:Y:S01]  /*fb90*/  LEA R68, P1, R2.reuse, R62, 0x2 ;  /* 0x0000003e02447211 */ /* 0x040fe200078210ff */
[----:B------:R-:W2:Y:S03]  /*fba0*/  LDL.LU R0, [R1+0x458] ;  /* 0x0004580001007983 */ /* 0x000ea60000300800 */
[----:B------:R-:W-:Y:S02]  /*fbb0*/  LEA.HI.X R82, R2, R63, R64, 0x2, P1 ;  /* 0x0000003f02527211 */ /* 0x000fe400008f1440 */
[----:B------:R-:W2:Y:S01]  /*fbc0*/  LDL.LU R2, [R1+0x45c] ;  /* 0x00045c0001027983 */ /* 0x000ea20000300800 */
[----:B----4-:R-:W-:-:S02]  /*fbd0*/  SHF.R.S32.HI R65, RZ, 0x1f, R89 ;  /* 0x0000001fff417819 */ /* 0x010fc40000011459 */
[----:B------:R-:W-:-:S04]  /*fbe0*/  LEA R69, P2, R89, R62, 0x2 ;  /* 0x0000003e59457211 */ /* 0x000fc800078410ff */
[----:B------:R-:W-:Y:S02]  /*fbf0*/  LEA.HI.X R85, R89, R63, R65, 0x2, P2 ;  /* 0x0000003f59557211 */ /* 0x000fe400010f1441 */
[----:B------:R-:W4:Y:S01]  /*fc00*/  LDL.LU R89, [R1+0x460] ;  /* 0x0004600001597983 */ /* 0x000f220000300800 */
[----:B---3--:R-:W-:Y:S02]  /*fc10*/  SHF.R.S32.HI R66, RZ, 0x1f, R93 ;  /* 0x0000001fff427819 */ /* 0x008fe4000001145d */
[----:B------:R-:W-:-:S04]  /*fc20*/  LEA R71, P3, R93, R62, 0x2 ;  /* 0x0000003e5d477211 */ /* 0x000fc800078610ff */
[----:B------:R-:W-:Y:S02]  /*fc30*/  LEA.HI.X R86, R93, R63, R66, 0x2, P3 ;  /* 0x0000003f5d567211 */ /* 0x000fe400018f1442 */
[----:B------:R-:W3:Y:S04]  /*fc40*/  LDL.LU R93, [R1+0x464] ;  /* 0x00046400015d7983 */ /* 0x000ee80000300800 */
[----:B------:R-:W3:Y:S01]  /*fc50*/  LDL.LU R8, [R1+0x468] ;  /* 0x0004680001087983 */ /* 0x000ee20000300800 */
[----:B------:R-:W-:Y:S02]  /*fc60*/  SHF.R.S32.HI R67, RZ, 0x1f, R92 ;  /* 0x0000001fff437819 */ /* 0x000fe4000001145c */
[----:B------:R-:W-:-:S04]  /*fc70*/  LEA R75, P4, R92, R62, 0x2 ;  /* 0x0000003e5c4b7211 */ /* 0x000fc800078810ff */
[----:B------:R-:W-:Y:S02]  /*fc80*/  LEA.HI.X R92, R92, R63, R67, 0x2, P4 ;  /* 0x0000003f5c5c7211 */ /* 0x000fe400020f1443 */
[----:B------:R-:W-:Y:S02]  /*fc90*/  SHF.R.S32.HI R66, RZ, 0x1f, R88 ;  /* 0x0000001fff427819 */ /* 0x000fe40000011458 */
[----:B------:R-:W-:-:S04]  /*fca0*/  LEA R79, P3, R88, R62, 0x2 ;  /* 0x0000003e584f7211 */ /* 0x000fc800078610ff */
[-C--:B------:R-:W-:Y:S02]  /*fcb0*/  LEA.HI.X R4, R88, R63.reuse, R66, 0x2, P3 ;  /* 0x0000003f58047211 */ /* 0x080fe400018f1442 */
[----:B------:R-:W-:Y:S02]  /*fcc0*/  SHF.R.S32.HI R67, RZ, 0x1f, R95 ;  /* 0x0000001fff437819 */ /* 0x000fe4000001145f */
[C---:B------:R-:W-:Y:S01]  /*fcd0*/  LEA R83, P4, R95.reuse, R62, 0x2 ;  /* 0x0000003e5f537211 */ /* 0x040fe200078810ff */
[----:B------:R1:W-:Y:S03]  /*fce0*/  STL [R1+0x14], R4 ;  /* 0x0000140401007387 */ /* 0x0003e60000100800 */
[----:B------:R-:W-:Y:S01]  /*fcf0*/  LEA.HI.X R3, R95, R63, R67, 0x2, P4 ;  /* 0x0000003f5f037211 */ /* 0x000fe200020f1443 */
[----:B-1----:R-:W3:Y:S04]  /*fd00*/  LDL.LU R4, [R1+0x46c] ;  /* 0x00046c0001047983 */ /* 0x002ee80000300800 */
[----:B------:R1:W-:Y:S01]  /*fd10*/  STL [R1+0xf0], R3 ;  /* 0x0000f00301007387 */ /* 0x0003e20000100800 */
[----:B------:R-:W-:-:S03]  /*fd20*/  SHF.R.S32.HI R64, RZ, 0x1f, R94 ;  /* 0x0000001fff407819 */ /* 0x000fc6000001145e */
[----:B-1----:R-:W3:Y:S01]  /*fd30*/  LDL.LU R3, [R1+0x470] ;  /* 0x0004700001037983 */ /* 0x002ee20000300800 */
[----:B------:R-:W-:-:S03]  /*fd40*/  LEA R72, P1, R94, R62, 0x2 ;  /* 0x0000003e5e487211 */ /* 0x000fc600078210ff */
[----:B------:R-:W3:Y:S01]  /*fd50*/  LDL.LU R88, [R1+0x474] ;  /* 0x0004740001587983 */ /* 0x000ee20000300800 */
[----:B------:R-:W-:Y:S02]  /*fd60*/  SHF.R.S32.HI R65, RZ, 0x1f, R97 ;  /* 0x0000001fff417819 */ /* 0x000fe40000011461 */
[CC--:B------:R-:W-:Y:S02]  /*fd70*/  LEA R76, P2, R97.reuse, R62.reuse, 0x2 ;  /* 0x0000003e614c7211 */ /* 0x0c0fe400078410ff */
[-C--:B------:R-:W-:Y:S02]  /*fd80*/  LEA.HI.X R94, R94, R63.reuse, R64, 0x2, P1 ;  /* 0x0000003f5e5e7211 */ /* 0x080fe400008f1440 */
[----:B------:R-:W-:Y:S02]  /*fd90*/  LEA.HI.X R97, R97, R63, R65, 0x2, P2 ;  /* 0x0000003f61617211 */ /* 0x000fe400010f1441 */
[----:B------:R-:W-:Y:S02]  /*fda0*/  SHF.R.S32.HI R64, RZ, 0x1f, R10 ;  /* 0x0000001fff407819 */ /* 0x000fe4000001140a */
[----:B------:R-:W-:-:S02]  /*fdb0*/  LEA R80, P1, R10, R62, 0x2 ;  /* 0x0000003e0a507211 */ /* 0x000fc400078210ff */
[----:B------:R-:W-:Y:S02]  /*fdc0*/  SHF.R.S32.HI R65, RZ, 0x1f, R91 ;  /* 0x0000001fff417819 */ /* 0x000fe4000001145b */
[CC--:B------:R-:W-:Y:S02]  /*fdd0*/  LEA R84, P2, R91.reuse, R62.reuse, 0x2 ;  /* 0x0000003e5b547211 */ /* 0x0c0fe400078410ff */
[----:B------:R-:W-:Y:S02]  /*fde0*/  SHF.R.S32.HI R66, RZ, 0x1f, R90 ;  /* 0x0000001fff427819 */ /* 0x000fe4000001145a */
[----:B------:R-:W-:Y:S02]  /*fdf0*/  LEA R87, P3, R90, R62, 0x2 ;  /* 0x0000003e5a577211 */ /* 0x000fe400078610ff */
[-C--:B------:R-:W-:Y:S02]  /*fe00*/  LEA.HI.X R6, R10, R63.reuse, R64, 0x2, P1 ;  /* 0x0000003f0a067211 */ /* 0x080fe400008f1440 */
[----:B------:R-:W-:-:S02]  /*fe10*/  LEA.HI.X R5, R91, R63, R65, 0x2, P2 ;  /* 0x0000003f5b057211 */ /* 0x000fc400010f1441 */
[----:B------:R-:W-:Y:S01]  /*fe20*/  LEA.HI.X R10, R90, R63, R66, 0x2, P3 ;  /* 0x0000003f5a0a7211 */ /* 0x000fe200018f1442 */
[----:B------:R-:W-:Y:S04]  /*fe30*/  STL [R1+0xf8], R6 ;  /* 0x0000f80601007387 */ /* 0x000fe80000100800 */
[----:B------:R1:W-:Y:S04]  /*fe40*/  STL [R1+0x120], R5 ;  /* 0x0001200501007387 */ /* 0x0003e80000100800 */
[----:B-1----:R-:W3:Y:S04]  /*fe50*/  LDL.LU R5, [R1+0x478] ;  /* 0x0004780001057983 */ /* 0x002ee80000300800 */
[----:B------:R1:W-:Y:S04]  /*fe60*/  STL [R1+0x128], R10 ;  /* 0x0001280a01007387 */ /* 0x0003e80000100800 */
[----:B------:R-:W3:Y:S01]  /*fe70*/  LDL.LU R12, [R1+0x47c] ;  /* 0x00047c00010c7983 */ /* 0x000ee20000300800 */
[----:B--2---:R-:W-:-:S02]  /*fe80*/  SHF.R.S32.HI R67, RZ, 0x1f, R96 ;  /* 0x0000001fff437819 */ /* 0x004fc40000011460 */
[----:B------:R-:W-:-:S04]  /*fe90*/  LEA R95, P4, R96, R62, 0x2 ;  /* 0x0000003e605f7211 */ /* 0x000fc800078810ff */
[----:B------:R-:W-:-:S05]  /*fea0*/  LEA.HI.X R6, R96, R63, R67, 0x2, P4 ;  /* 0x0000003f60067211 */ /* 0x000fca00020f1443 */
[----:B------:R4:W-:Y:S04]  /*feb0*/  STL [R1+0x140], R6 ;  /* 0x0001400601007387 */ /* 0x0009e80000100800 */
[----:B-1----:R-:W2:Y:S04]  /*fec0*/  LDL.LU R10, [R1+0x480] ;  /* 0x00048000010a7983 */ /* 0x002ea80000300800 */
[----:B------:R-:W2:Y:S01]  /*fed0*/  LDL.LU R91, [R1+0x484] ;  /* 0x00048400015b7983 */ /* 0x000ea20000300800 */
[----:B------:R-:W-:Y:S02]  /*fee0*/  SHF.R.S32.HI R64, RZ, 0x1f, R0 ;  /* 0x0000001fff407819 */ /* 0x000fe40000011400 */
[----:B------:R-:W-:-:S02]  /*fef0*/  LEA R90, P1, R0, R62, 0x2 ;  /* 0x0000003e005a7211 */ /* 0x000fc400078210ff */
[----:B------:R-:W-:Y:S02]  /*ff00*/  SHF.R.S32.HI R65, RZ, 0x1f, R2 ;  /* 0x0000001fff417819 */ /* 0x000fe40000011402 */
[-C--:B------:R-:W-:Y:S02]  /*ff10*/  LEA R96, P2, R2, R62.reuse, 0x2 ;  /* 0x0000003e02607211 */ /* 0x080fe400078410ff */
[----:B----4-:R-:W-:-:S05]  /*ff20*/  LEA R6, P3, R89, R62, 0x2 ;  /* 0x0000003e59067211 */ /* 0x010fca00078610ff */
[----:B------:R3:W-:Y:S01]  /*ff30*/  STL [R1+0x100], R6 ;  /* 0x0001000601007387 */ /* 0x0007e20000100800 */
[----:B------:R-:W-:Y:S02]  /*ff40*/  SHF.R.S32.HI R66, RZ, 0x1f, R89 ;  /* 0x0000001fff427819 */ /* 0x000fe40000011459 */
[----:B---3--:R-:W-:-:S05]  /*ff50*/  LEA R6, P4, R93, R62, 0x2 ;  /* 0x0000003e5d067211 */ /* 0x008fca00078810ff */
[----:B------:R1:W-:Y:S01]  /*ff60*/  STL [R1+0x108], R6 ;  /* 0x0001080601007387 */ /* 0x0003e20000100800 */
[----:B------:R-:W-:Y:S02]  /*ff70*/  SHF.R.S32.HI R67, RZ, 0x1f, R93 ;  /* 0x0000001fff437819 */ /* 0x000fe4000001145d */
[-C--:B-1----:R-:W-:Y:S02]  /*ff80*/  LEA.HI.X R6, R0, R63.reuse, R64, 0x2, P1 ;  /* 0x0000003f00067211 */ /* 0x082fe400008f1440 */
[----:B------:R-:W-:-:S03]  /*ff90*/  LEA.HI.X R0, R2, R63, R65, 0x2, P2 ;  /* 0x0000003f02007211 */ /* 0x000fc600010f1441 */
[----:B------:R-:W-:Y:S01]  /*ffa0*/  STL [R1+0x148], R6 ;  /* 0x0001480601007387 */ /* 0x000fe20000100800 */
[----:B------:R-:W-:-:S03]  /*ffb0*/  LEA.HI.X R2, R89, R63, R66, 0x2, P3 ;  /* 0x0000003f59027211 */ /* 0x000fc600018f1442 */
[----:B------:R1:W-:Y:S04]  /*ffc0*/  STL [R1+0x154], R0 ;  /* 0x0001540001007387 */ /* 0x0003e80000100800 */
[----:B-1----:R-:W3:Y:S01]  /*ffd0*/  LDL.LU R0, [R1+0x488] ;  /* 0x0004880001007983 */ /* 0x002ee20000300800 */
[----:B------:R-:W-:-:S03]  /*ffe0*/  LEA.HI.X R6, R93, R63, R67, 0x2, P4 ;  /* 0x0000003f5d067211 */ /* 0x000fc600020f1443 */
[----:B------:R1:W-:Y:S04]  /*fff0*/  STL [R1+0x15c], R2 ;  /* 0x00015c0201007387 */ /* 0x0003e80000100800 */
[----:B-1----:R-:W4:Y:S04]  /*10000*/  LDL.LU R2, [R1+0x48c] ;  /* 0x00048c0001027983 */ /* 0x002f280000300800 */
[----:B------:R1:W-:Y:S04]  /*10010*/  STL [R1+0x164], R6 ;  /* 0x0001640601007387 */ /* 0x0003e80000100800 */
[----:B------:R-:W4:Y:S04]  /*10020*/  LDL.LU R89, [R1+0x490] ;  /* 0x0004900001597983 */ /* 0x000f280000300800 */
[----:B------:R-:W4:Y:S01]  /*10030*/  LDL.LU R93, [R1+0x494] ;  /* 0x00049400015d7983 */ /* 0x000f220000300800 */
[----:B-1----:R-:W-:-:S05]  /*10040*/  LEA R6, P1, R8, R62, 0x2 ;  /* 0x0000003e08067211 */ /* 0x002fca00078210ff */
[----:B------:R1:W-:Y:S02]  /*10050*/  STL [R1+0x110], R6 ;  /* 0x0001100601007387 */ /* 0x0003e40000100800 */
[----:B-1----:R-:W-:-:S05]  /*10060*/  LEA R6, P2, R4, R62, 0x2 ;  /* 0x0000003e04067211 */ /* 0x002fca00078410ff */
[----:B------:R1:W-:Y:S01]  /*10070*/  STL [R1+0x118], R6 ;  /* 0x0001180601007387 */ /* 0x0003e20000100800 */
[----:B------:R-:W-:Y:S02]  /*10080*/  SHF.R.S32.HI R64, RZ, 0x1f, R8 ;  /* 0x0000001fff407819 */ /* 0x000fe40000011408 */
[----:B-1----:R-:W-:Y:S02]  /*10090*/  LEA R6, P3, R3, R62, 0x2 ;  /* 0x0000003e03067211 */ /* 0x002fe400078610ff */
[----:B------:R-:W-:-:S03]  /*100a0*/  SHF.R.S32.HI R65, RZ, 0x1f, R4 ;  /* 0x0000001fff417819 */ /* 0x000fc60000011404 */
[----:B------:R1:W-:Y:S01]  /*100b0*/  STL [R1+0x130], R6 ;  /* 0x0001300601007387 */ /* 0x0003e20000100800 */
[----:B------:R-:W-:Y:S02]  /*100c0*/  SHF.R.S32.HI R66, RZ, 0x1f, R3 ;  /* 0x0000001fff427819 */ /* 0x000fe40000011403 */
[----:B------:R-:W-:Y:S02]  /*100d0*/  SHF.R.S32.HI R67, RZ, 0x1f, R88 ;  /* 0x0000001fff437819 */ /* 0x000fe40000011458 */
[----:B------:R-:W-:Y:S02]  /*100e0*/  LEA.HI.X R8, R8, R63, R64, 0x2, P1 ;  /* 0x0000003f08087211 */ /* 0x000fe400008f1440 */
[----:B-1----:R-:W-:-:S05]  /*100f0*/  LEA R6, P4, R88, R62, 0x2 ;  /* 0x0000003e58067211 */ /* 0x002fca00078810ff */
[----:B------:R1:W-:Y:S04]  /*10100*/  STL [R1+0x150], R6 ;  /* 0x0001500601007387 */ /* 0x0003e80000100800 */
[----:B------:R1:W-:Y:S02]  /*10110*/  STL [R1+0x16c], R8 ;  /* 0x00016c0801007387 */ /* 0x0003e40000100800 */
[-C--:B-1----:R-:W-:Y:S02]  /*10120*/  LEA.HI.X R6, R4, R63.reuse, R65, 0x2, P2 ;  /* 0x0000003f04067211 */ /* 0x082fe400010f1441 */
[-C--:B------:R-:W-:Y:S02]  /*10130*/  LEA.HI.X R4, R3, R63.reuse, R66, 0x2, P3 ;  /* 0x0000003f03047211 */ /* 0x080fe400018f1442 */
[----:B------:R-:W-:Y:S01]  /*10140*/  LEA.HI.X R3, R88, R63, R67, 0x2, P4 ;  /* 0x0000003f58037211 */ /* 0x000fe200020f1443 */
[----:B------:R1:W-:Y:S04]  /*10150*/  STL [R1+0x174], R6 ;  /* 0x0001740601007387 */ /* 0x0003e80000100800 */
[----:B------:R1:W-:Y:S04]  /*10160*/  STL [R1+0x17c], R4 ;  /* 0x00017c0401007387 */ /* 0x0003e80000100800 */
[----:B------:R1:W-:Y:S04]  /*10170*/  STL [R1+0x184], R3 ;  /* 0x0001840301007387 */ /* 0x0003e80000100800 */
[----:B------:R-:W4:Y:S01]  /*10180*/  LDL.LU R8, [R1+0x498] ;  /* 0x0004980001087983 */ /* 0x000f220000300800 */
[----:B-1----:R-:W-:-:S03]  /*10190*/  LEA R6, P2, R12, R62, 0x2 ;  /* 0x0000003e0c067211 */ /* 0x002fc600078410ff */
[----:B------:R-:W4:Y:S01]  /*101a0*/  LDL.LU R4, [R1+0x49c] ;  /* 0x00049c0001047983 */ /* 0x000f220000300800 */
[----:B------:R-:W-:-:S05]  /*101b0*/  LEA R3, P1, R5, R62, 0x2 ;  /* 0x0000003e05037211 */ /* 0x000fca00078210ff */
[----:B------:R1:W-:Y:S01]  /*101c0*/  STL [R1+0x138], R3 ;  /* 0x0001380301007387 */ /* 0x0003e20000100800 */
[----:B------:R-:W-:-:S03]  /*101d0*/  SHF.R.S32.HI R64, RZ, 0x1f, R5 ;  /* 0x0000001fff407819 */ /* 0x000fc60000011405 */
[----:B-1----:R-:W4:Y:S04]  /*101e0*/  LDL.LU R3, [R1+0x4a0] ;  /* 0x0004a00001037983 */ /* 0x002f280000300800 */
[----:B------:R-:W4:Y:S04]  /*101f0*/  LDL.LU R88, [R1+0x4a4] ;  /* 0x0004a40001587983 */ /* 0x000f280000300800 */
[----:B------:R2:W-:Y:S01]  /*10200*/  STL [R1+0x158], R6 ;  /* 0x0001580601007387 */ /* 0x0005e20000100800 */
[----:B------:R-:W-:Y:S02]  /*10210*/  SHF.R.S32.HI R65, RZ, 0x1f, R12 ;  /* 0x0000001fff417819 */ /* 0x000fe4000001140c */
[----:B------:R-:W-:-:S02]  /*10220*/  LEA.HI.X R5, R5, R63, R64, 0x2, P1 ;  /* 0x0000003f05057211 */ /* 0x000fc400008f1440 */
[----:B------:R-:W-:Y:S02]  /*10230*/  LEA.HI.X R12, R12, R63, R65, 0x2, P2 ;  /* 0x0000003f0c0c7211 */ /* 0x000fe400010f1441 */
[----:B--2---:R-:W-:Y:S02]  /*10240*/  LEA R6, P3, R10, R62, 0x2 ;  /* 0x0000003e0a067211 */ /* 0x004fe400078610ff */
[----:B------:R-:W-:-:S03]  /*10250*/  SHF.R.S32.HI R66, RZ, 0x1f, R10 ;  /* 0x0000001fff427819 */ /* 0x000fc6000001140a */
[----:B------:R1:W-:Y:S01]  /*10260*/  STL [R1+0x160], R6 ;  /* 0x0001600601007387 */ /* 0x0003e20000100800 */
[----:B------:R-:W-:Y:S02]  /*10270*/  SHF.R.S32.HI R67, RZ, 0x1f, R91 ;  /* 0x0000001fff437819 */ /* 0x000fe4000001145b */
[----:B-1----:R-:W-:-:S05]  /*10280*/  LEA R6, P4, R91, R62, 0x2 ;  /* 0x0000003e5b067211 */ /* 0x002fca00078810ff */
[----:B------:R1:W-:Y:S04]  /*10290*/  STL [R1+0x170], R6 ;  /* 0x0001700601007387 */ /* 0x0003e80000100800 */
[----:B------:R2:W-:Y:S01]  /*102a0*/  STL [R1+0x18c], R5 ;  /* 0x00018c0501007387 */ /* 0x0005e20000100800 */
[----:B-1----:R-:W-:-:S03]  /*102b0*/  LEA.HI.X R6, R10, R63, R66, 0x2, P3 ;  /* 0x0000003f0a067211 */ /* 0x002fc600018f1442 */
[----:B------:R-:W-:Y:S01]  /*102c0*/  STL [R1+0x194], R12 ;  /* 0x0001940c01007387 */ /* 0x000fe20000100800 */
[----:B--2---:R-:W-:-:S03]  /*102d0*/  LEA.HI.X R5, R91, R63, R67, 0x2, P4 ;  /* 0x0000003f5b057211 */ /* 0x004fc600020f1443 */
[----:B------:R-:W-:Y:S04]  /*102e0*/  STL [R1+0x19c], R6 ;  /* 0x00019c0601007387 */ /* 0x000fe80000100800 */
[----:B------:R1:W-:Y:S04]  /*102f0*/  STL [R1+0x1a4], R5 ;  /* 0x0001a40501007387 */ /* 0x0003e80000100800 */
[----:B-1----:R-:W2:Y:S04]  /*10300*/  LDL.LU R5, [R1+0x4a8] ;  /* 0x0004a80001057983 */ /* 0x002ea80000300800 */
[----:B------:R-:W2:Y:S01]  /*10310*/  LDL.LU R12, [R1+0x4ac] ;  /* 0x0004ac00010c7983 */ /* 0x000ea20000300800 */
[----:B---3--:R-:W-:-:S05]  /*10320*/  LEA R6, P1, R0, R62, 0x2 ;  /* 0x0000003e00067211 */ /* 0x008fca00078210ff */
[----:B------:R4:W-:Y:S04]  /*10330*/  STL [R1+0x168], R6 ;  /* 0x0001680601007387 */ /* 0x0009e80000100800 */
[----:B------:R-:W3:Y:S04]  /*10340*/  LDL.LU R10, [R1+0x4b0] ;  /* 0x0004b000010a7983 */ /* 0x000ee80000300800 */
[----:B------:R-:W3:Y:S01]  /*10350*/  LDL.LU R91, [R1+0x4b4] ;  /* 0x0004b400015b7983 */ /* 0x000ee20000300800 */
[----:B----4-:R-:W-:-:S05]  /*10360*/  LEA R6, P2, R2, R62, 0x2 ;  /* 0x0000003e02067211 */ /* 0x010fca00078410ff */
[----:B------:R1:W-:Y:S01]  /*10370*/  STL [R1+0x178], R6 ;  /* 0x0001780601007387 */ /* 0x0003e20000100800 */
[----:B------:R-:W-:Y:S02]  /*10380*/  SHF.R.S32.HI R64, RZ, 0x1f, R0 ;  /* 0x0000001fff407819 */ /* 0x000fe40000011400 */
[----:B-1----:R-:W-:-:S05]  /*10390*/  LEA R6, P3, R89, R62, 0x2 ;  /* 0x0000003e59067211 */ /* 0x002fca00078610ff */
[----:B------:R1:W-:Y:S01]  /*103a0*/  STL [R1+0x180], R6 ;  /* 0x0001800601007387 */ /* 0x0003e20000100800 */
[----:B------:R-:W-:Y:S02]  /*103b0*/  SHF.R.S32.HI R65, RZ, 0x1f, R2 ;  /* 0x0000001fff417819 */ /* 0x000fe40000011402 */
[----:B-1----:R-:W-:-:S05]  /*103c0*/  LEA R6, P4, R93, R62, 0x2 ;  /* 0x0000003e5d067211 */ /* 0x002fca00078810ff */
[----:B------:R1:W-:Y:S02]  /*103d0*/  STL [R1+0x190], R6 ;  /* 0x0001900601007387 */ /* 0x0003e40000100800 */
[-C--:B-1----:R-:W-:Y:S02]  /*103e0*/  LEA.HI.X R6, R0, R63.reuse, R64, 0x2, P1 ;  /* 0x0000003f00067211 */ /* 0x082fe400008f1440 */
[----:B------:R-:W-:-:S03]  /*103f0*/  LEA.HI.X R0, R2, R63, R65, 0x2, P2 ;  /* 0x0000003f02007211 */ /* 0x000fc600010f1441 */
[----:B------:R-:W-:Y:S04]  /*10400*/  STL [R1+0x1ac], R6 ;  /* 0x0001ac0601007387 */ /* 0x000fe80000100800 */
[----:B------:R1:W-:Y:S04]  /*10410*/  STL [R1+0x1b4], R0 ;  /* 0x0001b40001007387 */ /* 0x0003e80000100800 */
[----:B-1----:R-:W4:Y:S01]  /*10420*/  LDL.LU R0, [R1+0x4b8] ;  /* 0x0004b80001007983 */ /* 0x002f220000300800 */
[----:B------:R-:W-:Y:S02]  /*10430*/  SHF.R.S32.HI R66, RZ, 0x1f, R89 ;  /* 0x0000001fff427819 */ /* 0x000fe40000011459 */
[----:B------:R-:W-:-:S02]  /*10440*/  SHF.R.S32.HI R67, RZ, 0x1f, R93 ;  /* 0x0000001fff437819 */ /* 0x000fc4000001145d */
[-C--:B------:R-:W-:Y:S02]  /*10450*/  LEA.HI.X R2, R89, R63.reuse, R66, 0x2, P3 ;  /* 0x0000003f59027211 */ /* 0x080fe400018f1442 */
        /* <DEDUP_REMOVED lines=14> */
[----:B------:R-:W-:Y:S02]  /*10540*/  LEA.HI.X R8, R8, R63, R64, 0x2, P1 ;  /* 0x0000003f08087211 */ /* 0x000fe400008f1440 */
[----:B------:R-:W-:Y:S02]  /*10550*/  SHF.R.S32.HI R66, RZ, 0x1f, R3 ;  /* 0x0000001fff427819 */ /* 0x000fe40000011403 */
[----:B-1----:R-:W-:Y:S02]  /*10560*/  LEA R6, P4, R88, R62, 0x2 ;  /* 0x0000003e58067211 */ /* 0x002fe400078810ff */
[----:B------:R-:W-:-:S03]  /*10570*/  SHF.R.S32.HI R67, RZ, 0x1f, R88 ;  /* 0x0000001fff437819 */ /* 0x000fc60000011458 */
[----:B------:R1:W-:Y:S04]  /*10580*/  STL [R1+0x1b0], R6 ;  /* 0x0001b00601007387 */ /* 0x0003e80000100800 */
[----:B------:R1:W-:Y:S02]  /*10590*/  STL [R1+0x1cc], R8 ;  /* 0x0001cc0801007387 */ /* 0x0003e40000100800 */
[-C--:B-1----:R-:W-:Y:S02]  /*105a0*/  LEA.HI.X R6, R4, R63.reuse, R65, 0x2, P2 ;  /* 0x0000003f04067211 */ /* 0x082fe400010f1441 */
[-C--:B------:R-:W-:Y:S02]  /*105b0*/  LEA.HI.X R4, R3, R63.reuse, R66, 0x2, P3 ;  /* 0x0000003f03047211 */ /* 0x080fe400018f1442 */
[----:B------:R-:W-:Y:S01]  /*105c0*/  LEA.HI.X R3, R88, R63, R67, 0x2, P4 ;  /* 0x0000003f58037211 */ /* 0x000fe200020f1443 */
[----:B------:R-:W-:Y:S04]  /*105d0*/  STL [R1+0x1d4], R6 ;  /* 0x0001d40601007387 */ /* 0x000fe80000100800 */
[----:B------:R-:W4:Y:S04]  /*105e0*/  LDL.LU R8, [R1+0x4c8] ;  /* 0x0004c80001087983 */ /* 0x000f280000300800 */
[----:B------:R1:W-:Y:S04]  /*105f0*/  STL [R1+0x1dc], R4 ;  /* 0x0001dc0401007387 */ /* 0x0003e80000100800 */
[----:B-1----:R-:W4:Y:S04]  /*10600*/  LDL.LU R4, [R1+0x4cc] ;  /* 0x0004cc0001047983 */ /* 0x002f280000300800 */
[----:B------:R1:W-:Y:S04]  /*10610*/  STL [R1+0x1e4], R3 ;  /* 0x0001e40301007387 */ /* 0x0003e80000100800 */
[----:B-1----:R-:W4:Y:S04]  /*10620*/  LDL.LU R3, [R1+0x4d0] ;  /* 0x0004d00001037983 */ /* 0x002f280000300800 */
[----:B------:R-:W4:Y:S01]  /*10630*/  LDL.LU R88, [R1+0x4d4] ;  /* 0x0004d40001587983 */ /* 0x000f220000300800 */
[----:B--2---:R-:W-:-:S05]  /*10640*/  LEA R6, P1, R5, R62, 0x2 ;  /* 0x0000003e05067211 */ /* 0x004fca00078210ff */
[----:B------:R1:W-:Y:S01]  /*10650*/  STL [R1+0x1a8], R6 ;  /* 0x0001a80601007387 */ /* 0x0003e20000100800 */
[----:B------:R-:W-:Y:S02]  /*10660*/  SHF.R.S32.HI R64, RZ, 0x1f, R5 ;  /* 0x0000001fff407819 */ /* 0x000fe40000011405 */
[----:B-1----:R-:W-:-:S05]  /*10670*/  LEA R6, P2, R12, R62, 0x2 ;  /* 0x0000003e0c067211 */ /* 0x002fca00078410ff */
[----:B------:R3:W-:Y:S01]  /*10680*/  STL [R1+0x1b8], R6 ;  /* 0x0001b80601007387 */ /* 0x0007e20000100800 */
[----:B------:R-:W-:Y:S02]  /*10690*/  SHF.R.S32.HI R65, RZ, 0x1f, R12 ;  /* 0x0000001fff417819 */ /* 0x000fe4000001140c */
[-C--:B------:R-:W-:Y:S02]  /*106a0*/  LEA.HI.X R5, R5, R63.reuse, R64, 0x2, P1 ;  /* 0x0000003f05057211 */ /* 0x080fe400008f1440 */
[----:B------:R-:W-:Y:S02]  /*106b0*/  LEA.HI.X R12, R12, R63, R65, 0x2, P2 ;  /* 0x0000003f0c0c7211 */ /* 0x000fe400010f1441 */
[----:B---3--:R-:W-:Y:S02]  /*106c0*/  LEA R6, P3, R10, R62, 0x2 ;  /* 0x0000003e0a067211 */ /* 0x008fe400078610ff */
        /* <DEDUP_REMOVED lines=12> */
[----:B------:R-:W3:Y:S01]  /*10790*/  LDL.LU R12, [R1+0x4dc] ;  /* 0x0004dc00010c7983 */ /* 0x000ee20000300800 */
[----:B----4-:R-:W-:-:S05]  /*107a0*/  LEA R6, P1, R0, R62, 0x2 ;  /* 0x0000003e00067211 */ /* 0x010fca00078210ff */
[----:B------:R1:W-:Y:S04]  /*107b0*/  STL [R1+0x1c8], R6 ;  /* 0x0001c80601007387 */ /* 0x0003e80000100800 */
[----:B------:R-:W4:Y:S04]  /*107c0*/  LDL.LU R10, [R1+0x4e0] ;  /* 0x0004e000010a7983 */ /* 0x000f280000300800 */
[----:B------:R-:W4:Y:S01]  /*107d0*/  LDL.LU R91, [R1+0x4e4] ;  /* 0x0004e400015b7983 */ /* 0x000f220000300800 */
        /* <DEDUP_REMOVED lines=8> */
[----:B------:R-:W-:Y:S02]  /*10860*/  SHF.R.S32.HI R67, RZ, 0x1f, R93 ;  /* 0x0000001fff437819 */ /* 0x000fe4000001145d */
[----:B-1----:R-:W-:-:S05]  /*10870*/  LEA R6, P4, R93, R62, 0x2 ;  /* 0x0000003e5d067211 */ /* 0x002fca00078810ff */
[----:B------:R1:W-:Y:S04]  /*10880*/  STL [R1+0x1f0], R6 ;  /* 0x0001f00601007387 */ /* 0x0003e80000100800 */
[----:B------:R1:W-:Y:S02]  /*10890*/  STL [R1+0x20c], R0 ;  /* 0x00020c0001007387 */ /* 0x0003e40000100800 */
[-C--:B-1----:R-:W-:Y:S02]  /*108a0*/  LEA.HI.X R6, R2, R63.reuse, R65, 0x2, P2 ;  /* 0x0000003f02067211 */ /* 0x082fe400010f1441 */
[-C--:B------:R-:W-:Y:S02]  /*108b0*/  LEA.HI.X R2, R89, R63.reuse, R66, 0x2, P3 ;  /* 0x0000003f59027211 */ /* 0x080fe400018f1442 */
[----:B------:R-:W-:Y:S01]  /*108c0*/  LEA.HI.X R0, R93, R63, R67, 0x2, P4 ;  /* 0x0000003f5d007211 */ /* 0x000fe200020f1443 */
[----:B------:R-:W-:Y:S04]  /*108d0*/  STL [R1+0x214], R6 ;  /* 0x0002140601007387 */ /* 0x000fe80000100800 */
[----:B------:R-:W-:Y:S04]  /*108e0*/  STL [R1+0x21c], R2 ;  /* 0x00021c0201007387 */ /* 0x000fe80000100800 */
[----:B------:R1:W-:Y:S04]  /*108f0*/  STL [R1+0x224], R0 ;  /* 0x0002240001007387 */ /* 0x0003e80000100800 */
[----:B-1----:R-:W4:Y:S04]  /*10900*/  LDL.LU R0, [R1+0x4e8] ;  /* 0x0004e80001007983 */ /* 0x002f280000300800 */
[----:B------:R-:W4:Y:S01]  /*10910*/  LDL.LU R2, [R1+0x4ec] ;  /* 0x0004ec0001027983 */ /* 0x000f220000300800 */
[----:B------:R-:W-:-:S05]  /*10920*/  LEA R6, P1, R8, R62, 0x2 ;  /* 0x0000003e08067211 */ /* 0x000fca00078210ff */
        /* <DEDUP_REMOVED lines=26> */
[----:B------:R3:W-:Y:S02]  /*10ad0*/  STL [R1+0x208], R6 ;  /* 0x0002080601007387 */ /* 0x0007e40000100800 */
[----:B---3--:R-:W-:-:S05]  /*10ae0*/  LEA R6, P2, R12, R62, 0x2 ;  /* 0x0000003e0c067211 */ /* 0x008fca00078410ff */
[----:B------:R4:W-:Y:S01]  /*10af0*/  STL [R1+0x218], R6 ;  /* 0x0002180601007387 */ /* 0x0009e20000100800 */
[----:B------:R-:W-:Y:S02]  /*10b00*/  SHF.R.S32.HI R64, RZ, 0x1f, R5 ;  /* 0x0000001fff407819 */ /* 0x000fe40000011405 */
[----:B----4-:R-:W-:-:S05]  /*10b10*/  LEA R6, P3, R10, R62, 0x2 ;  /* 0x0000003e0a067211 */ /* 0x010fca00078610ff */
[----:B------:R1:W-:Y:S01]  /*10b20*/  STL [R1+0x220], R6 ;  /* 0x0002200601007387 */ /* 0x0003e20000100800 */
[----:B------:R-:W-:Y:S02]  /*10b30*/  SHF.R.S32.HI R65, RZ, 0x1f, R12 ;  /* 0x0000001fff417819 */ /* 0x000fe4000001140c */
[----:B------:R-:W-:Y:S02]  /*10b40*/  SHF.R.S32.HI R66, RZ, 0x1f, R10 ;  /* 0x0000001fff427819 */ /* 0x000fe4000001140a */
[----:B-1----:R-:W-:-:S05]  /*10b50*/  LEA R6, P4, R91, R62, 0x2 ;  /* 0x0000003e5b067211 */ /* 0x002fca00078810ff */
[----:B------:R1:W-:Y:S01]  /*10b60*/  STL [R1+0x230], R6 ;  /* 0x0002300601007387 */ /* 0x0003e20000100800 */
[-C--:B------:R-:W-:Y:S02]  /*10b70*/  LEA.HI.X R10, R10, R63.reuse, R66, 0x2, P3 ;  /* 0x0000003f0a0a7211 */ /* 0x080fe400018f1442 */
[----:B------:R-:W-:Y:S02]  /*10b80*/  SHF.R.S32.HI R67, RZ, 0x1f, R91 ;  /* 0x0000001fff437819 */ /* 0x000fe4000001145b */
[-C--:B-1----:R-:W-:Y:S02]  /*10b90*/  LEA.HI.X R6, R5, R63.reuse, R64, 0x2, P1 ;  /* 0x0000003f05067211 */ /* 0x082fe400008f1440 */
[----:B------:R-:W-:-:S03]  /*10ba0*/  LEA.HI.X R5, R12, R63, R65, 0x2, P2 ;  /* 0x0000003f0c057211 */ /* 0x000fc600010f1441 */
[----:B------:R1:W-:Y:S04]  /*10bb0*/  STL [R1+0x24c], R6 ;  /* 0x00024c0601007387 */ /* 0x0003e80000100800 */
[----:B------:R2:W-:Y:S01]  /*10bc0*/  STL [R1+0x254], R5 ;  /* 0x0002540501007387 */ /* 0x0005e20000100800 */
[----:B-1----:R-:W-:-:S03]  /*10bd0*/  LEA.HI.X R6, R91, R63, R67, 0x2, P4 ;  /* 0x0000003f5b067211 */ /* 0x002fc600020f1443 */
[----:B--2---:R-:W2:Y:S04]  /*10be0*/  LDL.LU R5, [R1+0x508] ;  /* 0x0005080001057983 */ /* 0x004ea80000300800 */
[----:B------:R1:W-:Y:S04]  /*10bf0*/  STL [R1+0x25c], R10 ;  /* 0x00025c0a01007387 */ /* 0x0003e80000100800 */
[----:B------:R-:W3:Y:S04]  /*10c00*/  LDL.LU R12, [R1+0x50c] ;  /* 0x00050c00010c7983 */ /* 0x000ee80000300800 */
[----:B------:R4:W-:Y:S04]  /*10c10*/  STL [R1+0x264], R6 ;  /* 0x0002640601007387 */ /* 0x0009e80000100800 */
[----:B-1----:R-:W3:Y:S04]  /*10c20*/  LDL.LU R10, [R1+0x510] ;  /* 0x00051000010a7983 */ /* 0x002ee80000300800 */
[----:B------:R-:W3:Y:S01]  /*10c30*/  LDL.LU R91, [R1+0x514] ;  /* 0x00051400015b7983 */ /* 0x000ee20000300800 */
[----:B----4-:R-:W-:-:S05]  /*10c40*/  LEA R6, P1, R0, R62, 0x2 ;  /* 0x0000003e00067211 */ /* 0x010fca00078210ff */
        /* <DEDUP_REMOVED lines=12> */
[----:B------:R4:W-:Y:S01]  /*10d10*/  STL [R1+0x26c], R0 ;  /* 0x00026c0001007387 */ /* 0x0009e20000100800 */
[-C--:B-1----:R-:W-:Y:S02]  /*10d20*/  LEA.HI.X R6, R2, R63.reuse, R65, 0x2, P2 ;  /* 0x0000003f02067211 */ /* 0x082fe400010f1441 */
[-C--:B------:R-:W-:Y:S02]  /*10d30*/  LEA.HI.X R2, R89, R63.reuse, R66, 0x2, P3 ;  /* 0x0000003f59027211 */ /* 0x080fe400018f1442 */
[----:B----4-:R-:W-:Y:S01]  /*10d40*/  LEA.HI.X R0, R93, R63, R67, 0x2, P4 ;  /* 0x0000003f5d007211 */ /* 0x010fe200020f1443 */
[----:B------:R-:W-:Y:S04]  /*10d50*/  STL [R1+0x274], R6 ;  /* 0x0002740601007387 */ /* 0x000fe80000100800 */
[----:B------:R-:W-:Y:S04]  /*10d60*/  STL [R1+0x27c], R2 ;  /* 0x00027c0201007387 */ /* 0x000fe80000100800 */
[----:B------:R1:W-:Y:S04]  /*10d70*/  STL [R1+0x284], R0 ;  /* 0x0002840001007387 */ /* 0x0003e80000100800 */
[----:B-1----:R-:W4:Y:S01]  /*10d80*/  LDL.LU R0, [R1+0x518] ;  /* 0x0005180001007983 */ /* 0x002f220000300800 */
[----:B------:R-:W-:-:S03]  /*10d90*/  LEA R6, P1, R8, R62, 0x2 ;  /* 0x0000003e08067211 */ /* 0x000fc600078210ff */
[----:B------:R-:W4:Y:S04]  /*10da0*/  LDL.LU R2, [R1+0x51c] ;  /* 0x00051c0001027983 */ /* 0x000f280000300800 */
        /* <DEDUP_REMOVED lines=18> */
[----:B------:R-:W-:Y:S04]  /*10ed0*/  STL [R1+0x294], R6 ;  /* 0x0002940601007387 */ /* 0x000fe80000100800 */
[----:B------:R1:W-:Y:S04]  /*10ee0*/  STL [R1+0x29c], R4 ;  /* 0x00029c0401007387 */ /* 0x0003e80000100800 */
[----:B------:R2:W-:Y:S04]  /*10ef0*/  STL [R1+0x2a4], R3 ;  /* 0x0002a40301007387 */ /* 0x0005e80000100800 */
[----:B------:R-:W4:Y:S04]  /*10f00*/  LDL.LU R8, [R1+0x528] ;  /* 0x0005280001087983 */ /* 0x000f280000300800 */
[----:B-1----:R-:W4:Y:S01]  /*10f10*/  LDL.LU R4, [R1+0x52c] ;  /* 0x00052c0001047983 */ /* 0x002f220000300800 */
[----:B--2---:R-:W-:-:S05]  /*10f20*/  LEA R3, P1, R5, R62, 0x2 ;  /* 0x0000003e05037211 */ /* 0x004fca00078210ff */
[----:B------:R1:W-:Y:S01]  /*10f30*/  STL [R1+0x268], R3 ;  /* 0x0002680301007387 */ /* 0x0003e20000100800 */
[----:B---3--:R-:W-:-:S03]  /*10f40*/  LEA R6, P2, R12, R62, 0x2 ;  /* 0x0000003e0c067211 */ /* 0x008fc600078410ff */
[----:B-1----:R-:W2:Y:S04]  /*10f50*/  LDL.LU R3, [R1+0x530] ;  /* 0x0005300001037983 */ /* 0x002ea80000300800 */
[----:B------:R-:W3:Y:S04]  /*10f60*/  LDL.LU R88, [R1+0x534] ;  /* 0x0005340001587983 */ /* 0x000ee80000300800 */
        /* <DEDUP_REMOVED lines=11> */
[----:B-1----:R-:W3:Y:S01]  /*11020*/  LDL.LU R5, [R1+0x540] ;  /* 0x0005400001057983 */ /* 0x002ee20000300800 */
[----:B------:R-:W-:Y:S02]  /*11030*/  SHF.R.S32.HI R66, RZ, 0x1f, R10 ;  /* 0x0000001fff427819 */ /* 0x000fe4000001140a */
[----:B------:R-:W-:-:S02]  /*11040*/  SHF.R.S32.HI R67, RZ, 0x1f, R91 ;  /* 0x0000001fff437819 */ /* 0x000fc4000001145b */
[-C--:B------:R-:W-:Y:S02]  /*11050*/  LEA.HI.X R10, R10, R63.reuse, R66, 0x2, P3 ;  /* 0x0000003f0a0a7211 */ /* 0x080fe400018f1442 */
[----:B------:R-:W-:-:S03]  /*11060*/  LEA.HI.X R6, R91, R63, R67, 0x2, P4 ;  /* 0x0000003f5b067211 */ /* 0x000fc600020f1443 */
        /* <DEDUP_REMOVED lines=11> */
[----:B------:R-:W-:-:S03]  /*11120*/  LEA.HI.X R0, R0, R63, R64, 0x2, P1 ;  /* 0x0000003f00007211 */ /* 0x000fc600008f1440 */
[----:B------:R1:W-:Y:S01]  /*11130*/  STL [R1+0x2a0], R6 ;  /* 0x0002a00601007387 */ /* 0x0003e20000100800 */
[----:B------:R-:W-:Y:S02]  /*11140*/  SHF.R.S32.HI R65, RZ, 0x1f, R2 ;  /* 0x0000001fff417819 */ /* 0x000fe40000011402 */
[----:B------:R-:W-:Y:S02]  /*11150*/  SHF.R.S32.HI R66, RZ, 0x1f, R89 ;  /* 0x0000001fff427819 */ /* 0x000fe40000011459 */
[----:B-1----:R-:W-:-:S05]  /*11160*/  LEA R6, P4, R93, R62, 0x2 ;  /* 0x0000003e5d067211 */ /* 0x002fca00078810ff */
[----:B------:R1:W-:Y:S01]  /*11170*/  STL [R1+0x2b4], R6 ;  /* 0x0002b40601007387 */ /* 0x0003e20000100800 */
[----:B------:R-:W-:-:S03]  /*11180*/  SHF.R.S32.HI R67, RZ, 0x1f, R93 ;  /* 0x0000001fff437819 */ /* 0x000fc6000001145d */
[----:B-1----:R-:W4:Y:S04]  /*11190*/  LDL.LU R6, [R1+0x740] ;  /* 0x0007400001067983 */ /* 0x002f280000300800 */
[----:B------:R1:W-:Y:S01]  /*111a0*/  STL [R1+0x2cc], R0 ;  /* 0x0002cc0001007387 */ /* 0x0003e20000100800 */
[-C--:B------:R-:W-:Y:S02]  /*111b0*/  LEA.HI.X R93, R93, R63.reuse, R67, 0x2, P4 ;  /* 0x0000003f5d5d7211 */ /* 0x080fe400020f1443 */
[-C--:B-1----:R-:W-:Y:S02]  /*111c0*/  LEA.HI.X R0, R2, R63.reuse, R65, 0x2, P2 ;  /* 0x0000003f02007211 */ /* 0x082fe400010f1441 */
[----:B------:R-:W-:-:S03]  /*111d0*/  LEA.HI.X R2, R89, R63, R66, 0x2, P3 ;  /* 0x0000003f59027211 */ /* 0x000fc600018f1442 */
[----:B------:R1:W-:Y:S04]  /*111e0*/  STL [R1+0x2dc], R0 ;  /* 0x0002dc0001007387 */ /* 0x0003e80000100800 */
[----:B-1----:R-:W4:Y:S04]  /*111f0*/  LDL.LU R0, [R1+0x554] ;  /* 0x0005540001007983 */ /* 0x002f280000300800 */
[----:B------:R1:W-:Y:S04]  /*11200*/  STL [R1+0x2e0], R2 ;  /* 0x0002e00201007387 */ /* 0x0003e80000100800 */
[----:B-1----:R-:W4:Y:S04]  /*11210*/  LDL.LU R2, [R1+0x558] ;  /* 0x0005580001027983 */ /* 0x002f280000300800 */
[----:B------:R-:W4:Y:S04]  /*11220*/  LDL.LU R89, [R1+0x55c] ;  /* 0x00055c0001597983 */ /* 0x000f280000300800 */
[----:B------:R1:W-:Y:S02]  /*11230*/  STL [R1+0x704], R93 ;  /* 0x0007045d01007387 */ /* 0x0003e40000100800 */
[----:B-1----:R-:W-:-:S05]  /*11240*/  LEA R93, P1, R8, R62, 0x2 ;  /* 0x0000003e085d7211 */ /* 0x002fca00078210ff */
[----:B------:R1:W-:Y:S02]  /*11250*/  STL [R1+0x2b0], R93 ;  /* 0x0002b05d01007387 */ /* 0x0003e40000100800 */
[----:B-1----:R-:W-:-:S05]  /*11260*/  LEA R93, P2, R4, R62, 0x2 ;  /* 0x0000003e045d7211 */ /* 0x002fca00078410ff */
[----:B------:R2:W-:Y:S01]  /*11270*/  STL [R1+0x2b8], R93 ;  /* 0x0002b85d01007387 */ /* 0x0005e20000100800 */
[----:B------:R-:W-:Y:S02]  /*11280*/  SHF.R.S32.HI R64, RZ, 0x1f, R8 ;  /* 0x0000001fff407819 */ /* 0x000fe40000011408 */
[----:B------:R-:W-:Y:S02]  /*11290*/  SHF.R.S32.HI R65, RZ, 0x1f, R4 ;  /* 0x0000001fff417819 */ /* 0x000fe40000011404 */
[----:B------:R-:W-:Y:S02]  /*112a0*/  LEA.HI.X R8, R8, R63, R64, 0x2, P1 ;  /* 0x0000003f08087211 */ /* 0x000fe400008f1440 */
[----:B--2---:R-:W-:-:S05]  /*112b0*/  LEA R93, P3, R3, R62, 0x2 ;  /* 0x0000003e035d7211 */ /* 0x004fca00078610ff */
[----:B------:R1:W-:Y:S01]  /*112c0*/  STL [R1+0x2c8], R93 ;  /* 0x0002c85d01007387 */ /* 0x0003e20000100800 */
[----:B------:R-:W-:Y:S02]  /*112d0*/  SHF.R.S32.HI R66, RZ, 0x1f, R3 ;  /* 0x0000001fff427819 */ /* 0x000fe40000011403 */
[----:B---3--:R-:W-:Y:S02]  /*112e0*/  SHF.R.S32.HI R67, RZ, 0x1f, R88 ;  /* 0x0000001fff437819 */ /* 0x008fe40000011458 */
[----:B-1----:R-:W-:-:S05]  /*112f0*/  LEA R93, P4, R88, R62, 0x2 ;  /* 0x0000003e585d7211 */ /* 0x002fca00078810ff */
[----:B------:R1:W-:Y:S04]  /*11300*/  STL [R1+0x2d4], R93 ;  /* 0x0002d45d01007387 */ /* 0x0003e80000100800 */
[----:B------:R2:W-:Y:S01]  /*11310*/  STL [R1+0x2ec], R8 ;  /* 0x0002ec0801007387 */ /* 0x0005e20000100800 */
[-C--:B-1----:R-:W-:Y:S02]  /*11320*/  LEA.HI.X R93, R4, R63.reuse, R65, 0x2, P2 ;  /* 0x0000003f045d7211 */ /* 0x082fe400010f1441 */
[-C--:B------:R-:W-:Y:S02]  /*11330*/  LEA.HI.X R4, R3, R63.reuse, R66, 0x2, P3 ;  /* 0x0000003f03047211 */ /* 0x080fe400018f1442 */
[----:B--2---:R-:W-:Y:S01]  /*11340*/  LEA.HI.X R8, R88, R63, R67, 0x2, P4 ;  /* 0x0000003f58087211 */ /* 0x004fe200020f1443 */
[----:B------:R-:W-:Y:S04]  /*11350*/  STL [R1+0x2fc], R93 ;  /* 0x0002fc5d01007387 */ /* 0x000fe80000100800 */
[----:B------:R-:W2:Y:S04]  /*11360*/  LDL.LU R3, [R1+0x560] ;  /* 0x0005600001037983 */ /* 0x000ea80000300800 */
[----:B------:R1:W-:Y:S04]  /*11370*/  STL [R1+0x300], R4 ;  /* 0x0003000401007387 */ /* 0x0003e80000100800 */
[----:B-1----:R-:W3:Y:S04]  /*11380*/  LDL.LU R4, [R1+0x564] ;  /* 0x0005640001047983 */ /* 0x002ee80000300800 */
[----:B------:R1:W-:Y:S01]  /*11390*/  STL [R1+0x304], R8 ;  /* 0x0003040801007387 */ /* 0x0003e20000100800 */
[----:B------:R-:W-:-:S03]  /*113a0*/  LEA R93, P1, R5, R62, 0x2 ;  /* 0x0000003e055d7211 */ /* 0x000fc600078210ff */
[----:B-1----:R-:W3:Y:S04]  /*113b0*/  LDL.LU R8, [R1+0x568] ;  /* 0x0005680001087983 */ /* 0x002ee80000300800 */
[----:B------:R1:W-:Y:S04]  /*113c0*/  STL [R1+0x708], R93 ;  /* 0x0007085d01007387 */ /* 0x0003e80000100800 */
[----:B-1----:R-:W2:Y:S01]  /*113d0*/  LDL.LU R93, [R1+0x550] ;  /* 0x00055000015d7983 */ /* 0x002ea20000300800 */
[----:B------:R-:W-:-:S05]  /*113e0*/  LEA R88, P2, R12, R62, 0x2 ;  /* 0x0000003e0c587211 */ /* 0x000fca00078410ff */
[----:B------:R1:W-:Y:S01]  /*113f0*/  STL [R1+0x70c], R88 ;  /* 0x00070c5801007387 */ /* 0x0003e20000100800 */
[----:B------:R-:W-:Y:S02]  /*11400*/  SHF.R.S32.HI R64, RZ, 0x1f, R5 ;  /* 0x0000001fff407819 */ /* 0x000fe40000011405 */
[----:B-1----:R-:W-:-:S05]  /*11410*/  LEA R88, P3, R10, R62, 0x2 ;  /* 0x0000003e0a587211 */ /* 0x002fca00078610ff */
[----:B------:R1:W-:Y:S01]  /*11420*/  STL [R1+0x2e8], R88 ;  /* 0x0002e85801007387 */ /* 0x0003e20000100800 */
[----:B------:R-:W-:Y:S02]  /*11430*/  SHF.R.S32.HI R65, RZ, 0x1f, R12 ;  /* 0x0000001fff417819 */ /* 0x000fe4000001140c */
[----:B-1----:R-:W-:-:S05]  /*11440*/  LEA R88, P4, R91, R62, 0x2 ;  /* 0x0000003e5b587211 */ /* 0x002fca00078810ff */
[----:B------:R1:W-:Y:S01]  /*11450*/  STL [R1+0x2f4], R88 ;  /* 0x0002f45801007387 */ /* 0x0003e20000100800 */
[----:B------:R-:W-:Y:S02]  /*11460*/  SHF.R.S32.HI R66, RZ, 0x1f, R10 ;  /* 0x0000001fff427819 */ /* 0x000fe4000001140a */
[----:B------:R-:W-:Y:S02]  /*11470*/  SHF.R.S32.HI R67, RZ, 0x1f, R91 ;  /* 0x0000001fff437819 */ /* 0x000fe4000001145b */
[-C--:B-1----:R-:W-:Y:S02]  /*11480*/  LEA.HI.X R88, R5, R63.reuse, R64, 0x2, P1 ;  /* 0x0000003f05587211 */ /* 0x082fe400008f1440 */
[----:B------:R-:W3:Y:S01]  /*11490*/  LDL.LU R5, [R1+0x73c] ;  /* 0x00073c0001057983 */ /* 0x000ee20000300800 */
[----:B------:R-:W-:-:S03]  /*114a0*/  LEA.HI.X R10, R10, R63, R66, 0x2, P3 ;  /* 0x0000003f0a0a7211 */ /* 0x000fc600018f1442 */
[----:B------:R1:W-:Y:S01]  /*114b0*/  STL [R1+0x30c], R88 ;  /* 0x00030c5801007387 */ /* 0x0003e20000100800 */
[-C--:B------:R-:W-:Y:S02]  /*114c0*/  LEA.HI.X R91, R91, R63.reuse, R67, 0x2, P4 ;  /* 0x0000003f5b5b7211 */ /* 0x080fe400020f1443 */
[----:B-1----:R-:W-:Y:S02]  /*114d0*/  LEA.HI.X R88, R12, R63, R65, 0x2, P2 ;  /* 0x0000003f0c587211 */ /* 0x002fe400010f1441 */
[----:B------:R-:W3:Y:S04]  /*114e0*/  LDL.LU R12, [R1+0x738] ;  /* 0x00073800010c7983 */ /* 0x000ee80000300800 */
[----:B------:R1:W-:Y:S04]  /*114f0*/  STL [R1+0x318], R88 ;  /* 0x0003185801007387 */ /* 0x0003e80000100800 */
[----:B-1----:R-:W3:Y:S04]  /*11500*/  LDL.LU R88, [R1+0x2a8] ;  /* 0x0002a80001587983 */ /* 0x002ee80000300800 */
[----:B------:R1:W-:Y:S04]  /*11510*/  STL [R1+0x31c], R10 ;  /* 0x00031c0a01007387 */ /* 0x0003e80000100800 */
[----:B-1----:R-:W3:Y:S04]  /*11520*/  LDL.LU R10, [R1+0x734] ;  /* 0x00073400010a7983 */ /* 0x002ee80000300800 */
[----:B------:R2:W-:Y:S01]  /*11530*/  STL [R1+0x320], R91 ;  /* 0x0003205b01007387 */ /* 0x0005e20000100800 */
[----:B----4-:R-:W-:-:S02]  /*11540*/  SHF.R.S32.HI R65, RZ, 0x1f, R0 ;  /* 0x0000001fff417819 */ /* 0x010fc40000011400 */
[----:B------:R-:W-:Y:S02]  /*11550*/  SHF.R.S32.HI R66, RZ, 0x1f, R2 ;  /* 0x0000001fff427819 */ /* 0x000fe40000011402 */
[----:B------:R-:W-:Y:S02]  /*11560*/  SHF.R.S32.HI R67, RZ, 0x1f, R89 ;  /* 0x0000001fff437819 */ /* 0x000fe40000011459 */
[----:B--2---:R-:W-:-:S05]  /*11570*/  LEA R91, P1, R93, R62, 0x2 ;  /* 0x0000003e5d5b7211 */ /* 0x004fca00078210ff */
[----:B------:R1:W-:Y:S02]  /*11580*/  STL [R1+0x2f0], R91 ;  /* 0x0002f05b01007387 */ /* 0x0003e40000100800 */
[----:B-1----:R-:W-:-:S05]  /*11590*/  LEA R91, P2, R0, R62, 0x2 ;  /* 0x0000003e005b7211 */ /* 0x002fca00078410ff */
[----:B------:R1:W-:Y:S01]  /*115a0*/  STL [R1+0x2f8], R91 ;  /* 0x0002f85b01007387 */ /* 0x0003e20000100800 */
[----:B------:R-:W-:Y:S02]  /*115b0*/  SHF.R.S32.HI R64, RZ, 0x1f, R93 ;  /* 0x0000001fff407819 */ /* 0x000fe4000001145d */
[----:B-1----:R-:W-:Y:S02]  /*115c0*/  LEA R91, P3, R2, R62, 0x2 ;  /* 0x0000003e025b7211 */ /* 0x002fe400078610ff */
[----:B------:R-:W-:-:S03]  /*115d0*/  LEA.HI.X R93, R93, R63, R64, 0x2, P1 ;  /* 0x0000003f5d5d7211 */ /* 0x000fc600008f1440 */
[----:B------:R1:W-:Y:S02]  /*115e0*/  STL [R1+0x308], R91 ;  /* 0x0003085b01007387 */ /* 0x0003e40000100800 */
[----:B-1----:R-:W-:-:S05]  /*115f0*/  LEA R91, P4, R89, R62, 0x2 ;  /* 0x0000003e595b7211 */ /* 0x002fca00078810ff */
[----:B------:R1:W-:Y:S01]  /*11600*/  STL [R1+0x314], R91 ;  /* 0x0003145b01007387 */ /* 0x0003e20000100800 */
[----:B------:R-:W-:-:S03]  /*11610*/  LEA.HI.X R2, R2, R63, R66, 0x2, P3 ;  /* 0x0000003f02027211 */ /* 0x000fc600018f1442 */
[----:B-1----:R-:W2:Y:S04]  /*11620*/  LDL.LU R91, [R1+0x730] ;  /* 0x00073000015b7983 */ /* 0x002ea80000300800 */
[----:B------:R1:W-:Y:S02]  /*11630*/  STL [R1+0x324], R93 ;  /* 0x0003245d01007387 */ /* 0x0003e40000100800 */
[-C--:B-1----:R-:W-:Y:S02]  /*11640*/  LEA.HI.X R93, R0, R63.reuse, R65, 0x2, P2 ;  /* 0x0000003f005d7211 */ /* 0x082fe400010f1441 */
[----:B------:R-:W-:Y:S02]  /*11650*/  LEA.HI.X R0, R89, R63, R67, 0x2, P4 ;  /* 0x0000003f59007211 */ /* 0x000fe400020f1443 */
[----:B------:R-:W-:Y:S01]  /*11660*/  LEA R89, P1, R3, R62, 0x2 ;  /* 0x0000003e03597211 */ /* 0x000fe200078210ff */
[----:B------:R-:W-:Y:S04]  /*11670*/  STL [R1+0x328], R93 ;  /* 0x0003285d01007387 */ /* 0x000fe80000100800 */
[----:B------:R1:W-:Y:S04]  /*11680*/  STL [R1+0x6d8], R0 ;  /* 0x0006d80001007387 */ /* 0x0003e80000100800 */
[----:B------:R4:W-:Y:S01]  /*11690*/  STL [R1+0x32c], R2 ;  /* 0x00032c0201007387 */ /* 0x0009e20000100800 */
[----:B------:R-:W-:-:S03]  /*116a0*/  SHF.R.S32.HI R64, RZ, 0x1f, R3 ;  /* 0x0000001fff407819 */ /* 0x000fc60000011403 */
[----:B-1----:R-:W2:Y:S01]  /*116b0*/  LDL.LU R0, [R1+0x56c] ;  /* 0x00056c0001007983 */ /* 0x002ea20000300800 */
[----:B---3--:R-:W-:Y:S02]  /*116c0*/  SHF.R.S32.HI R65, RZ, 0x1f, R4 ;  /* 0x0000001fff417819 */ /* 0x008fe40000011404 */
[-C--:B----4-:R-:W-:Y:S01]  /*116d0*/  LEA R2, P2, R4, R62.reuse, 0x2 ;  /* 0x0000003e04027211 */ /* 0x090fe200078410ff */
[----:B------:R1:W-:Y:S01]  /*116e0*/  STL [R1+0x310], R89 ;  /* 0x0003105901007387 */ /* 0x0003e20000100800 */
[----:B------:R-:W-:Y:S02]  /*116f0*/  SHF.R.S32.HI R66, RZ, 0x1f, R8 ;  /* 0x0000001fff427819 */ /* 0x000fe40000011408 */
[-C--:B------:R-:W-:Y:S01]  /*11700*/  LEA.HI.X R64, R3, R63.reuse, R64, 0x2, P1 ;  /* 0x0000003f03407211 */ /* 0x080fe200008f1440 */
[----:B------:R-:W-:Y:S01]  /*11710*/  STL [R1+0x6dc], R2 ;  /* 0x0006dc0201007387 */ /* 0x000fe20000100800 */
[----:B-1----:R-:W-:Y:S02]  /*11720*/  LEA R89, P3, R8, R62, 0x2 ;  /* 0x0000003e08597211 */ /* 0x002fe400078610ff */
[----:B------:R-:W-:-:S03]  /*11730*/  LEA.HI.X R65, R4, R63, R65, 0x2, P2 ;  /* 0x0000003f04417211 */ /* 0x000fc600010f1441 */
[----:B------:R-:W-:Y:S01]  /*11740*/  STL [R1+0x6e0], R89 ;  /* 0x0006e05901007387 */ /* 0x000fe20000100800 */
[----:B------:R-:W-:-:S03]  /*11750*/  LEA.HI.X R66, R8, R63, R66, 0x2, P3 ;  /* 0x0000003f08427211 */ /* 0x000fc600018f1442 */
[----:B------:R-:W3:Y:S04]  /*11760*/  LDL.LU R3, [R1+0x72c] ;  /* 0x00072c0001037983 */ /* 0x000ee80000300800 */
[----:B------:R-:W4:Y:S04]  /*11770*/  LDL.LU R4, [R1+0x728] ;  /* 0x0007280001047983 */ /* 0x000f280000300800 */
[----:B------:R-:W4:Y:S01]  /*11780*/  LDL.LU R8, [R1+0x724] ;  /* 0x0007240001087983 */ /* 0x000f220000300800 */
[----:B------:R-:W1:Y:S01]  /*11790*/  S2R R93, SR_TID.X ;  /* 0x00000000005d7919 */ /* 0x000e620000002100 */
[----:B------:R-:W-:-:S02]  /*117a0*/  IADD3 R5, P1, R5, UR10, RZ ;  /* 0x0000000a05057c10 */ /* 0x000fc4000ff3e0ff */
[----:B------:R-:W-:Y:S02]  /*117b0*/  IADD3 R7, P6, R7, UR10, RZ ;  /* 0x0000000a07077c10 */ /* 0x000fe4000ffde0ff */
[----:B------:R-:W-:Y:S02]  /*117c0*/  IADD3.X R14, R14, UR11, RZ, P1, !PT ;  /* 0x0000000b0e0e7c10 */ /* 0x000fe40008ffe4ff */
[----:B------:R-:W-:Y:S02]  /*117d0*/  IADD3 R15, P1, R15, UR10, RZ ;  /* 0x0000000a0f0f7c10 */ /* 0x000fe4000ff3e0ff */
[----:B-1----:R-:W-:-:S04]  /*117e0*/  SHF.R.U32.HI R93, RZ, 0x6, R93 ;  /* 0x00000006ff5d7819 */ /* 0x002fc8000001165d */
[----:B------:R-:W-:-:S04]  /*117f0*/  SGXT.U32 R93, R93, 0x3 ;  /* 0x000000035d5d781a */ /* 0x000fc80000000000 */
[----:B------:R-:W-:Y:S02]  /*11800*/  LOP3.LUT R93, R93, 0x78, RZ, 0xfc, !PT ;  /* 0x000000785d5d7812 */ /* 0x000fe400078efcff */
[----:B------:R-:W-:Y:S02]  /*11810*/  IADD3.X R21, R21, UR11, RZ, P1, !PT ;  /* 0x0000000b15157c10 */ /* 0x000fe40008ffe4ff */
[----:B------:R-:W-:Y:S02]  /*11820*/  IADD3.X R17, R17, UR11, RZ, P6, !PT ;  /* 0x0000000b11117c10 */ /* 0x000fe4000b7fe4ff */
[----:B------:R-:W-:Y:S02]  /*11830*/  IADD3 R108, P1, R108, UR10, RZ ;  /* 0x0000000a6c6c7c10 */ /* 0x000fe4000ff3e0ff */
[----:B------:R-:W-:Y:S02]  /*11840*/  IADD3 R100, P6, R100, UR10, RZ ;  /* 0x0000000a64647c10 */ /* 0x000fe4000ffde0ff */
[----:B------:R-:W-:-:S02]  /*11850*/  IADD3.X R107, R107, UR11, RZ, P1, !PT ;  /* 0x0000000b6b6b7c10 */ /* 0x000fc40008ffe4ff */
[----:B------:R-:W-:Y:S02]  /*11860*/  IADD3.X R99, R99, UR11, RZ, P6, !PT ;  /* 0x0000000b63637c10 */ /* 0x000fe4000b7fe4ff */
[----:B------:R-:W-:Y:S02]  /*11870*/  IADD3 R120, P1, R120, UR10, RZ ;  /* 0x0000000a78787c10 */ /* 0x000fe4000ff3e0ff */
[----:B------:R-:W-:Y:S02]  /*11880*/  IADD3 R112, P6, R112, UR10, RZ ;  /* 0x0000000a70707c10 */ /* 0x000fe4000ffde0ff */
[----:B------:R-:W-:Y:S02]  /*11890*/  IADD3.X R119, R119, UR11, RZ, P1, !PT ;  /* 0x0000000b77777c10 */ /* 0x000fe40008ffe4ff */
[----:B------:R-:W-:Y:S02]  /*118a0*/  IADD3.X R111, R111, UR11, RZ, P6, !PT ;  /* 0x0000000b6f6f7c10 */ /* 0x000fe4000b7fe4ff */
[----:B------:R-:W-:-:S04]  /*118b0*/  IADD3 R124, P6, R124, UR10, RZ ;  /* 0x0000000a7c7c7c10 */ /* 0x000fc8000ffde0ff */
[----:B------:R-:W-:Y:S02]  /*118c0*/  IADD3.X R123, R123, UR11, RZ, P6, !PT ;  /* 0x0000000b7b7b7c10 */ /* 0x000fe4000b7fe4ff */
[----:B--2---:R-:W-:Y:S02]  /*118d0*/  IADD3 R91, P5, R91, UR10, RZ ;  /* 0x0000000a5b5b7c10 */ /* 0x004fe4000ffbe0ff */
[----:B------:R-:W-:Y:S02]  /*118e0*/  SHF.R.S32.HI R67, RZ, 0x1f, R0 ;  /* 0x0000001fff437819 */ /* 0x000fe40000011400 */
[----:B------:R-:W-:-:S04]  /*118f0*/  LEA R62, P4, R0, R62, 0x2 ;  /* 0x0000003e003e7211 */ /* 0x000fc800078810ff */
[----:B------:R-:W-:Y:S01]  /*11900*/  LEA.HI.X R67, R0, R63, R67, 0x2, P4 ;  /* 0x0000003f00437211 */ /* 0x000fe200020f1443 */
[----:B------:R-:W-:Y:S01]  /*11910*/  IMAD R0, R93, R88, RZ ;  /* 0x000000585d007224 */ /* 0x000fe200078e02ff */
[----:B------:R-:W-:-:S04]  /*11920*/  IADD3 R6, P4, R6, UR10, RZ ;  /* 0x0000000a06067c10 */ /* 0x000fc8000ff9e0ff */
[----:B------:R1:W-:Y:S04]  /*11930*/  STL [R1+0x37c], R0 ;  /* 0x00037c0001007387 */ /* 0x0003e80000100800 */
[----:B------:R-:W-:Y:S01]  /*11940*/  STL [R1+0x6e4], R91 ;  /* 0x0006e45b01007387 */ /* 0x000fe20000100800 */
[----:B---3--:R-:W-:Y:S02]  /*11950*/  IADD3 R3, P3, R3, UR10, RZ ;  /* 0x0000000a03037c10 */ /* 0x008fe4000ff7e0ff */
[----:B----4-:R-:W-:Y:S02]  /*11960*/  IADD3 R4, P2, R4, UR10, RZ ;  /* 0x0000000a04047c10 */ /* 0x010fe4000ff5e0ff */
[----:B------:R-:W-:Y:S02]  /*11970*/  IADD3.X R8, R8, UR11, RZ, P5, !PT ;  /* 0x0000000b08087c10 */ /* 0x000fe4000affe4ff */
[----:B------:R-:W-:-:S02]  /*11980*/  IADD3 R9, P5, R9, UR10, RZ ;  /* 0x0000000a09097c10 */ /* 0x000fc4000ffbe0ff */
[----:B------:R-:W-:Y:S02]  /*11990*/  IADD3.X R10, R10, UR11, RZ, P3, !PT ;  /* 0x0000000b0a0a7c10 */ /* 0x000fe40009ffe4ff */
[----:B------:R-:W-:Y:S02]  /*119a0*/  IADD3 R11, P3, R11, UR10, RZ ;  /* 0x0000000a0b0b7c10 */ /* 0x000fe4000ff7e0ff */
[----:B------:R-:W-:Y:S02]  /*119b0*/  IADD3.X R18, R18, UR11, RZ, P5, !PT ;  /* 0x0000000b12127c10 */ /* 0x000fe4000affe4ff */
[----:B------:R-:W-:Y:S02]  /*119c0*/  IADD3.X R12, R12, UR11, RZ, P2, !PT ;  /* 0x0000000b0c0c7c10 */ /* 0x000fe400097fe4ff */
[----:B------:R-:W-:Y:S02]  /*119d0*/  IADD3 R102, P5, R102, UR10, RZ ;  /* 0x0000000a66667c10 */ /* 0x000fe4000ffbe0ff */
[----:B------:R-:W-:Y:S01]  /*119e0*/  IADD3 R13, P2, R13, UR10, RZ ;  /* 0x0000000a0d0d7c10 */ /* 0x000fe2000ff5e0ff */
[----:B------:R-:W-:Y:S01]  /*119f0*/  STL [R1+0x6e8], R3 ;  /* 0x0006e80301007387 */ /* 0x000fe20000100800 */
[----:B------:R-:W-:-:S02]  /*11a00*/  IADD3.X R19, R19, UR11, RZ, P3, !PT ;  /* 0x0000000b13137c10 */ /* 0x000fc40009ffe4ff */
[----:B------:R-:W-:Y:S01]  /*11a10*/  IADD3 R104, P3, R104, UR10, RZ ;  /* 0x0000000a68687c10 */ /* 0x000fe2000ff7e0ff */
[----:B------:R-:W-:Y:S01]  /*11a20*/  STL [R1+0x6ec], R4 ;  /* 0x0006ec0401007387 */ /* 0x000fe20000100800 */
[----:B------:R-:W-:Y:S02]  /*11a30*/  IADD3.X R101, R101, UR11, RZ, P5, !PT ;  /* 0x0000000b65657c10 */ /* 0x000fe4000affe4ff */
[----:B------:R-:W-:Y:S01]  /*11a40*/  IADD3.X R20, R20, UR11, RZ, P2, !PT ;  /* 0x0000000b14147c10 */ /* 0x000fe200097fe4ff */
[----:B------:R-:W-:Y:S01]  /*11a50*/  STL [R1+0x6f0], R5 ;  /* 0x0006f00501007387 */ /* 0x000fe20000100800 */
[----:B------:R-:W-:Y:S02]  /*11a60*/  IADD3 R114, P5, R114, UR10, RZ ;  /* 0x0000000a72727c10 */ /* 0x000fe4000ffbe0ff */
[----:B------:R-:W-:Y:S01]  /*11a70*/  IADD3.X R16, R16, UR11, RZ, P4, !PT ;  /* 0x0000000b10107c10 */ /* 0x000fe2000a7fe4ff */
[----:B------:R-:W-:Y:S01]  /*11a80*/  STL [R1+0x6f4], R6 ;  /* 0x0006f40601007387 */ /* 0x000fe20000100800 */
[----:B------:R-:W-:-:S02]  /*11a90*/  IADD3 R106, P2, R106, UR10, RZ ;  /* 0x0000000a6a6a7c10 */ /* 0x000fc4000ff5e0ff */
[----:B------:R-:W-:Y:S01]  /*11aa0*/  IADD3 R98, P4, R98, UR10, RZ ;  /* 0x0000000a62627c10 */ /* 0x000fe2000ff9e0ff */
[----:B------:R-:W-:Y:S01]  /*11ab0*/  STL [R1+0x6f8], R7 ;  /* 0x0006f80701007387 */ /* 0x000fe20000100800 */
[----:B------:R-:W-:Y:S02]  /*11ac0*/  IADD3.X R103, R103, UR11, RZ, P3, !PT ;  /* 0x0000000b67677c10 */ /* 0x000fe40009ffe4ff */
[----:B------:R-:W-:Y:S01]  /*11ad0*/  IADD3 R116, P3, R116, UR10, RZ ;  /* 0x0000000a74747c10 */ /* 0x000fe2000ff7e0ff */
[----:B------:R-:W-:Y:S01]  /*11ae0*/  STL [R1+0x6fc], R8 ;  /* 0x0006fc0801007387 */ /* 0x000fe20000100800 */
[----:B------:R-:W-:Y:S02]  /*11af0*/  IADD3.X R113, R113, UR11, RZ, P5, !PT ;  /* 0x0000000b71717c10 */ /* 0x000fe4000affe4ff */
[----:B------:R-:W-:Y:S01]  /*11b00*/  IADD3.X R105, R105, UR11, RZ, P2, !PT ;  /* 0x0000000b69697c10 */ /* 0x000fe200097fe4ff */
[----:B------:R-:W-:Y:S01]  /*11b10*/  STL [R1+0x700], R9 ;  /* 0x0007000901007387 */ /* 0x000fe20000100800 */
[----:B-1----:R-:W-:-:S02]  /*11b20*/  IADD3 R0, P5, R61, UR10, RZ ;  /* 0x0000000a3d007c10 */ /* 0x002fc4000ffbe0ff */
[----:B------:R-:W-:Y:S01]  /*11b30*/  IADD3.X R22, R22, UR11, RZ, P4, !PT ;  /* 0x0000000b16167c10 */ /* 0x000fe2000a7fe4ff */
[----:B------:R-:W-:Y:S01]  /*11b40*/  STL [R1+0x710], R10 ;  /* 0x0007100a01007387 */ /* 0x000fe20000100800 */
[----:B------:R-:W-:Y:S02]  /*11b50*/  IADD3 R118, P2, R118, UR10, RZ ;  /* 0x0000000a76767c10 */ /* 0x000fe4000ff5e0ff */
[----:B------:R-:W-:Y:S01]  /*11b60*/  IADD3 R110, P4, R110, UR10, RZ ;  /* 0x0000000a6e6e7c10 */ /* 0x000fe2000ff9e0ff */
[----:B------:R-:W-:Y:S01]  /*11b70*/  STL [R1+0x714], R11 ;  /* 0x0007140b01007387 */ /* 0x000fe20000100800 */
[----:B------:R-:W-:-:S03]  /*11b80*/  IADD3.X R115, R115, UR11, RZ, P3, !PT ;  /* 0x0000000b73737c10 */ /* 0x000fc60009ffe4ff */
[----:B------:R-:W-:Y:S01]  /*11b90*/  STL [R1+0x718], R12 ;  /* 0x0007180c01007387 */ /* 0x000fe20000100800 */
[----:B------:R-:W-:-:S03]  /*11ba0*/  IADD3 R2, P3, R60, UR10, RZ ;  /* 0x0000000a3c027c10 */ /* 0x000fc6000ff7e0ff */
[----:B------:R-:W-:Y:S01]  /*11bb0*/  STL [R1+0x71c], R13 ;  /* 0x00071c0d01007387 */ /* 0x000fe20000100800 */
[----:B------:R-:W-:-:S03]  /*11bc0*/  IADD3.X R117, R117, UR11, RZ, P2, !PT ;  /* 0x0000000b75757c10 */ /* 0x000fc600097fe4ff */
[----:B------:R-:W-:Y:S01]  /*11bd0*/  STL [R1+0x720], R14 ;  /* 0x0007200e01007387 */ /* 0x000fe20000100800 */
[----:B------:R-:W-:-:S03]  /*11be0*/  IADD3.X R109, R109, UR11, RZ, P4, !PT ;  /* 0x0000000b6d6d7c10 */ /* 0x000fc6000a7fe4ff */
[----:B------:R1:W-:Y:S01]  /*11bf0*/  STL [R1], R0 ;  /* 0x0000000001007387 */ /* 0x0003e20000100800 */
[----:B------:R-:W-:-:S03]  /*11c00*/  IADD3 R122, P4, R122, UR10, RZ ;  /* 0x0000000a7a7a7c10 */ /* 0x000fc6000ff9e0ff */
[----:B------:R2:W-:Y:S01]  /*11c10*/  STL [R1+0x8], R2 ;  /* 0x0000080201007387 */ /* 0x0005e20000100800 */
[----:B------:R-:W-:Y:S02]  /*11c20*/  IADD3.X R121, R121, UR11, RZ, P4, !PT ;  /* 0x0000000b79797c10 */ /* 0x000fe4000a7fe4ff */
[----:B-1----:R-:W-:Y:S02]  /*11c30*/  IADD3 R0, P2, R59, UR10, RZ ;  /* 0x0000000a3b007c10 */ /* 0x002fe4000ff5e0ff */
[----:B--2---:R-:W-:-:S03]  /*11c40*/  IADD3 R2, P1, R58, UR10, RZ ;  /* 0x0000000a3a027c10 */ /* 0x004fc6000ff3e0ff */
[----:B------:R1:W-:Y:S01]  /*11c50*/  STL [R1+0x10], R0 ;  /* 0x0000100001007387 */ /* 0x0003e20000100800 */
[----:B------:R-:W-:-:S03]  /*11c60*/  IADD3.X R125, R125, UR11, RZ, P5, !PT ;  /* 0x0000000b7d7d7c10 */ /* 0x000fc6000affe4ff */
[----:B------:R2:W-:Y:S01]  /*11c70*/  STL [R1+0x1c], R2 ;  /* 0x00001c0201007387 */ /* 0x0005e20000100800 */
[----:B-1----:R-:W-:Y:S02]  /*11c80*/  IADD3 R0, P4, R57, UR10, RZ ;  /* 0x0000000a39007c10 */ /* 0x002fe4000ff9e0ff */
[----:B--2---:R-:W-:-:S03]  /*11c90*/  IADD3 R2, P6, R56, UR10, RZ ;  /* 0x0000000a38027c10 */ /* 0x004fc6000ffde0ff */
[----:B------:R1:W-:Y:S01]  /*11ca0*/  STL [R1+0x24], R0 ;  /* 0x0000240001007387 */ /* 0x0003e20000100800 */
[----:B------:R-:W-:-:S03]  /*11cb0*/  IADD3.X R3, R54, UR11, RZ, P3, !PT ;  /* 0x0000000b36037c10 */ /* 0x000fc60009ffe4ff */
[----:B------:R2:W-:Y:S01]  /*11cc0*/  STL [R1+0x2c], R2 ;  /* 0x00002c0201007387 */ /* 0x0005e20000100800 */
[----:B-1----:R-:W-:Y:S02]  /*11cd0*/  IADD3 R0, P5, R55, UR10, RZ ;  /* 0x0000000a37007c10 */ /* 0x002fe4000ffbe0ff */
[----:B--2---:R-:W-:-:S03]  /*11ce0*/  IADD3 R2, P3, R53, UR10, RZ ;  /* 0x0000000a35027c10 */ /* 0x004fc6000ff7e0ff */
[----:B------:R1:W-:Y:S04]  /*11cf0*/  STL [R1+0x34], R0 ;  /* 0x0000340001007387 */ /* 0x0003e80000100800 */
[----:B------:R2:W-:Y:S01]  /*11d00*/  STL [R1+0x4], R3 ;  /* 0x0000040301007387 */ /* 0x0005e20000100800 */
[----:B-1----:R-:W-:-:S03]  /*11d10*/  IADD3.X R0, R52, UR11, RZ, P2, !PT ;  /* 0x0000000b34007c10 */ /* 0x002fc600097fe4ff */
[----:B------:R1:W-:Y:S01]  /*11d20*/  STL [R1+0x3c], R2 ;  /* 0x00003c0201007387 */ /* 0x0003e20000100800 */
[----:B--2---:R-:W-:-:S03]  /*11d30*/  IADD3 R3, P2, R51, UR10, RZ ;  /* 0x0000000a33037c10 */ /* 0x004fc6000ff5e0ff */
        /* <DEDUP_REMOVED lines=64> */
[----:B------:R-:W2:Y:S04]  /*12140*/  LDL.LU R4, [R1+0x14] ;  /* 0x0000140001047983 */ /* 0x000ea80000300800 */
[----:B------:R3:W-:Y:S04]  /*12150*/  STL [R1+0x90], R2 ;  /* 0x0000900201007387 */ /* 0x0007e80000100800 */
[----:B------:R4:W-:Y:S04]  /*12160*/  STL [R1+0xc4], R0 ;  /* 0x0000c40001007387 */ /* 0x0009e80000100800 */
[----:B-1----:R-:W2:Y:S01]  /*12170*/  LDL.LU R3, [R1+0xf0] ;  /* 0x0000f00001037983 */ /* 0x002ea20000300800 */
[----:B---3--:R-:W-:-:S05]  /*12180*/  IADD3.X R2, R74, UR11, RZ, P3, !PT ;  /* 0x0000000b4a027c10 */ /* 0x008fca0009ffe4ff */
[----:B------:R1:W-:Y:S01]  /*12190*/  STL [R1+0x98], R2 ;  /* 0x0000980201007387 */ /* 0x0003e20000100800 */
[----:B----4-:R-:W-:-:S03]  /*121a0*/  IADD3 R0, P3, R71, UR10, RZ ;  /* 0x0000000a47007c10 */ /* 0x010fc6000ff7e0ff */
[----:B------:R-:W3:Y:S04]  /*121b0*/  LDL.LU R91, [R1+0xf8] ;  /* 0x0000f800015b7983 */ /* 0x000ee80000300800 */
[----:B------:R-:W4:Y:S04]  /*121c0*/  LDL.LU R89, [R1+0x100] ;  /* 0x0001000001597983 */ /* 0x000f280000300800 */
[----:B------:R1:W-:Y:S04]  /*121d0*/  STL [R1+0xcc], R0 ;  /* 0x0000cc0001007387 */ /* 0x0003e80000100800 */
[----:B------:R-:W4:Y:S01]  /*121e0*/  LDL.LU R93, [R1+0x120] ;  /* 0x00012000015d7983 */ /* 0x000f220000300800 */
[----:B-1----:R-:W-:-:S02]  /*121f0*/  IADD3.X R2, R78, UR11, RZ, P1, !PT ;  /* 0x0000000b4e027c10 */ /* 0x002fc40008ffe4ff */
[----:B------:R-:W-:Y:S02]  /*12200*/  IADD3.X R0, R77, UR11, RZ, P2, !PT ;  /* 0x0000000b4d007c10 */ /* 0x000fe400097fe4ff */
[----:B------:R-:W-:-:S03]  /*12210*/  IADD3 R5, P2, R75, UR10, RZ ;  /* 0x0000000a4b057c10 */ /* 0x000fc6000ff5e0ff */
[----:B------:R1:W-:Y:S04]  /*12220*/  STL [R1+0xa0], R0 ;  /* 0x0000a00001007387 */ /* 0x0003e80000100800 */
[----:B------:R1:W-:Y:S02]  /*12230*/  STL [R1+0xd4], R5 ;  /* 0x0000d40501007387 */ /* 0x0003e40000100800 */
[----:B-1----:R-:W-:Y:S02]  /*12240*/  IADD3 R0, P1, R72, UR10, RZ ;  /* 0x0000000a48007c10 */ /* 0x002fe4000ff3e0ff */
[----:B------:R1:W-:Y:S01]  /*12250*/  STL [R1+0xa8], R2 ;  /* 0x0000a80201007387 */ /* 0x0003e20000100800 */
[----:B------:R-:W-:-:S03]  /*12260*/  IADD3.X R5, R81, UR11, RZ, P4, !PT ;  /* 0x0000000b51057c10 */ /* 0x000fc6000a7fe4ff */
[----:B------:R1:W-:Y:S02]  /*12270*/  STL [R1+0xdc], R0 ;  /* 0x0000dc0001007387 */ /* 0x0003e40000100800 */
[----:B-1----:R-:W-:Y:S02]  /*12280*/  IADD3 R2, P4, R76, UR10, RZ ;  /* 0x0000000a4c027c10 */ /* 0x002fe4000ff9e0ff */
[----:B------:R1:W-:Y:S01]  /*12290*/  STL [R1+0xb0], R5 ;  /* 0x0000b00501007387 */ /* 0x0003e20000100800 */
[----:B------:R-:W-:-:S03]  /*122a0*/  IADD3.X R0, R82, UR11, RZ, P6, !PT ;  /* 0x0000000b52007c10 */ /* 0x000fc6000b7fe4ff */
[----:B------:R-:W4:Y:S01]  /*122b0*/  LDL.LU R7, [R1+0x108] ;  /* 0x0001080001077983 */ /* 0x000f220000300800 */
[----:B------:R-:W-:-:S03]  /*122c0*/  IADD3 R10, P6, R79, UR10, RZ ;  /* 0x0000000a4f0a7c10 */ /* 0x000fc6000ffde0ff */
[----:B------:R1:W-:Y:S01]  /*122d0*/  STL [R1+0xe4], R2 ;  /* 0x0000e40201007387 */ /* 0x0003e20000100800 */
[----:B------:R-:W-:-:S03]  /*122e0*/  IADD3.X R8, R85, UR11, RZ, P5, !PT ;  /* 0x0000000b55087c10 */ /* 0x000fc6000affe4ff */
[----:B------:R-:W4:Y:S04]  /*122f0*/  LDL.LU R6, [R1+0x128] ;  /* 0x0001280001067983 */ /* 0x000f280000300800 */
[----:B------:R1:W-:Y:S01]  /*12300*/  STL [R1+0xb8], R0 ;  /* 0x0000b80001007387 */ /* 0x0003e20000100800 */
[----:B------:R-:W-:-:S03]  /*12310*/  IADD3 R9, P5, R83, UR10, RZ ;  /* 0x0000000a53097c10 */ /* 0x000fc6000ffbe0ff */
[----:B-1----:R-:W4:Y:S04]  /*12320*/  LDL.LU R5, [R1+0x110] ;  /* 0x0001100001057983 */ /* 0x002f280000300800 */
[----:B------:R-:W4:Y:S04]  /*12330*/  LDL.LU R2, [R1+0x140] ;  /* 0x0001400001027983 */ /* 0x000f280000300800 */
[----:B------:R-:W4:Y:S04]  /*12340*/  LDL.LU R0, [R1+0x118] ;  /* 0x0001180001007983 */ /* 0x000f280000300800 */
[----:B------:R1:W-:Y:S04]  /*12350*/  STL [R1+0xec], R10 ;  /* 0x0000ec0a01007387 */ /* 0x0003e80000100800 */
[----:B------:R1:W-:Y:S02]  /*12360*/  STL [R1+0xc0], R8 ;  /* 0x0000c00801007387 */ /* 0x0003e40000100800 */
[----:B-1----:R-:W-:-:S02]  /*12370*/  IADD3.X R10, R86, UR11, RZ, P3, !PT ;  /* 0x0000000b560a7c10 */ /* 0x002fc40009ffe4ff */
[----:B------:R1:W-:Y:S01]  /*12380*/  STL [R1+0xf4], R9 ;  /* 0x0000f40901007387 */ /* 0x0003e20000100800 */
[----:B------:R-:W-:-:S03]  /*12390*/  IADD3 R8, P3, R80, UR10, RZ ;  /* 0x0000000a50087c10 */ /* 0x000fc6000ff7e0ff */
[----:B------:R1:W-:Y:S04]  /*123a0*/  STL [R1+0xc8], R10 ;  /* 0x0000c80a01007387 */ /* 0x0003e80000100800 */
[----:B------:R-:W4:Y:S01]  /*123b0*/  LDL.LU R88, [R1+0x148] ;  /* 0x0001480001587983 */ /* 0x000f220000300800 */
[----:B-1----:R-:W-:-:S03]  /*123c0*/  IADD3.X R9, R92, UR11, RZ, P2, !PT ;  /* 0x0000000b5c097c10 */ /* 0x002fc600097fe4ff */
[----:B------:R1:W-:Y:S01]  /*123d0*/  STL [R1+0xfc], R8 ;  /* 0x0000fc0801007387 */ /* 0x0003e20000100800 */
[----:B------:R-:W-:-:S03]  /*123e0*/  IADD3.X R10, R94, UR11, RZ, P1, !PT ;  /* 0x0000000b5e0a7c10 */ /* 0x000fc60008ffe4ff */
[----:B------:R1:W-:Y:S02]  /*123f0*/  STL [R1+0xd0], R9 ;  /* 0x0000d00901007387 */ /* 0x0003e40000100800 */
[----:B-1----:R-:W-:Y:S02]  /*12400*/  IADD3 R8, P2, R84, UR10, RZ ;  /* 0x0000000a54087c10 */ /* 0x002fe4000ff5e0ff */
[----:B------:R-:W-:-:S03]  /*12410*/  IADD3 R9, P1, R87, UR10, RZ ;  /* 0x0000000a57097c10 */ /* 0x000fc6000ff3e0ff */
[----:B------:R1:W-:Y:S04]  /*12420*/  STL [R1+0x104], R8 ;  /* 0x0001040801007387 */ /* 0x0003e80000100800 */
[----:B------:R1:W-:Y:S02]  /*12430*/  STL [R1+0xd8], R10 ;  /* 0x0000d80a01007387 */ /* 0x0003e40000100800 */
[----:B-1----:R-:W-:Y:S02]  /*12440*/  IADD3.X R8, R97, UR11, RZ, P4, !PT ;  /* 0x0000000b61087c10 */ /* 0x002fe4000a7fe4ff */
[----:B------:R2:W-:Y:S01]  /*12450*/  STL [R1+0x10c], R9 ;  /* 0x00010c0901007387 */ /* 0x0005e20000100800 */
[----:B------:R-:W-:-:S03]  /*12460*/  IADD3 R10, P4, R95, UR10, RZ ;  /* 0x0000000a5f0a7c10 */ /* 0x000fc6000ff9e0ff */
[----:B------:R1:W-:Y:S04]  /*12470*/  STL [R1+0xe0], R8 ;  /* 0x0000e00801007387 */ /* 0x0003e80000100800 */
[----:B------:R-:W-:Y:S01]  /*12480*/  STL [R1+0x114], R10 ;  /* 0x0001140a01007387 */ /* 0x000fe20000100800 */
[----:B--2---:R-:W-:Y:S02]  /*12490*/  IADD3.X R9, R4, UR11, RZ, P6, !PT ;  /* 0x0000000b04097c10 */ /* 0x004fe4000b7fe4ff */
[----:B-1----:R-:W-:-:S03]  /*124a0*/  IADD3 R8, P6, R90, UR10, RZ ;  /* 0x0000000a5a087c10 */ /* 0x002fc6000ffde0ff */
[----:B------:R-:W-:Y:S04]  /*124b0*/  STL [R1+0xe8], R9 ;  /* 0x0000e80901007387 */ /* 0x000fe80000100800 */
[----:B------:R3:W-:Y:S01]  /*124c0*/  STL [R1+0x11c], R8 ;  /* 0x00011c0801007387 */ /* 0x0007e20000100800 */
[----:B------:R-:W-:Y:S02]  /*124d0*/  IADD3.X R4, R3, UR11, RZ, P5, !PT ;  /* 0x0000000b03047c10 */ /* 0x000fe4000affe4ff */
[----:B------:R-:W-:-:S03]  /*124e0*/  IADD3 R3, P5, R96, UR10, RZ ;  /* 0x0000000a60037c10 */ /* 0x000fc6000ffbe0ff */
[----:B------:R4:W-:Y:S01]  /*124f0*/  STL [R1+0xf0], R4 ;  /* 0x0000f00401007387 */ /* 0x0009e20000100800 */
[----:B---3--:R-:W-:-:S03]  /*12500*/  IADD3.X R8, R91, UR11, RZ, P3, !PT ;  /* 0x0000000b5b087c10 */ /* 0x008fc60009ffe4ff */
[----:B------:R1:W-:Y:S01]  /*12510*/  STL [R1+0x124], R3 ;  /* 0x0001240301007387 */ /* 0x0003e20000100800 */
[----:B----4-:R-:W-:-:S03]  /*12520*/  IADD3 R4, P3, R89, UR10, RZ ;  /* 0x0000000a59047c10 */ /* 0x010fc6000ff7e0ff */
[----:B------:R-:W-:Y:S04]  /*12530*/  STL [R1+0xf8], R8 ;  /* 0x0000f80801007387 */ /* 0x000fe80000100800 */
[----:B------:R-:W2:Y:S01]  /*12540*/  LDL.LU R96, [R1+0x130] ;  /* 0x0001300001607983 */ /* 0x000ea20000300800 */
[----:B-1----:R-:W-:-:S03]  /*12550*/  IADD3.X R3, R93, UR11, RZ, P2, !PT ;  /* 0x0000000b5d037c10 */ /* 0x002fc600097fe4ff */
[----:B------:R1:W-:Y:S04]  /*12560*/  STL [R1+0x12c], R4 ;  /* 0x00012c0401007387 */ /* 0x0003e80000100800 */
[----:B------:R-:W3:Y:S04]  /*12570*/  LDL.LU R90, [R1+0x154] ;  /* 0x00015400015a7983 */ /* 0x000ee80000300800 */
[----:B------:R4:W-:Y:S04]  /*12580*/  STL [R1+0x100], R3 ;  /* 0x0001000301007387 */ /* 0x0009e80000100800 */
[----:B-1----:R-:W3:Y:S04]  /*12590*/  LDL.LU R4, [R1+0x150] ;  /* 0x0001500001047983 */ /* 0x002ee80000300800 */
[----:B----4-:R-:W4:Y:S04]  /*125a0*/  LDL.LU R3, [R1+0x15c] ;  /* 0x00015c0001037983 */ /* 0x010f280000300800 */
[----:B------:R-:W4:Y:S04]  /*125b0*/  LDL.LU R91, [R1+0x138] ;  /* 0x00013800015b7983 */ /* 0x000f280000300800 */
[----:B------:R-:W4:Y:S04]  /*125c0*/  LDL.LU R89, [R1+0x164] ;  /* 0x0001640001597983 */ /* 0x000f280000300800 */
[----:B------:R-:W4:Y:S01]  /*125d0*/  LDL.LU R93, [R1+0x158] ;  /* 0x00015800015d7983 */ /* 0x000f220000300800 */
[----:B------:R-:W-:-:S02]  /*125e0*/  IADD3 R7, P2, R7, UR10, RZ ;  /* 0x0000000a07077c10 */ /* 0x000fc4000ff5e0ff */
[----:B------:R-:W-:-:S03]  /*125f0*/  IADD3.X R6, R6, UR11, RZ, P1, !PT ;  /* 0x0000000b06067c10 */ /* 0x000fc60008ffe4ff */
[----:B------:R-:W-:Y:S01]  /*12600*/  STL [R1+0x134], R7 ;  /* 0x0001340701007387 */ /* 0x000fe20000100800 */
[----:B------:R-:W-:-:S03]  /*12610*/  IADD3 R5, P1, R5, UR10, RZ ;  /* 0x0000000a05057c10 */ /* 0x000fc6000ff3e0ff */
[----:B------:R-:W-:Y:S01]  /*12620*/  STL [R1+0x108], R6 ;  /* 0x0001080601007387 */ /* 0x000fe20000100800 */
[----:B------:R-:W-:-:S03]  /*12630*/  IADD3.X R2, R2, UR11, RZ, P4, !PT ;  /* 0x0000000b02027c10 */ /* 0x000fc6000a7fe4ff */
[----:B------:R-:W-:Y:S01]  /*12640*/  STL [R1+0x13c], R5 ;  /* 0x00013c0501007387 */ /* 0x000fe20000100800 */
[----:B------:R-:W-:-:S03]  /*12650*/  IADD3 R0, P4, R0, UR10, RZ ;  /* 0x0000000a00007c10 */ /* 0x000fc6000ff9e0ff */
[----:B------:R-:W4:Y:S04]  /*12660*/  LDL.LU R95, [R1+0x16c] ;  /* 0x00016c00015f7983 */ /* 0x000f280000300800 */
[----:B------:R-:W-:Y:S04]  /*12670*/  STL [R1+0x110], R2 ;  /* 0x0001100201007387 */ /* 0x000fe80000100800 */
[----:B------:R-:W4:Y:S04]  /*12680*/  LDL.LU R97, [R1+0x160] ;  /* 0x0001600001617983 */ /* 0x000f280000300800 */
[----:B------:R1:W-:Y:S04]  /*12690*/  STL [R1+0x144], R0 ;  /* 0x0001440001007387 */ /* 0x0003e80000100800 */
[----:B------:R-:W4:Y:S04]  /*126a0*/  LDL.LU R94, [R1+0x174] ;  /* 0x00017400015e7983 */ /* 0x000f280000300800 */
[----:B------:R-:W4:Y:S01]  /*126b0*/  LDL.LU R92, [R1+0x170] ;  /* 0x00017000015c7983 */ /* 0x000f220000300800 */
[----:B-1----:R-:W-:-:S03]  /*126c0*/  IADD3.X R0, R88, UR11, RZ, P6, !PT ;  /* 0x0000000b58007c10 */ /* 0x002fc6000b7fe4ff */
[----:B------:R-:W4:Y:S04]  /*126d0*/  LDL.LU R23, [R1+0x17c] ;  /* 0x00017c0001177983 */ /* 0x000f280000300800 */
[----:B------:R-:W4:Y:S04]  /*126e0*/  LDL.LU R2, [R1+0x168] ;  /* 0x0001680001027983 */ /* 0x000f280000300800 */
[----:B------:R-:W4:Y:S04]  /*126f0*/  LDL.LU R14, [R1+0x184] ;  /* 0x00018400010e7983 */ /* 0x000f280000300800 */
[----:B------:R-:W4:Y:S04]  /*12700*/  LDL.LU R13, [R1+0x178] ;  /* 0x00017800010d7983 */ /* 0x000f280000300800 */
[----:B------:R1:W-:Y:S04]  /*12710*/  STL [R1+0x118], R0 ;  /* 0x0001180001007387 */ /* 0x0003e80000100800 */
        /* <DEDUP_REMOVED lines=8> */
[----:B-1----:R-:W4:Y:S04]  /*127a0*/  LDL.LU R0, [R1+0x1ac] ;  /* 0x0001ac0001007983 */ /* 0x002f280000300800 */
[----:B------:R-:W4:Y:S01]  /*127b0*/  LDL.LU R88, [R1+0x1a0] ;  /* 0x0001a00001587983 */ /* 0x000f220000300800 */
[----:B--2---:R-:W-:-:S02]  /*127c0*/  IADD3 R96, P6, R96, UR10, RZ ;  /* 0x0000000a60607c10 */ /* 0x004fc4000ffde0ff */
[----:B---3--:R-:W-:-:S03]  /*127d0*/  IADD3.X R90, R90, UR11, RZ, P5, !PT ;  /* 0x0000000b5a5a7c10 */ /* 0x008fc6000affe4ff */
[----:B------:R1:W-:Y:S04]  /*127e0*/  STL [R1+0x14c], R96 ;  /* 0x00014c6001007387 */ /* 0x0003e80000100800 */
[----:B------:R4:W-:Y:S01]  /*127f0*/  STL [R1+0x120], R90 ;  /* 0x0001205a01007387 */ /* 0x0009e20000100800 */
[----:B-1----:R-:W-:Y:S02]  /*12800*/  IADD3 R96, P5, R4, UR10, RZ ;  /* 0x0000000a04607c10 */ /* 0x002fe4000ffbe0ff */
[----:B----4-:R-:W-:Y:S02]  /*12810*/  IADD3.X R90, R3, UR11, RZ, P3, !PT ;  /* 0x0000000b035a7c10 */ /* 0x010fe40009ffe4ff */
[----:B------:R-:W-:Y:S01]  /*12820*/  IADD3 R4, P3, R91, UR10, RZ ;  /* 0x0000000a5b047c10 */ /* 0x000fe2000ff7e0ff */
[----:B------:R-:W-:Y:S01]  /*12830*/  STL [R1+0x154], R96 ;  /* 0x0001546001007387 */ /* 0x000fe20000100800 */
[----:B------:R-:W-:-:S03]  /*12840*/  IADD3.X R3, R89, UR11, RZ, P2, !PT ;  /* 0x0000000b59037c10 */ /* 0x000fc600097fe4ff */
[----:B------:R-:W-:Y:S01]  /*12850*/  STL [R1+0x128], R90 ;  /* 0x0001285a01007387 */ /* 0x000fe20000100800 */
[----:B------:R-:W-:-:S03]  /*12860*/  IADD3 R89, P2, R93, UR10, RZ ;  /* 0x0000000a5d597c10 */ /* 0x000fc6000ff5e0ff */
[----:B------:R1:W-:Y:S04]  /*12870*/  STL [R1+0x15c], R4 ;  /* 0x00015c0401007387 */ /* 0x0003e80000100800 */
[----:B-1----:R-:W2:Y:S04]  /*12880*/  LDL.LU R4, [R1+0x1b4] ;  /* 0x0001b40001047983 */ /* 0x002ea80000300800 */
[----:B------:R1:W-:Y:S04]  /*12890*/  STL [R1+0x130], R3 ;  /* 0x0001300301007387 */ /* 0x0003e80000100800 */
[----:B-1----:R-:W3:Y:S04]  /*128a0*/  LDL.LU R3, [R1+0x1b0] ;  /* 0x0001b00001037983 */ /* 0x002ee80000300800 */
[----:B------:R1:W-:Y:S04]  /*128b0*/  STL [R1+0x164], R89 ;  /* 0x0001645901007387 */ /* 0x0003e80000100800 */
[----:B------:R-:W4:Y:S04]  /*128c0*/  LDL.LU R91, [R1+0x1bc] ;  /* 0x0001bc00015b7983 */ /* 0x000f280000300800 */
[----:B-1----:R-:W4:Y:S04]  /*128d0*/  LDL.LU R89, [R1+0x1a8] ;  /* 0x0001a80001597983 */ /* 0x002f280000300800 */
[----:B------:R-:W4:Y:S01]  /*128e0*/  LDL.LU R93, [R1+0x1c4] ;  /* 0x0001c400015d7983 */ /* 0x000f220000300800 */
[----:B------:R-:W-:-:S02]  /*128f0*/  IADD3.X R96, R95, UR11, RZ, P1, !PT ;  /* 0x0000000b5f607c10 */ /* 0x000fc40008ffe4ff */
[----:B------:R-:W-:Y:S02]  /*12900*/  IADD3 R95, P1, R97, UR10, RZ ;  /* 0x0000000a615f7c10 */ /* 0x000fe4000ff3e0ff */
[----:B------:R-:W-:Y:S01]  /*12910*/  IADD3.X R90, R94, UR11, RZ, P4, !PT ;  /* 0x0000000b5e5a7c10 */ /* 0x000fe2000a7fe4ff */
[----:B------:R-:W-:Y:S01]  /*12920*/  STL [R1+0x138], R96 ;  /* 0x0001386001007387 */ /* 0x000fe20000100800 */
[----:B------:R-:W-:-:S03]  /*12930*/  IADD3 R92, P4, R92, UR10, RZ ;  /* 0x0000000a5c5c7c10 */ /* 0x000fc6000ff9e0ff */
[----:B------:R-:W-:Y:S01]  /*12940*/  STL [R1+0x16c], R95 ;  /* 0x00016c5f01007387 */ /* 0x000fe20000100800 */
[----:B------:R-:W-:-:S03]  /*12950*/  IADD3.X R23, R23, UR11, RZ, P6, !PT ;  /* 0x0000000b17177c10 */ /* 0x000fc6000b7fe4ff */
[----:B------:R1:W-:Y:S04]  /*12960*/  STL [R1+0x140], R90 ;  /* 0x0001405a01007387 */ /* 0x0003e80000100800 */
[----:B------:R-:W-:Y:S01]  /*12970*/  STL [R1+0x174], R92 ;  /* 0x0001745c01007387 */ /* 0x000fe20000100800 */
[----:B-1----:R-:W-:-:S03]  /*12980*/  IADD3 R90, P6, R2, UR10, RZ ;  /* 0x0000000a025a7c10 */ /* 0x002fc6000ffde0ff */
[----:B------:R-:W4:Y:S04]  /*12990*/  LDL.LU R2, [R1+0x1b8] ;  /* 0x0001b80001027983 */ /* 0x000f280000300800 */
[----:B------:R1:W-:Y:S04]  /*129a0*/  STL [R1+0x148], R23 ;  /* 0x0001481701007387 */ /* 0x0003e80000100800 */
[----:B------:R1:W-:Y:S02]  /*129b0*/  STL [R1+0x17c], R90 ;  /* 0x00017c5a01007387 */ /* 0x0003e40000100800 */
[----:B-1----:R-:W-:-:S02]  /*129c0*/  IADD3.X R23, R14, UR11, RZ, P5, !PT ;  /* 0x0000000b0e177c10 */ /* 0x002fc4000affe4ff */
[----:B------:R-:W-:Y:S02]  /*129d0*/  IADD3 R14, P5, R13, UR10, RZ ;  /* 0x0000000a0d0e7c10 */ /* 0x000fe4000ffbe0ff */
[----:B------:R-:W-:Y:S02]  /*129e0*/  IADD3.X R13, R12, UR11, RZ, P3, !PT ;  /* 0x0000000b0c0d7c10 */ /* 0x000fe40009ffe4ff */
[----:B------:R-:W-:Y:S01]  /*129f0*/  IADD3 R12, P3, R11, UR10, RZ ;  /* 0x0000000a0b0c7c10 */ /* 0x000fe2000ff7e0ff */
[----:B------:R-:W-:Y:S01]  /*12a00*/  STL [R1+0x150], R23 ;  /* 0x0001501701007387 */ /* 0x000fe20000100800 */
[----:B------:R-:W-:Y:S02]  /*12a10*/  IADD3.X R11, R10, UR11, RZ, P2, !PT ;  /* 0x0000000b0a0b7c10 */ /* 0x000fe400097fe4ff */
[----:B------:R-:W-:Y:S01]  /*12a20*/  IADD3 R10, P2, R9, UR10, RZ ;  /* 0x0000000a090a7c10 */ /* 0x000fe2000ff5e0ff */
[----:B------:R-:W-:Y:S01]  /*12a30*/  STL [R1+0x184], R14 ;  /* 0x0001840e01007387 */ /* 0x000fe20000100800 */
[----:B------:R-:W-:-:S02]  /*12a40*/  IADD3.X R9, R8, UR11, RZ, P1, !PT ;  /* 0x0000000b08097c10 */ /* 0x000fc40008ffe4ff */
[----:B------:R-:W-:Y:S01]  /*12a50*/  IADD3 R8, P1, R7, UR10, RZ ;  /* 0x0000000a07087c10 */ /* 0x000fe2000ff3e0ff */
[----:B------:R-:W-:Y:S01]  /*12a60*/  STL [R1+0x158], R13 ;  /* 0x0001580d01007387 */ /* 0x000fe20000100800 */
[----:B------:R-:W-:-:S03]  /*12a70*/  IADD3.X R7, R6, UR11, RZ, P4, !PT ;  /* 0x0000000b06077c10 */ /* 0x000fc6000a7fe4ff */
[----:B------:R-:W-:Y:S01]  /*12a80*/  STL [R1+0x18c], R12 ;  /* 0x00018c0c01007387 */ /* 0x000fe20000100800 */
[----:B------:R-:W-:-:S03]  /*12a90*/  IADD3 R6, P4, R5, UR10, RZ ;  /* 0x0000000a05067c10 */ /* 0x000fc6000ff9e0ff */
[----:B------:R-:W-:Y:S04]  /*12aa0*/  STL [R1+0x160], R11 ;  /* 0x0001600b01007387 */ /* 0x000fe80000100800 */
[----:B------:R-:W-:Y:S01]  /*12ab0*/  STL [R1+0x194], R10 ;  /* 0x0001940a01007387 */ /* 0x000fe20000100800 */
[----:B------:R-:W-:-:S03]  /*12ac0*/  IADD3.X R5, R0, UR11, RZ, P6, !PT ;  /* 0x0000000b00057c10 */ /* 0x000fc6000b7fe4ff */
[----:B------:R-:W-:Y:S04]  /*12ad0*/  STL [R1+0x168], R9 ;  /* 0x0001680901007387 */ /* 0x000fe80000100800 */
[----:B------:R-:W-:Y:S01]  /*12ae0*/  STL [R1+0x19c], R8 ;  /* 0x00019c0801007387 */ /* 0x000fe20000100800 */
[----:B------:R-:W-:-:S03]  /*12af0*/  IADD3 R0, P6, R88, UR10, RZ ;  /* 0x0000000a58007c10 */ /* 0x000fc6000ffde0ff */
[----:B------:R1:W-:Y:S04]  /*12b00*/  STL [R1+0x170], R7 ;  /* 0x0001700701007387 */ /* 0x0003e80000100800 */
[----:B------:R1:W-:Y:S04]  /*12b10*/  STL [R1+0x1a4], R6 ;  /* 0x0001a40601007387 */ /* 0x0003e80000100800 */
[----:B------:R-:W4:Y:S04]  /*12b20*/  LDL.LU R96, [R1+0x1cc] ;  /* 0x0001cc0001607983 */ /* 0x000f280000300800 */
[----:B------:R1:W-:Y:S04]  /*12b30*/  STL [R1+0x178], R5 ;  /* 0x0001780501007387 */ /* 0x0003e80000100800 */
[----:B------:R-:W4:Y:S04]  /*12b40*/  LDL.LU R90, [R1+0x1c0] ;  /* 0x0001c000015a7983 */ /* 0x000f280000300800 */
[----:B------:R1:W-:Y:S04]  /*12b50*/  STL [R1+0x1ac], R0 ;  /* 0x0001ac0001007387 */ /* 0x0003e80000100800 */
[----:B-1----:R-:W4:Y:S04]  /*12b60*/  LDL.LU R7, [R1+0x1d4] ;  /* 0x0001d40001077983 */ /* 0x002f280000300800 */
[----:B------:R-:W4:Y:S04]  /*12b70*/  LDL.LU R6, [R1+0x1d0] ;  /* 0x0001d00001067983 */ /* 0x000f280000300800 */
[----:B------:R-:W4:Y:S04]  /*12b80*/  LDL.LU R5, [R1+0x1dc] ;  /* 0x0001dc0001057983 */ /* 0x000f280000300800 */
[----:B------:R-:W4:Y:S04]  /*12b90*/  LDL.LU R0, [R1+0x1c8] ;  /* 0x0001c80001007983 */ /* 0x000f280000300800 */
[----:B------:R-:W4:Y:S01]  /*12ba0*/  LDL.LU R88, [R1+0x1e4] ;  /* 0x0001e40001587983 */ /* 0x000f220000300800 */
[----:B--2---:R-:W-:-:S05]  /*12bb0*/  IADD3.X R4, R4, UR11, RZ, P5, !PT ;  /* 0x0000000b04047c10 */ /* 0x004fca000affe4ff */
[----:B------:R1:W-:Y:S01]  /*12bc0*/  STL [R1+0x180], R4 ;  /* 0x0001800401007387 */ /* 0x0003e20000100800 */
[----:B---3--:R-:W-:-:S05]  /*12bd0*/  IADD3 R3, P5, R3, UR10, RZ ;  /* 0x0000000a03037c10 */ /* 0x008fca000ffbe0ff */
[----:B------:R2:W-:Y:S01]  /*12be0*/  STL [R1+0x1b4], R3 ;  /* 0x0001b40301007387 */ /* 0x0005e20000100800 */
[----:B----4-:R-:W-:Y:S02]  /*12bf0*/  IADD3.X R8, R91, UR11, RZ, P3, !PT ;  /* 0x0000000b5b087c10 */ /* 0x010fe40009ffe4ff */
[----:B-1----:R-:W-:-:S03]  /*12c00*/  IADD3 R4, P3, R89, UR10, RZ ;  /* 0x0000000a59047c10 */ /* 0x002fc6000ff7e0ff */
[----:B------:R1:W-:Y:S01]  /*12c10*/  STL [R1+0x188], R8 ;  /* 0x0001880801007387 */ /* 0x0003e20000100800 */
[----:B--2---:R-:W-:-:S03]  /*12c20*/  IADD3.X R3, R93, UR11, RZ, P2, !PT ;  /* 0x0000000b5d037c10 */ /* 0x004fc600097fe4ff */
[----:B------:R-:W2:Y:S04]  /*12c30*/  LDL.LU R95, [R1+0x1d8] ;  /* 0x0001d800015f7983 */ /* 0x000ea80000300800 */
[----:B------:R3:W-:Y:S04]  /*12c40*/  STL [R1+0x1bc], R4 ;  /* 0x0001bc0401007387 */ /* 0x0007e80000100800 */
[----:B------:R-:W4:Y:S04]  /*12c50*/  LDL.LU R97, [R1+0x1ec] ;  /* 0x0001ec0001617983 */ /* 0x000f280000300800 */
[----:B------:R3:W-:Y:S04]  /*12c60*/  STL [R1+0x190], R3 ;  /* 0x0001900301007387 */ /* 0x0007e80000100800 */
[----:B------:R-:W4:Y:S04]  /*12c70*/  LDL.LU R94, [R1+0x1e0] ;  /* 0x0001e000015e7983 */ /* 0x000f280000300800 */
[----:B------:R-:W4:Y:S04]  /*12c80*/  LDL.LU R92, [R1+0x1f4] ;  /* 0x0001f400015c7983 */ /* 0x000f280000300800 */
[----:B------:R-:W4:Y:S04]  /*12c90*/  LDL.LU R23, [R1+0x1f0] ;  /* 0x0001f00001177983 */ /* 0x000f280000300800 */
[----:B------:R-:W4:Y:S01]  /*12ca0*/  LDL.LU R93, [R1+0x1fc] ;  /* 0x0001fc00015d7983 */ /* 0x000f220000300800 */
[----:B------:R-:W-:-:S03]  /*12cb0*/  IADD3 R2, P2, R2, UR10, RZ ;  /* 0x0000000a02027c10 */ /* 0x000fc6000ff5e0ff */
[----:B------:R-:W4:Y:S04]  /*12cc0*/  LDL.LU R14, [R1+0x1e8] ;  /* 0x0001e800010e7983 */ /* 0x000f280000300800 */
[----:B------:R-:W4:Y:S04]  /*12cd0*/  LDL.LU R13, [R1+0x204] ;  /* 0x00020400010d7983 */ /* 0x000f280000300800 */
[----:B------:R3:W-:Y:S04]  /*12ce0*/  STL [R1+0x1c4], R2 ;  /* 0x0001c40201007387 */ /* 0x0007e80000100800 */
[----:B------:R-:W4:Y:S04]  /*12cf0*/  LDL.LU R12, [R1+0x1f8] ;  /* 0x0001f800010c7983 */ /* 0x000f280000300800 */
[----:B------:R-:W4:Y:S04]  /*12d00*/  LDL.LU R11, [R1+0x20c] ;  /* 0x00020c00010b7983 */ /* 0x000f280000300800 */
[----:B------:R-:W4:Y:S04]  /*12d10*/  LDL.LU R10, [R1+0x200] ;  /* 0x00020000010a7983 */ /* 0x000f280000300800 */
[----:B------:R-:W4:Y:S04]  /*12d20*/  LDL.LU R9, [R1+0x214] ;  /* 0x0002140001097983 */ /* 0x000f280000300800 */
[----:B-1----:R-:W4:Y:S04]  /*12d30*/  LDL.LU R8, [R1+0x210] ;  /* 0x0002100001087983 */ /* 0x002f280000300800 */
[----:B---3--:R-:W3:Y:S04]  /*12d40*/  LDL.LU R4, [R1+0x21c] ;  /* 0x00021c0001047983 */ /* 0x008ee80000300800 */
[----:B------:R-:W3:Y:S04]  /*12d50*/  LDL.LU R3, [R1+0x208] ;  /* 0x0002080001037983 */ /* 0x000ee80000300800 */
[----:B------:R-:W3:Y:S04]  /*12d60*/  LDL.LU R91, [R1+0x224] ;  /* 0x00022400015b7983 */ /* 0x000ee80000300800 */
[----:B------:R-:W3:Y:S04]  /*12d70*/  LDL.LU R89, [R1+0x218] ;  /* 0x0002180001597983 */ /* 0x000ee80000300800 */
[----:B------:R-:W3:Y:S01]  /*12d80*/  LDL.LU R2, [R1+0x22c] ;  /* 0x00022c0001027983 */ /* 0x000ee20000300800 */
[----:B------:R-:W-:-:S05]  /*12d90*/  IADD3.X R96, R96, UR11, RZ, P1, !PT ;  /* 0x0000000b60607c10 */ /* 0x000fca0008ffe4ff */
[----:B------:R1:W-:Y:S02]  /*12da0*/  STL [R1+0x198], R96 ;  /* 0x0001986001007387 */ /* 0x0003e40000100800 */
[----:B-1----:R-:W-:Y:S02]  /*12db0*/  IADD3 R96, P1, R90, UR10, RZ ;  /* 0x0000000a5a607c10 */ /* 0x002fe4000ff3e0ff */
[----:B------:R-:W-:Y:S02]  /*12dc0*/  IADD3.X R90, R7, UR11, RZ, P4, !PT ;  /* 0x0000000b075a7c10 */ /* 0x000fe4000a7fe4ff */
[----:B------:R-:W-:Y:S01]  /*12dd0*/  IADD3 R7, P4, R6, UR10, RZ ;  /* 0x0000000a06077c10 */ /* 0x000fe2000ff9e0ff */
[----:B------:R-:W-:Y:S01]  /*12de0*/  STL [R1+0x1cc], R96 ;  /* 0x0001cc6001007387 */ /* 0x000fe20000100800 */
[----:B------:R-:W-:-:S03]  /*12df0*/  IADD3.X R6, R5, UR11, RZ, P6, !PT ;  /* 0x0000000b05067c10 */ /* 0x000fc6000b7fe4ff */
[----:B------:R-:W-:Y:S01]  /*12e00*/  STL [R1+0x1a0], R90 ;  /* 0x0001a05a01007387 */ /* 0x000fe20000100800 */
[----:B------:R-:W-:-:S03]  /*12e10*/  IADD3 R5, P6, R0, UR10, RZ ;  /* 0x0000000a00057c10 */ /* 0x000fc6000ffde0ff */
[----:B------:R1:W-:Y:S01]  /*12e20*/  STL [R1+0x1d4], R7 ;  /* 0x0001d40701007387 */ /* 0x0003e20000100800 */
[----:B------:R-:W-:-:S03]  /*12e30*/  IADD3.X R0, R88, UR11, RZ, P5, !PT ;  /* 0x0000000b58007c10 */ /* 0x000fc6000affe4ff */
[----:B------:R1:W-:Y:S04]  /*12e40*/  STL [R1+0x1a8], R6 ;  /* 0x0001a80601007387 */ /* 0x0003e80000100800 */
[----:B-1----:R-:W3:Y:S04]  /*12e50*/  LDL.LU R7, [R1+0x220] ;  /* 0x0002200001077983 */ /* 0x002ee80000300800 */
[----:B------:R1:W-:Y:S04]  /*12e60*/  STL [R1+0x1dc], R5 ;  /* 0x0001dc0501007387 */ /* 0x0003e80000100800 */
[----:B------:R-:W3:Y:S04]  /*12e70*/  LDL.LU R6, [R1+0x234] ;  /* 0x0002340001067983 */ /* 0x000ee80000300800 */
[----:B------:R1:W-:Y:S04]  /*12e80*/  STL [R1+0x1b0], R0 ;  /* 0x0001b00001007387 */ /* 0x0003e80000100800 */
[----:B-1----:R-:W3:Y:S04]  /*12e90*/  LDL.LU R5, [R1+0x230] ;  /* 0x0002300001057983 */ /* 0x002ee80000300800 */
[----:B------:R-:W3:Y:S04]  /*12ea0*/  LDL.LU R0, [R1+0x23c] ;  /* 0x00023c0001007983 */ /* 0x000ee80000300800 */
[----:B------:R-:W3:Y:S01]  /*12eb0*/  LDL.LU R88, [R1+0x228] ;  /* 0x0002280001587983 */ /* 0x000ee20000300800 */
[----:B--2---:R-:W-:-:S02]  /*12ec0*/  IADD3 R95, P5, R95, UR10, RZ ;  /* 0x0000000a5f5f7c10 */ /* 0x004fc4000ffbe0ff */
[----:B----4-:R-:W-:-:S03]  /*12ed0*/  IADD3.X R90, R97, UR11, RZ, P3, !PT ;  /* 0x0000000b615a7c10 */ /* 0x010fc60009ffe4ff */
[----:B------:R-:W-:Y:S01]  /*12ee0*/  STL [R1+0x1e4], R95 ;  /* 0x0001e45f01007387 */ /* 0x000fe20000100800 */
[----:B------:R-:W-:-:S03]  /*12ef0*/  IADD3 R94, P3, R94, UR10, RZ ;  /* 0x0000000a5e5e7c10 */ /* 0x000fc6000ff7e0ff */
[----:B------:R1:W-:Y:S01]  /*12f00*/  STL [R1+0x1b8], R90 ;  /* 0x0001b85a01007387 */ /* 0x0003e20000100800 */
[----:B------:R-:W-:-:S03]  /*12f10*/  IADD3.X R92, R92, UR11, RZ, P2, !PT ;  /* 0x0000000b5c5c7c10 */ /* 0x000fc600097fe4ff */
[----:B------:R-:W-:Y:S04]  /*12f20*/  STL [R1+0x1ec], R94 ;  /* 0x0001ec5e01007387 */ /* 0x000fe80000100800 */
[----:B------:R-:W-:Y:S01]  /*12f30*/  STL [R1+0x1c0], R92 ;  /* 0x0001c05c01007387 */ /* 0x000fe20000100800 */
[----:B-1----:R-:W-:Y:S02]  /*12f40*/  IADD3 R90, P2, R23, UR10, RZ ;  /* 0x0000000a175a7c10 */ /* 0x002fe4000ff5e0ff */
[----:B------:R-:W-:Y:S02]  /*12f50*/  IADD3.X R23, R93, UR11, RZ, P1, !PT ;  /* 0x0000000b5d177c10 */ /* 0x000fe40008ffe4ff */
[----:B------:R-:W2:Y:S04]  /*12f60*/  LDL.LU R93, [R1+0x244] ;  /* 0x00024400015d7983 */ /* 0x000ea80000300800 */
[----:B------:R1:W-:Y:S04]  /*12f70*/  STL [R1+0x1f4], R90 ;  /* 0x0001f45a01007387 */ /* 0x0003e80000100800 */
[----:B------:R4:W-:Y:S01]  /*12f80*/  STL [R1+0x1c8], R23 ;  /* 0x0001c81701007387 */ /* 0x0009e20000100800 */
[----:B-1----:R-:W-:-:S02]  /*12f90*/  IADD3 R90, P1, R14, UR10, RZ ;  /* 0x0000000a0e5a7c10 */ /* 0x002fc4000ff3e0ff */
[----:B----4-:R-:W-:Y:S02]  /*12fa0*/  IADD3.X R23, R13, UR11, RZ, P4, !PT ;  /* 0x0000000b0d177c10 */ /* 0x010fe4000a7fe4ff */
[----:B------:R-:W-:Y:S02]  /*12fb0*/  IADD3 R14, P4, R12, UR10, RZ ;  /* 0x0000000a0c0e7c10 */ /* 0x000fe4000ff9e0ff */
[----:B------:R-:W-:Y:S01]  /*12fc0*/  IADD3.X R13, R11, UR11, RZ, P6, !PT ;  /* 0x0000000b0b0d7c10 */ /* 0x000fe2000b7fe4ff */
[----:B------:R1:W-:Y:S01]  /*12fd0*/  STL [R1+0x1fc], R90 ;  /* 0x0001fc5a01007387 */ /* 0x0003e20000100800 */
[----:B------:R-:W-:Y:S02]  /*12fe0*/  IADD3 R12, P6, R10, UR10, RZ ;  /* 0x0000000a0a0c7c10 */ /* 0x000fe4000ffde0ff */
[----:B------:R-:W-:Y:S01]  /*12ff0*/  IADD3.X R11, R9, UR11, RZ, P5, !PT ;  /* 0x0000000b090b7c10 */ /* 0x000fe2000affe4ff */
[----:B------:R-:W-:Y:S01]  /*13000*/  STL [R1+0x1d0], R23 ;  /* 0x0001d01701007387 */ /* 0x000fe20000100800 */
[----:B------:R-:W-:-:S03]  /*13010*/  IADD3 R10, P5, R8, UR10, RZ ;  /* 0x0000000a080a7c10 */ /* 0x000fc6000ffbe0ff */
[----:B------:R-:W-:Y:S01]  /*13020*/  STL [R1+0x204], R14 ;  /* 0x0002040e01007387 */ /* 0x000fe20000100800 */
[----:B---3--:R-:W-:-:S03]  /*13030*/  IADD3.X R9, R4, UR11, RZ, P3, !PT ;  /* 0x0000000b04097c10 */ /* 0x008fc60009ffe4ff */
[----:B------:R-:W-:Y:S01]  /*13040*/  STL [R1+0x1d8], R13 ;  /* 0x0001d80d01007387 */ /* 0x000fe20000100800 */
[----:B------:R-:W-:-:S03]  /*13050*/  IADD3 R8, P3, R3, UR10, RZ ;  /* 0x0000000a03087c10 */ /* 0x000fc6000ff7e0ff */
        /* <DEDUP_REMOVED lines=8> */
[----:B------:R3:W-:Y:S04]  /*130e0*/  STL [R1+0x1f0], R4 ;  /* 0x0001f00401007387 */ /* 0x0007e80000100800 */
[----:B------:R-:W4:Y:S04]  /*130f0*/  LDL.LU R96, [R1+0x238] ;  /* 0x0002380001607983 */ /* 0x000f280000300800 */
[----:B------:R3:W-:Y:S04]  /*13100*/  STL [R1+0x224], R3 ;  /* 0x0002240301007387 */ /* 0x0007e80000100800 */
[----:B-1----:R-:W4:Y:S04]  /*13110*/  LDL.LU R90, [R1+0x24c] ;  /* 0x00024c00015a7983 */ /* 0x002f280000300800 */
[----:B------:R1:W-:Y:S04]  /*13120*/  STL [R1+0x1f8], R2 ;  /* 0x0001f80201007387 */ /* 0x0003e80000100800 */
[----:B---3--:R-:W3:Y:S04]  /*13130*/  LDL.LU R4, [R1+0x240] ;  /* 0x0002400001047983 */ /* 0x008ee80000300800 */
[----:B------:R-:W3:Y:S04]  /*13140*/  LDL.LU R3, [R1+0x254] ;  /* 0x0002540001037983 */ /* 0x000ee80000300800 */
[----:B------:R-:W3:Y:S04]  /*13150*/  LDL.LU R91, [R1+0x250] ;  /* 0x00025000015b7983 */ /* 0x000ee80000300800 */
[----:B------:R-:W3:Y:S01]  /*13160*/  LDL.LU R89, [R1+0x25c] ;  /* 0x00025c0001597983 */ /* 0x000ee20000300800 */
[----:B------:R-:W-:-:S03]  /*13170*/  IADD3 R8, P1, R7, UR10, RZ ;  /* 0x0000000a07087c10 */ /* 0x000fc6000ff3e0ff */
[----:B-1----:R-:W3:Y:S01]  /*13180*/  LDL.LU R2, [R1+0x248] ;  /* 0x0002480001027983 */ /* 0x002ee20000300800 */
[----:B------:R-:W-:-:S03]  /*13190*/  IADD3.X R7, R6, UR11, RZ, P4, !PT ;  /* 0x0000000b06077c10 */ /* 0x000fc6000a7fe4ff */
[----:B------:R-:W-:Y:S01]  /*131a0*/  STL [R1+0x22c], R8 ;  /* 0x00022c0801007387 */ /* 0x000fe20000100800 */
[----:B------:R-:W-:-:S03]  /*131b0*/  IADD3 R6, P4, R5, UR10, RZ ;  /* 0x0000000a05067c10 */ /* 0x000fc6000ff9e0ff */
[----:B------:R-:W-:Y:S01]  /*131c0*/  STL [R1+0x200], R7 ;  /* 0x0002000701007387 */ /* 0x000fe20000100800 */
[----:B------:R-:W-:-:S03]  /*131d0*/  IADD3.X R5, R0, UR11, RZ, P6, !PT ;  /* 0x0000000b00057c10 */ /* 0x000fc6000b7fe4ff */
[----:B------:R-:W-:Y:S01]  /*131e0*/  STL [R1+0x234], R6 ;  /* 0x0002340601007387 */ /* 0x000fe20000100800 */
[----:B------:R-:W-:-:S03]  /*131f0*/  IADD3 R0, P6, R88, UR10, RZ ;  /* 0x0000000a58007c10 */ /* 0x000fc6000ffde0ff */
[----:B------:R-:W3:Y:S04]  /*13200*/  LDL.LU R95, [R1+0x264] ;  /* 0x00026400015f7983 */ /* 0x000ee80000300800 */
[----:B------:R-:W-:Y:S04]  /*13210*/  STL [R1+0x208], R5 ;  /* 0x0002080501007387 */ /* 0x000fe80000100800 */
[----:B------:R-:W3:Y:S04]  /*13220*/  LDL.LU R97, [R1+0x258] ;  /* 0x0002580001617983 */ /* 0x000ee80000300800 */
[----:B------:R1:W-:Y:S04]  /*13230*/  STL [R1+0x23c], R0 ;  /* 0x00023c0001007387 */ /* 0x0003e80000100800 */
[----:B------:R-:W3:Y:S04]  /*13240*/  LDL.LU R94, [R1+0x26c] ;  /* 0x00026c00015e7983 */ /* 0x000ee80000300800 */
[----:B------:R-:W3:Y:S04]  /*13250*/  LDL.LU R92, [R1+0x260] ;  /* 0x00026000015c7983 */ /* 0x000ee80000300800 */
[----:B------:R-:W3:Y:S04]  /*13260*/  LDL.LU R23, [R1+0x274] ;  /* 0x0002740001177983 */ /* 0x000ee80000300800 */
[----:B-1----:R-:W3:Y:S04]  /*13270*/  LDL.LU R0, [R1+0x270] ;  /* 0x0002700001007983 */ /* 0x002ee80000300800 */
[----:B------:R-:W3:Y:S04]  /*13280*/  LDL.LU R14, [R1+0x27c] ;  /* 0x00027c00010e7983 */ /* 0x000ee80000300800 */
[----:B------:R-:W3:Y:S01]  /*13290*/  LDL.LU R13, [R1+0x268] ;  /* 0x00026800010d7983 */ /* 0x000ee20000300800 */
[----:B--2---:R-:W-:-:S05]  /*132a0*/  IADD3.X R5, R93, UR11, RZ, P5, !PT ;  /* 0x0000000b5d057c10 */ /* 0x004fca000affe4ff */
[----:B------:R1:W-:Y:S04]  /*132b0*/  STL [R1+0x210], R5 ;  /* 0x0002100501007387 */ /* 0x0003e80000100800 */
[----:B------:R-:W2:Y:S04]  /*132c0*/  LDL.LU R12, [R1+0x284] ;  /* 0x00028400010c7983 */ /* 0x000ea80000300800 */
[----:B------:R-:W2:Y:S04]  /*132d0*/  LDL.LU R11, [R1+0x278] ;  /* 0x00027800010b7983 */ /* 0x000ea80000300800 */
[----:B------:R-:W2:Y:S04]  /*132e0*/  LDL.LU R10, [R1+0x28c] ;  /* 0x00028c00010a7983 */ /* 0x000ea80000300800 */
[----:B------:R-:W2:Y:S04]  /*132f0*/  LDL.LU R9, [R1+0x280] ;  /* 0x0002800001097983 */ /* 0x000ea80000300800 */
[----:B------:R-:W2:Y:S04]  /*13300*/  LDL.LU R8, [R1+0x294] ;  /* 0x0002940001087983 */ /* 0x000ea80000300800 */
[----:B------:R-:W2:Y:S04]  /*13310*/  LDL.LU R7, [R1+0x290] ;  /* 0x0002900001077983 */ /* 0x000ea80000300800 */
[----:B------:R-:W2:Y:S04]  /*13320*/  LDL.LU R6, [R1+0x29c] ;  /* 0x00029c0001067983 */ /* 0x000ea80000300800 */
[----:B-1----:R-:W2:Y:S04]  /*13330*/  LDL.LU R5, [R1+0x288] ;  /* 0x0002880001057983 */ /* 0x002ea80000300800 */
[----:B------:R-:W2:Y:S04]  /*13340*/  LDL.LU R88, [R1+0x2a4] ;  /* 0x0002a40001587983 */ /* 0x000ea80000300800 */
[----:B------:R-:W2:Y:S01]  /*13350*/  LDL.LU R93, [R1+0x298] ;  /* 0x00029800015d7983 */ /* 0x000ea20000300800 */
[----:B----4-:R-:W-:-:S02]  /*13360*/  IADD3 R96, P5, R96, UR10, RZ ;  /* 0x0000000a60607c10 */ /* 0x010fc4000ffbe0ff */
[----:B------:R-:W-:-:S03]  /*13370*/  IADD3.X R90, R90, UR11, RZ, P3, !PT ;  /* 0x0000000b5a5a7c10 */ /* 0x000fc60009ffe4ff */
[----:B------:R3:W-:Y:S04]  /*13380*/  STL [R1+0x244], R96 ;  /* 0x0002446001007387 */ /* 0x0007e80000100800 */
[----:B------:R1:W-:Y:S01]  /*13390*/  STL [R1+0x218], R90 ;  /* 0x0002185a01007387 */ /* 0x0003e20000100800 */
[----:B---3--:R-:W-:Y:S02]  /*133a0*/  IADD3 R96, P3, R4, UR10, RZ ;  /* 0x0000000a04607c10 */ /* 0x008fe4000ff7e0ff */
[----:B-1----:R-:W-:Y:S02]  /*133b0*/  IADD3.X R90, R3, UR11, RZ, P2, !PT ;  /* 0x0000000b035a7c10 */ /* 0x002fe400097fe4ff */
[----:B------:R-:W-:Y:S01]  /*133c0*/  IADD3 R4, P2, R91, UR10, RZ ;  /* 0x0000000a5b047c10 */ /* 0x000fe2000ff5e0ff */
[----:B------:R-:W-:Y:S01]  /*133d0*/  STL [R1+0x24c], R96 ;  /* 0x00024c6001007387 */ /* 0x000fe20000100800 */
[----:B------:R-:W-:-:S03]  /*133e0*/  IADD3.X R3, R89, UR11, RZ, P1, !PT ;  /* 0x0000000b59037c10 */ /* 0x000fc60008ffe4ff */
[----:B------:R-:W-:Y:S01]  /*133f0*/  STL [R1+0x220], R90 ;  /* 0x0002205a01007387 */ /* 0x000fe20000100800 */
[----:B------:R-:W-:-:S03]  /*13400*/  IADD3 R2, P1, R2, UR10, RZ ;  /* 0x0000000a02027c10 */ /* 0x000fc6000ff3e0ff */
[----:B------:R1:W-:Y:S04]  /*13410*/  STL [R1+0x254], R4 ;  /* 0x0002540401007387 */ /* 0x0003e80000100800 */
[----:B-1----:R-:W3:Y:S04]  /*13420*/  LDL.LU R4, [R1+0x2ac] ;  /* 0x0002ac0001047983 */ /* 0x002ee80000300800 */
[----:B------:R1:W-:Y:S04]  /*13430*/  STL [R1+0x228], R3 ;  /* 0x0002280301007387 */ /* 0x0003e80000100800 */
[----:B-1----:R-:W4:Y:S01]  /*13440*/  LDL.LU R3, [R1+0x2a0] ;  /* 0x0002a00001037983 */ /* 0x002f220000300800 */
[----:B------:R-:W-:-:S03]  /*13450*/  IADD3.X R95, R95, UR11, RZ, P4, !PT ;  /* 0x0000000b5f5f7c10 */ /* 0x000fc6000a7fe4ff */
[----:B------:R1:W-:Y:S01]  /*13460*/  STL [R1+0x25c], R2 ;  /* 0x00025c0201007387 */ /* 0x0003e20000100800 */
[----:B------:R-:W-:-:S03]  /*13470*/  IADD3 R90, P4, R97, UR10, RZ ;  /* 0x0000000a615a7c10 */ /* 0x000fc6000ff9e0ff */
[----:B------:R-:W4:Y:S04]  /*13480*/  LDL.LU R91, [R1+0x2bc] ;  /* 0x0002bc00015b7983 */ /* 0x000f280000300800 */
[----:B------:R-:W4:Y:S01]  /*13490*/  LDL.LU R89, [R1+0x2b4] ;  /* 0x0002b40001597983 */ /* 0x000f220000300800 */
[----:B------:R-:W-:-:S03]  /*134a0*/  IADD3.X R94, R94, UR11, RZ, P6, !PT ;  /* 0x0000000b5e5e7c10 */ /* 0x000fc6000b7fe4ff */
[----:B-1----:R-:W4:Y:S01]  /*134b0*/  LDL.LU R2, [R1+0x2c0] ;  /* 0x0002c00001027983 */ /* 0x002f220000300800 */
[----:B------:R-:W-:-:S03]  /*134c0*/  IADD3 R92, P6, R92, UR10, RZ ;  /* 0x0000000a5c5c7c10 */ /* 0x000fc6000ffde0ff */
[----:B------:R-:W-:Y:S04]  /*134d0*/  STL [R1+0x230], R95 ;  /* 0x0002305f01007387 */ /* 0x000fe80000100800 */
[----:B------:R1:W-:Y:S04]  /*134e0*/  STL [R1+0x264], R90 ;  /* 0x0002645a01007387 */ /* 0x0003e80000100800 */
[----:B------:R-:W-:Y:S01]  /*134f0*/  STL [R1+0x238], R94 ;  /* 0x0002385e01007387 */ /* 0x000fe20000100800 */
[----:B-1----:R-:W-:Y:S02]  /*13500*/  IADD3.X R90, R23, UR11, RZ, P5, !PT ;  /* 0x0000000b175a7c10 */ /* 0x002fe4000affe4ff */
[----:B------:R-:W-:Y:S01]  /*13510*/  IADD3 R23, P5, R0, UR10, RZ ;  /* 0x0000000a00177c10 */ /* 0x000fe2000ffbe0ff */
[----:B------:R-:W-:Y:S04]  /*13520*/  STL [R1+0x26c], R92 ;  /* 0x00026c5c01007387 */ /* 0x000fe80000100800 */
[----:B------:R-:W4:Y:S04]  /*13530*/  LDL.LU R0, [R1+0x2b0] ;  /* 0x0002b00001007983 */ /* 0x000f280000300800 */
[----:B------:R1:W-:Y:S04]  /*13540*/  STL [R1+0x240], R90 ;  /* 0x0002405a01007387 */ /* 0x0003e80000100800 */
[----:B------:R1:W-:Y:S02]  /*13550*/  STL [R1+0x274], R23 ;  /* 0x0002741701007387 */ /* 0x0003e40000100800 */
[----:B-1----:R-:W-:-:S02]  /*13560*/  IADD3.X R90, R14, UR11, RZ, P3, !PT ;  /* 0x0000000b0e5a7c10 */ /* 0x002fc40009ffe4ff */
[----:B------:R-:W-:-:S03]  /*13570*/  IADD3 R23, P3, R13, UR10, RZ ;  /* 0x0000000a0d177c10 */ /* 0x000fc6000ff7e0ff */
[----:B------:R-:W-:Y:S04]  /*13580*/  STL [R1+0x248], R90 ;  /* 0x0002485a01007387 */ /* 0x000fe80000100800 */
[----:B------:R-:W-:Y:S01]  /*13590*/  STL [R1+0x27c], R23 ;  /* 0x00027c1701007387 */ /* 0x000fe20000100800 */
[----:B--2---:R-:W-:Y:S02]  /*135a0*/  IADD3.X R14, R12, UR11, RZ, P2, !PT ;  /* 0x0000000b0c0e7c10 */ /* 0x004fe400097fe4ff */
[----:B------:R-:W-:-:S03]  /*135b0*/  IADD3 R13, P2, R11, UR10, RZ ;  /* 0x0000000a0b0d7c10 */ /* 0x000fc6000ff5e0ff */
[----:B------:R1:W-:Y:S01]  /*135c0*/  STL [R1+0x250], R14 ;  /* 0x0002500e01007387 */ /* 0x0003e20000100800 */
[----:B------:R-:W-:-:S03]  /*135d0*/  IADD3.X R12, R10, UR11, RZ, P1, !PT ;  /* 0x0000000b0a0c7c10 */ /* 0x000fc60008ffe4ff */
[----:B------:R2:W-:Y:S01]  /*135e0*/  STL [R1+0x284], R13 ;  /* 0x0002840d01007387 */ /* 0x0005e20000100800 */
[----:B------:R-:W-:-:S03]  /*135f0*/  IADD3 R11, P1, R9, UR10, RZ ;  /* 0x0000000a090b7c10 */ /* 0x000fc6000ff3e0ff */
[----:B------:R2:W-:Y:S01]  /*13600*/  STL [R1+0x258], R12 ;  /* 0x0002580c01007387 */ /* 0x0005e20000100800 */
[----:B------:R-:W-:-:S03]  /*13610*/  IADD3.X R10, R8, UR11, RZ, P4, !PT ;  /* 0x0000000b080a7c10 */ /* 0x000fc6000a7fe4ff */
[----:B------:R2:W-:Y:S01]  /*13620*/  STL [R1+0x28c], R11 ;  /* 0x00028c0b01007387 */ /* 0x0005e20000100800 */
[----:B------:R-:W-:-:S03]  /*13630*/  IADD3 R9, P4, R7, UR10, RZ ;  /* 0x0000000a07097c10 */ /* 0x000fc6000ff9e0ff */
[----:B------:R2:W-:Y:S01]  /*13640*/  STL [R1+0x260], R10 ;  /* 0x0002600a01007387 */ /* 0x0005e20000100800 */
[----:B------:R-:W-:-:S03]  /*13650*/  IADD3.X R8, R6, UR11, RZ, P6, !PT ;  /* 0x0000000b06087c10 */ /* 0x000fc6000b7fe4ff */
[----:B------:R-:W-:Y:S01]  /*13660*/  STL [R1+0x294], R9 ;  /* 0x0002940901007387 */ /* 0x000fe20000100800 */
[----:B------:R-:W-:-:S03]  /*13670*/  IADD3 R7, P6, R5, UR10, RZ ;  /* 0x0000000a05077c10 */ /* 0x000fc6000ffde0ff */
[----:B------:R-:W-:Y:S01]  /*13680*/  STL [R1+0x268], R8 ;  /* 0x0002680801007387 */ /* 0x000fe20000100800 */
[----:B------:R-:W-:-:S03]  /*13690*/  IADD3.X R6, R88, UR11, RZ, P5, !PT ;  /* 0x0000000b58067c10 */ /* 0x000fc6000affe4ff */
[----:B------:R-:W-:Y:S01]  /*136a0*/  STL [R1+0x29c], R7 ;  /* 0x00029c0701007387 */ /* 0x000fe20000100800 */
[----:B------:R-:W-:-:S03]  /*136b0*/  IADD3 R5, P5, R93, UR10, RZ ;  /* 0x0000000a5d057c10 */ /* 0x000fc6000ffbe0ff */
[----:B-1----:R-:W4:Y:S04]  /*136c0*/  LDL.LU R14, [R1+0x2c4] ;  /* 0x0002c400010e7983 */ /* 0x002f280000300800 */
[----:B------:R3:W-:Y:S04]  /*136d0*/  STL [R1+0x270], R6 ;  /* 0x0002700601007387 */ /* 0x0007e80000100800 */
[----:B--2---:R-:W2:Y:S04]  /*136e0*/  LDL.LU R13, [R1+0x2b8] ;  /* 0x0002b800010d7983 */ /* 0x004ea80000300800 */
[----:B------:R4:W-:Y:S04]  /*136f0*/  STL [R1+0x2a4], R5 ;  /* 0x0002a40501007387 */ /* 0x0009e80000100800 */
[----:B------:R-:W2:Y:S04]  /*13700*/  LDL.LU R12, [R1+0x2cc] ;  /* 0x0002cc00010c7983 */ /* 0x000ea80000300800 */
[----:B------:R-:W2:Y:S04]  /*13710*/  LDL.LU R11, [R1+0x2c8] ;  /* 0x0002c800010b7983 */ /* 0x000ea80000300800 */
[----:B------:R-:W2:Y:S04]  /*13720*/  LDL.LU R10, [R1+0x2dc] ;  /* 0x0002dc00010a7983 */ /* 0x000ea80000300800 */
[----:B------:R-:W2:Y:S04]  /*13730*/  LDL.LU R88, [R1+0x2d4] ;  /* 0x0002d40001587983 */ /* 0x000ea80000300800 */
[----:B------:R-:W2:Y:S01]  /*13740*/  LDL.LU R93, [R1+0x2e0] ;  /* 0x0002e000015d7983 */ /* 0x000ea20000300800 */
[----:B---3--:R-:W-:-:S05]  /*13750*/  IADD3.X R6, R4, UR11, RZ, P3, !PT ;  /* 0x0000000b04067c10 */ /* 0x008fca0009ffe4ff */
[----:B------:R1:W-:Y:S01]  /*13760*/  STL [R1+0x278], R6 ;  /* 0x0002780601007387 */ /* 0x0003e20000100800 */
[----:B----4-:R-:W-:-:S05]  /*13770*/  IADD3 R5, P3, R3, UR10, RZ ;  /* 0x0000000a03057c10 */ /* 0x010fca000ff7e0ff */
[----:B------:R3:W-:Y:S01]  /*13780*/  STL [R1+0x2ac], R5 ;  /* 0x0002ac0501007387 */ /* 0x0007e20000100800 */
[----:B------:R-:W-:Y:S02]  /*13790*/  IADD3.X R4, R91, UR11, RZ, P2, !PT ;  /* 0x0000000b5b047c10 */ /* 0x000fe400097fe4ff */
[----:B------:R-:W-:-:S03]  /*137a0*/  IADD3 R3, P2, R89, UR10, RZ ;  /* 0x0000000a59037c10 */ /* 0x000fc6000ff5e0ff */
[----:B------:R4:W-:Y:S01]  /*137b0*/  STL [R1+0x280], R4 ;  /* 0x0002800401007387 */ /* 0x0009e20000100800 */
[----:B------:R-:W-:-:S03]  /*137c0*/  IADD3.X R2, R2, UR11, RZ, P1, !PT ;  /* 0x0000000b02027c10 */ /* 0x000fc60008ffe4ff */
[----:B------:R-:W2:Y:S04]  /*137d0*/  LDL.LU R9, [R1+0x2ec] ;  /* 0x0002ec0001097983 */ /* 0x000ea80000300800 */
[----:B------:R4:W-:Y:S04]  /*137e0*/  STL [R1+0x2b4], R3 ;  /* 0x0002b40301007387 */ /* 0x0009e80000100800 */
[----:B------:R-:W2:Y:S04]  /*137f0*/  LDL.LU R8, [R1+0x2e8] ;  /* 0x0002e80001087983 */ /* 0x000ea80000300800 */
[----:B------:R4:W-:Y:S04]  /*13800*/  STL [R1+0x288], R2 ;  /* 0x0002880201007387 */ /* 0x0009e80000100800 */
[----:B------:R-:W2:Y:S04]  /*13810*/  LDL.LU R7, [R1+0x2fc] ;  /* 0x0002fc0001077983 */ /* 0x000ea80000300800 */
[----:B-1----:R-:W2:Y:S01]  /*13820*/  LDL.LU R6, [R1+0x2f4] ;  /* 0x0002f40001067983 */ /* 0x002ea20000300800 */
[----:B------:R-:W-:-:S03]  /*13830*/  IADD3 R0, P1, R0, UR10, RZ ;  /* 0x0000000a00007c10 */ /* 0x000fc6000ff3e0ff */
[----:B---3--:R-:W3:Y:S04]  /*13840*/  LDL.LU R5, [R1+0x300] ;  /* 0x0003000001057983 */ /* 0x008ee80000300800 */
[----:B------:R-:W3:Y:S04]  /*13850*/  LDL.LU R90, [R1+0x2f0] ;  /* 0x0002f000015a7983 */ /* 0x000ee80000300800 */
[----:B----4-:R-:W4:Y:S04]  /*13860*/  LDL.LU R4, [R1+0x304] ;  /* 0x0003040001047983 */ /* 0x010f280000300800 */
[----:B------:R-:W4:Y:S04]  /*13870*/  LDL.LU R3, [R1+0x2f8] ;  /* 0x0002f80001037983 */ /* 0x000f280000300800 */
[----:B------:R1:W-:Y:S04]  /*13880*/  STL [R1+0x2bc], R0 ;  /* 0x0002bc0001007387 */ /* 0x0003e80000100800 */
[----:B------:R-:W4:Y:S04]  /*13890*/  LDL.LU R91, [R1+0x30c] ;  /* 0x00030c00015b7983 */ /* 0x000f280000300800 */
[----:B------:R-:W4:Y:S04]  /*138a0*/  LDL.LU R89, [R1+0x308] ;  /* 0x0003080001597983 */ /* 0x000f280000300800 */
[----:B------:R-:W4:Y:S04]  /*138b0*/  LDL.LU R2, [R1+0x318] ;  /* 0x0003180001027983 */ /* 0x000f280000300800 */
[----:B-1----:R-:W4:Y:S04]  /*138c0*/  LDL.LU R0, [R1+0x314] ;  /* 0x0003140001007983 */ /* 0x002f280000300800 */
[----:B------:R-:W4:Y:S04]  /*138d0*/  LDL.LU R96, [R1+0x31c] ;  /* 0x00031c0001607983 */ /* 0x000f280000300800 */
[----:B------:R-:W4:Y:S04]  /*138e0*/  LDL.LU R95, [R1+0x310] ;  /* 0x00031000015f7983 */ /* 0x000f280000300800 */
[----:B------:R-:W4:Y:S04]  /*138f0*/  LDL.LU R97, [R1+0x320] ;  /* 0x0003200001617983 */ /* 0x000f280000300800 */
[----:B------:R-:W4:Y:S04]  /*13900*/  LDL.LU R94, [R1+0x324] ;  /* 0x00032400015e7983 */ /* 0x000f280000300800 */
[----:B------:R-:W4:Y:S04]  /*13910*/  LDL.LU R92, [R1+0x328] ;  /* 0x00032800015c7983 */ /* 0x000f280000300800 */
[----:B------:R-:W4:Y:S01]  /*13920*/  LDL.LU R23, [R1+0x32c] ;  /* 0x00032c0001177983 */ /* 0x000f220000300800 */
[----:B------:R-:W-:-:S05]  /*13930*/  IADD3.X R14, R14, UR11, RZ, P4, !PT ;  /* 0x0000000b0e0e7c10 */ /* 0x000fca000a7fe4ff */
[----:B------:R1:W-:Y:S01]  /*13940*/  STL [R1+0x290], R14 ;  /* 0x0002900e01007387 */ /* 0x0003e20000100800 */
[----:B--2---:R-:W-:-:S03]  /*13950*/  IADD3 R13, P4, R13, UR10, RZ ;  /* 0x0000000a0d0d7c10 */ /* 0x004fc6000ff9e0ff */
[----:B-1----:R1:W5:Y:S01]  /*13960*/  LDL.LU R14, [R1+0x720] ;  /* 0x00072000010e7983 */ /* 0x0023620000300800 */
[----:B------:R-:W-:-:S03]  /*13970*/  IADD3.X R12, R12, UR11, RZ, P6, !PT ;  /* 0x0000000b0c0c7c10 */ /* 0x000fc6000b7fe4ff */
[----:B------:R2:W-:Y:S01]  /*13980*/  STL [R1+0x2c4], R13 ;  /* 0x0002c40d01007387 */ /* 0x0005e20000100800 */
[----:B------:R-:W-:Y:S02]  /*13990*/  IADD3 R11, P6, R11, UR10, RZ ;  /* 0x0000000a0b0b7c10 */ /* 0x000fe4000ffde0ff */
[----:B------:R-:W-:Y:S01]  /*139a0*/  IADD3.X R10, R10, UR11, RZ, P5, !PT ;  /* 0x0000000b0a0a7c10 */ /* 0x000fe2000affe4ff */
[----:B--2---:R1:W5:Y:S01]  /*139b0*/  LDL.LU R13, [R1+0x71c] ;  /* 0x00071c00010d7983 */ /* 0x0043620000300800 */
[----:B------:R-:W-:-:S03]  /*139c0*/  IADD3 R88, P5, R88, UR10, RZ ;  /* 0x0000000a58587c10 */ /* 0x000fc6000ffbe0ff */
[----:B------:R2:W-:Y:S01]  /*139d0*/  STL [R1+0x298], R12 ;  /* 0x0002980c01007387 */ /* 0x0005e20000100800 */
[----:B------:R-:W-:-:S03]  /*139e0*/  IADD3.X R93, R93, UR11, RZ, P3, !PT ;  /* 0x0000000b5d5d7c10 */ /* 0x000fc60009ffe4ff */
[----:B--2---:R1:W5:Y:S04]  /*139f0*/  LDL.LU R12, [R1+0x718] ;  /* 0x00071800010c7983 */ /* 0x0043680000300800 */
[----:B------:R2:W-:Y:S04]  /*13a00*/  STL [R1+0x2cc], R11 ;  /* 0x0002cc0b01007387 */ /* 0x0005e80000100800 */
[----:B--2---:R1:W5:Y:S04]  /*13a10*/  LDL.LU R11, [R1+0x714] ;  /* 0x00071400010b7983 */ /* 0x0043680000300800 */
[----:B------:R2:W-:Y:S04]  /*13a20*/  STL [R1+0x2a0], R10 ;  /* 0x0002a00a01007387 */ /* 0x0005e80000100800 */
[----:B--2---:R1:W5:Y:S04]  /*13a30*/  LDL.LU R10, [R1+0x710] ;  /* 0x00071000010a7983 */ /* 0x0043680000300800 */
[----:B------:R2:W-:Y:S04]  /*13a40*/  STL [R1+0x2d4], R88 ;  /* 0x0002d45801007387 */ /* 0x0005e80000100800 */
[----:B--2---:R-:W2:Y:S04]  /*13a50*/  LDL.LU R88, [R1+0x70c] ;  /* 0x00070c0001587983 */ /* 0x004ea80000300800 */
[----:B------:R1:W-:Y:S04]  /*13a60*/  STL [R1+0x2a8], R93 ;  /* 0x0002a85d01007387 */ /* 0x0003e80000100800 */
[----:B-1----:R-:W3:Y:S02]  /*13a70*/  LDL.LU R93, [R1+0x708] ;  /* 0x00070800015d7983 */ /* 0x002ee40000300800 */
[----:B---3--:R-:W-:-:S05]  /*13a80*/  IADD3 R93, P3, R93, UR10, RZ ;  /* 0x0000000a5d5d7c10 */ /* 0x008fca000ff7e0ff */
[----:B------:R1:W-:Y:S04]  /*13a90*/  STL [R1+0x2dc], R93 ;  /* 0x0002dc5d01007387 */ /* 0x0003e80000100800 */
[----:B-1----:R-:W3:Y:S01]  /*13aa0*/  LDL.LU R93, [R1+0x704] ;  /* 0x00070400015d7983 */ /* 0x002ee20000300800 */
[----:B------:R-:W-:Y:S02]  /*13ab0*/  IADD3.X R9, R9, UR11, RZ, P1, !PT ;  /* 0x0000000b09097c10 */ /* 0x000fe40008ffe4ff */
[----:B------:R-:W-:Y:S02]  /*13ac0*/  IADD3 R8, P1, R8, UR10, RZ ;  /* 0x0000000a08087c10 */ /* 0x000fe4000ff3e0ff */
[----:B------:R-:W-:Y:S02]  /*13ad0*/  IADD3.X R7, R7, UR11, RZ, P4, !PT ;  /* 0x0000000b07077c10 */ /* 0x000fe4000a7fe4ff */
[----:B------:R-:W-:-:S02]  /*13ae0*/  IADD3 R6, P4, R6, UR10, RZ ;  /* 0x0000000a06067c10 */ /* 0x000fc4000ff9e0ff */
[----:B------:R-:W-:Y:S02]  /*13af0*/  IADD3.X R5, R5, UR11, RZ, P6, !PT ;  /* 0x0000000b05057c10 */ /* 0x000fe4000b7fe4ff */
[----:B------:R-:W-:Y:S02]  /*13b00*/  IADD3 R90, P6, R90, UR10, RZ ;  /* 0x0000000a5a5a7c10 */ /* 0x000fe4000ffde0ff */
[----:B----4-:R-:W-:Y:S02]  /*13b10*/  IADD3.X R4, R4, UR11, RZ, P5, !PT ;  /* 0x0000000b04047c10 */ /* 0x010fe4000affe4ff */
[----:B------:R-:W-:Y:S02]  /*13b20*/  IADD3 R3, P5, R3, UR10, RZ ;  /* 0x0000000a03037c10 */ /* 0x000fe4000ffbe0ff */
[----:B------:R-:W-:Y:S02]  /*13b30*/  IADD3.X R91, R91, UR11, RZ, P3, !PT ;  /* 0x0000000b5b5b7c10 */ /* 0x000fe40009ffe4ff */
[----:B------:R-:W-:-:S02]  /*13b40*/  IADD3 R89, P3, R89, UR10, RZ ;  /* 0x0000000a59597c10 */ /* 0x000fc4000ff7e0ff */
[----:B---3--:R-:W-:Y:S02]  /*13b50*/  IADD3.X R93, R93, UR11, RZ, P2, !PT ;  /* 0x0000000b5d5d7c10 */ /* 0x008fe400097fe4ff */
[----:B--2---:R-:W-:-:S03]  /*13b60*/  IADD3 R88, P2, R88, UR10, RZ ;  /* 0x0000000a58587c10 */ /* 0x004fc6000ff5e0ff */
[----:B------:R1:W-:Y:S04]  /*13b70*/  STL [R1+0x2b0], R93 ;  /* 0x0002b05d01007387 */ /* 0x0003e80000100800 */
[----:B-1----:R-:W2:Y:S04]  /*13b80*/  LDL R93, [R1+0x344] ;  /* 0x00034400015d7983 */ /* 0x002ea80000100800 */
[----:B------:R1:W-:Y:S04]  /*13b90*/  STL [R1+0x2e4], R88 ;  /* 0x0002e45801007387 */ /* 0x0003e80000100800 */
[----:B-1----:R-:W2:Y:S04]  /*13ba0*/  LDL.LU R88, [R1+0x680] ;  /* 0x0006800001587983 */ /* 0x002ea80000300800 */
[----:B------:R1:W-:Y:S04]  /*13bb0*/  STL [R1+0x2b8], R9 ;  /* 0x0002b80901007387 */ /* 0x0003e80000100800 */
[----:B-1----:R1:W5:Y:S04]  /*13bc0*/  LDL.LU R9, [R1+0x700] ;  /* 0x0007000001097983 */ /* 0x0023680000300800 */
[----:B------:R3:W-:Y:S04]  /*13bd0*/  STL [R1+0x2ec], R8 ;  /* 0x0002ec0801007387 */ /* 0x0007e80000100800 */
[----:B---3--:R1:W5:Y:S04]  /*13be0*/  LDL.LU R8, [R1+0x6fc] ;  /* 0x0006fc0001087983 */ /* 0x0083680000300800 */
[----:B------:R3:W-:Y:S04]  /*13bf0*/  STL [R1+0x2c0], R7 ;  /* 0x0002c00701007387 */ /* 0x0007e80000100800 */
[----:B---3--:R1:W5:Y:S04]  /*13c00*/  LDL.LU R7, [R1+0x6f8] ;  /* 0x0006f80001077983 */ /* 0x0083680000300800 */
[----:B------:R3:W-:Y:S01]  /*13c10*/  STL [R1+0x2f4], R6 ;  /* 0x0002f40601007387 */ /* 0x0007e20000100800 */
[----:B------:R-:W-:-:S03]  /*13c20*/  IADD3.X R2, R2, UR11, RZ, P2, !PT ;  /* 0x0000000b02027c10 */ /* 0x000fc600097fe4ff */
[----:B---3--:R1:W5:Y:S04]  /*13c30*/  LDL.LU R6, [R1+0x6f4] ;  /* 0x0006f40001067983 */ /* 0x0083680000300800 */
[----:B------:R3:W-:Y:S01]  /*13c40*/  STL [R1+0x2c8], R5 ;  /* 0x0002c80501007387 */ /* 0x0007e20000100800 */
[----:B------:R-:W-:-:S03]  /*13c50*/  IADD3 R0, P2, R0, UR10, RZ ;  /* 0x0000000a00007c10 */ /* 0x000fc6000ff5e0ff */
[----:B---3--:R1:W5:Y:S04]  /*13c60*/  LDL.LU R5, [R1+0x6f0] ;  /* 0x0006f00001057983 */ /* 0x0083680000300800 */
[----:B------:R3:W-:Y:S04]  /*13c70*/  STL [R1+0x2fc], R90 ;  /* 0x0002fc5a01007387 */ /* 0x0007e80000100800 */
[----:B---3--:R-:W3:Y:S04]  /*13c80*/  LDL.LU R90, [R1+0x35c] ;  /* 0x00035c00015a7983 */ /* 0x008ee80000300800 */
[----:B------:R4:W-:Y:S04]  /*13c90*/  STL [R1+0x2d0], R4 ;  /* 0x0002d00401007387 */ /* 0x0009e80000100800 */
[----:B----4-:R1:W5:Y:S04]  /*13ca0*/  LDL.LU R4, [R1+0x6ec] ;  /* 0x0006ec0001047983 */ /* 0x0103680000300800 */
[----:B------:R4:W-:Y:S04]  /*13cb0*/  STL [R1+0x304], R3 ;  /* 0x0003040301007387 */ /* 0x0009e80000100800 */
[----:B----4-:R1:W5:Y:S04]  /*13cc0*/  LDL.LU R3, [R1+0x6e8] ;  /* 0x0006e80001037983 */ /* 0x0103680000300800 */
[----:B------:R4:W-:Y:S04]  /*13cd0*/  STL [R1+0x2d8], R91 ;  /* 0x0002d85b01007387 */ /* 0x0009e80000100800 */
[----:B----4-:R1:W5:Y:S04]  /*13ce0*/  LDL.LU R91, [R1+0x6e4] ;  /* 0x0006e400015b7983 */ /* 0x0103680000300800 */
[----:B------:R4:W-:Y:S04]  /*13cf0*/  STL [R1+0x30c], R89 ;  /* 0x00030c5901007387 */ /* 0x0009e80000100800 */
[----:B----4-:R-:W4:Y:S04]  /*13d00*/  LDL.LU R89, [R1+0x6e0] ;  /* 0x0006e00001597983 */ /* 0x010f280000300800 */
[----:B------:R1:W-:Y:S04]  /*13d10*/  STL [R1+0x2e0], R2 ;  /* 0x0002e00201007387 */ /* 0x0003e80000100800 */
[----:B-1----:R-:W2:Y:S04]  /*13d20*/  LDL.LU R2, [R1+0x6dc] ;  /* 0x0006dc0001027983 */ /* 0x002ea80000300800 */
[----:B------:R1:W-:Y:S04]  /*13d30*/  STL [R1+0x314], R0 ;  /* 0x0003140001007387 */ /* 0x0003e80000100800 */
[----:B-1----:R-:W3:Y:S01]  /*13d40*/  LDL.LU R0, [R1+0x6d8] ;  /* 0x0006d80001007983 */ /* 0x002ee20000300800 */
[----:B------:R-:W-:-:S02]  /*13d50*/  IADD3.X R96, R96, UR11, RZ, P1, !PT ;  /* 0x0000000b60607c10 */ /* 0x000fc40008ffe4ff */
[----:B------:R-:W-:-:S03]  /*13d60*/  IADD3 R95, P1, R95, UR10, RZ ;  /* 0x0000000a5f5f7c10 */ /* 0x000fc6000ff3e0ff */
[----:B------:R1:W-:Y:S04]  /*13d70*/  STL [R1+0x2e8], R96 ;  /* 0x0002e86001007387 */ /* 0x0003e80000100800 */
[----:B------:R1:W-:Y:S02]  /*13d80*/  STL [R1+0x31c], R95 ;  /* 0x00031c5f01007387 */ /* 0x0003e40000100800 */
[----:B-1----:R-:W-:Y:S02]  /*13d90*/  IADD3.X R96, R97, UR11, RZ, P4, !PT ;  /* 0x0000000b61607c10 */ /* 0x002fe4000a7fe4ff */
[----:B------:R-:W-:Y:S02]  /*13da0*/  IADD3.X R95, R94, UR11, RZ, P6, !PT ;  /* 0x0000000b5e5f7c10 */ /* 0x000fe4000b7fe4ff */
[----:B------:R-:W-:Y:S01]  /*13db0*/  IADD3.X R94, R92, UR11, RZ, P5, !PT ;  /* 0x0000000b5c5e7c10 */ /* 0x000fe2000affe4ff */
[----:B------:R1:W-:Y:S01]  /*13dc0*/  STL [R1+0x2f0], R96 ;  /* 0x0002f06001007387 */ /* 0x0003e20000100800 */
[----:B------:R-:W-:-:S03]  /*13dd0*/  IADD3.X R92, R23, UR11, RZ, P3, !PT ;  /* 0x0000000b175c7c10 */ /* 0x000fc60009ffe4ff */
[----:B------:R1:W-:Y:S04]  /*13de0*/  STL [R1+0x2f8], R95 ;  /* 0x0002f85f01007387 */ /* 0x0003e80000100800 */
[----:B------:R1:W-:Y:S01]  /*13df0*/  STL [R1+0x300], R94 ;  /* 0x0003005e01007387 */ /* 0x0003e20000100800 */
[----:B---3--:R-:W-:Y:S01]  /*13e00*/  IADD3.X R23, R0, UR11, RZ, P2, !PT ;  /* 0x0000000b00177c10 */ /* 0x008fe200097fe4ff */
[----:B------:R-:W-:Y:S02]  /*13e10*/  ULDC.64 UR10, c[0x0][0x218] ;  /* 0x00008600000a7ab9 */ /* 0x000fe40000000a00 */
[----:B------:R-:W3:Y:S04]  /*13e20*/  LDL.LU R0, [R1+0x6d4] ;  /* 0x0006d40001007983 */ /* 0x000ee80000300800 */
[----:B------:R-:W-:Y:S04]  /*13e30*/  STL [R1+0x308], R92 ;  /* 0x0003085c01007387 */ /* 0x000fe80000100800 */
[----:B-1----:R-:W3:Y:S04]  /*13e40*/  LDL R96, [R1+0x390] ;  /* 0x0003900001607983 */ /* 0x002ee80000100800 */
[----:B------:R-:W3:Y:S04]  /*13e50*/  LDL R95, [R1+0x384] ;  /* 0x00038400015f7983 */ /* 0x000ee80000100800 */
[----:B------:R2:W-:Y:S04]  /*13e60*/  STL [R1+0x310], R23 ;  /* 0x0003101701007387 */ /* 0x0005e80000100800 */
[----:B------:R-:W3:Y:S04]  /*13e70*/  LDL R97, [R1+0x388] ;  /* 0x0003880001617983 */ /* 0x000ee80000100800 */
[----:B------:R-:W3:Y:S01]  /*13e80*/  LDL R94, [R1+0x38c] ;  /* 0x00038c00015e7983 */ /* 0x000ee20000100800 */
[----:B--2---:R-:W-:-:S03]  /*13e90*/  IADD3 R23, P2, R2, UR14, RZ ;  /* 0x0000000e02177c10 */ /* 0x004fc6000ff5e0ff */
[----:B------:R-:W2:Y:S04]  /*13ea0*/  LDL R92, [R1+0x394] ;  /* 0x00039400015c7983 */ /* 0x000ea80000100800 */
[----:B------:R-:W2:Y:S04]  /*13eb0*/  LDL.LU R2, [R1+0x6d0] ;  /* 0x0006d00001027983 */ /* 0x000ea80000300800 */
[----:B------:R1:W-:Y:S02]  /*13ec0*/  STL [R1+0x324], R23 ;  /* 0x0003241701007387 */ /* 0x0003e40000100800 */
[----:B-1----:R-:W-:-:S05]  /*13ed0*/  IADD3.X R23, R64, UR15, RZ, P1, !PT ;  /* 0x0000000f40177c10 */ /* 0x002fca0008ffe4ff */
[----:B------:R4:W-:Y:S02]  /*13ee0*/  STL [R1+0x318], R23 ;  /* 0x0003181701007387 */ /* 0x0009e40000100800 */
[----:B----4-:R-:W-:Y:S02]  /*13ef0*/  IADD3 R23, P1, R89, UR10, RZ ;  /* 0x0000000a59177c10 */ /* 0x010fe4000ff3e0ff */
[----:B------:R-:W4:Y:S04]  /*13f00*/  LDL.LU R89, [R1+0x6cc] ;  /* 0x0006cc0001597983 */ /* 0x000f280000300800 */
[----:B------:R1:W-:Y:S02]  /*13f10*/  STL [R1+0x32c], R23 ;  /* 0x00032c1701007387 */ /* 0x0003e40000100800 */
[----:B-1----:R-:W-:Y:S01]  /*13f20*/  IADD3.X R23, R65, UR11, RZ, P2, !PT ;  /* 0x0000000b41177c10 */ /* 0x002fe200097fe4ff */
[----:B------:R-:W-:-:S04]  /*13f30*/  ULDC.64 UR10, c[0x0][0x218] ;  /* 0x00008600000a7ab9 */ /* 0x000fc80000000a00 */
[----:B------:R1:W-:Y:S02]  /*13f40*/  STL [R1+0x320], R23 ;  /* 0x0003201701007387 */ /* 0x0003e40000100800 */
[----:B-1----:R-:W-:Y:S02]  /*13f50*/  LEA R23, P3, R93, R88, 0x3 ;  /* 0x000000585d177211 */ /* 0x002fe400078618ff */
[----:B------:R-:W-:-:S05]  /*13f60*/  IADD3 R88, P2, R62, UR10, RZ ;  /* 0x0000000a3e587c10 */ /* 0x000fca000ff5e0ff */
[----:B------:R1:W-:Y:S02]  /*13f70*/  STL [R1+0x334], R88 ;  /* 0x0003345801007387 */ /* 0x0003e40000100800 */
[----:B-1----:R-:W-:Y:S01]  /*13f80*/  IADD3.X R88, R66, UR11, RZ, P1, !PT ;  /* 0x0000000b42587c10 */ /* 0x002fe20008ffe4ff */
[----:B------:R-:W-:-:S04]  /*13f90*/  ULDC.64 UR10, c[0x0][0x218] ;  /* 0x00008600000a7ab9 */ /* 0x000fc80000000a00 */
[----:B------:R1:W-:Y:S04]  /*13fa0*/  STL [R1+0x328], R88 ;  /* 0x0003285801007387 */ /* 0x0003e80000100800 */
[----:B-1----:R-:W4:Y:S01]  /*13fb0*/  LDL.LU R88, [R1+0x6c8] ;  /* 0x0006c80001587983 */ /* 0x002f220000300800 */
[----:B------:R-:W-:-:S04]  /*13fc0*/  SHF.R.S32.HI R64, RZ, 0x1f, R93 ;  /* 0x0000001fff407819 */ /* 0x000fc8000001145d */
[C-C-:B------:R-:W-:Y:S02]  /*13fd0*/  LEA.HI.X R90, R93.reuse, R90, R64.reuse, 0x3, P3 ;  /* 0x0000005a5d5a7211 */ /* 0x140fe400018f1c40 */
[----:B------:R-:W-:Y:S01]  /*13fe0*/  SHF.L.U64.HI R93, R93, 0x2, R64 ;  /* 0x000000025d5d7819 */ /* 0x000fe20000010240 */
[----:B------:R-:W-:Y:S01]  /*13ff0*/  USHF.R.S32.HI UR5, URZ, 0x1f, UR4 ;  /* 0x0000001f3f057899 */ /* 0x000fe20008011404 */
[----:B------:R-:W-:Y:S01]  /*14000*/  IADD3 R23, P4, R23, UR8, RZ ;  /* 0x0000000817177c10 */ /* 0x000fe2000ff9e0ff */
[----:B------:R-:W-:Y:S02]  /*14010*/  ULDC UR8, c[0x0][0x238] ;  /* 0x00008e0000087ab9 */ /* 0x000fe40000000800 */
[----:B------:R-:W-:Y:S01]  /*14020*/  ULEA.HI UR5, UR5, UR4, URZ, 0x7 ;  /* 0x0000000405057291 */ /* 0x000fe2000f8f383f */
[----:B------:R-:W-:Y:S01]  /*14030*/  IADD3.X R90, R90, UR9, RZ, P4, !PT ;  /* 0x000000095a5a7c10 */ /* 0x000fe2000a7fe4ff */
[----:B------:R-:W-:Y:S01]  /*14040*/  ULDC UR9, c[0x0][0x238] ;  /* 0x00008e0000097ab9 */ /* 0x000fe20000000800 */
[----:B------:R-:W-:Y:S01]  /*14050*/  CS2R R24, SRZ ;  /* 0x0000000000187805 */ /* 0x000fe2000001ff00 */
[----:B------:R-:W-:Y:S01]  /*14060*/  USHF.R.S32.HI UR14, URZ, 0x7, UR5 ;  /* 0x000000073f0e7899 */ /* 0x000fe20008011405 */
        /* <DEDUP_REMOVED lines=27> */
[----:B------:R-:W-:Y:S01]  /*14220*/  CS2R R86, SRZ ;  /* 0x0000000000567805 */ /* 0x000fe2000001ff00 */
[----:B------:R-:W-:Y:S01]  /*14230*/  UIADD3 UR12, UR12, -0x100, URZ ;  /* 0xffffff000c0c7890 */ /* 0x000fe2000fffe03f */
[----:B------:R-:W-:Y:S01]  /*14240*/  UMOV UR15, 0x1 ;  /* 0x00000001000f7882 */ /* 0x000fe20000000000 */
[----:B------:R-:W-:Y:S01]  /*14250*/  UMOV UR13, 0xffffffff ;  /* 0xffffffff000d7882 */ /* 0x000fe20000000000 */
[----:B------:R-:W-:Y:S01]  /*14260*/  UIADD3 UR19, UR14, -0x2, URZ ;  /* 0xfffffffe0e137890 */ /* 0x000fe2000fffe03f */
[----:B------:R-:W-:Y:S01]  /*14270*/  UMOV UR4, URZ ;  /* 0x0000003f00047c82 */ /* 0x000fe20008000000 */
[----:B---3--:R-:W-:-:S02]  /*14280*/  SHF.R.S32.HI R65, RZ, 0x1f, R96 ;  /* 0x0000001fff417819 */ /* 0x008fc40000011460 */
[----:B------:R-:W-:Y:S02]  /*14290*/  SHF.R.S32.HI R66, RZ, 0x1f, R95 ;  /* 0x0000001fff427819 */ /* 0x000fe4000001145f */
[----:B------:R-:W-:Y:S02]  /*142a0*/  SHF.L.U64.HI R96, R96, 0x2, R65 ;  /* 0x0000000260607819 */ /* 0x000fe40000010241 */
[----:B------:R-:W-:Y:S02]  /*142b0*/  SHF.L.U64.HI R95, R95, 0x2, R66 ;  /* 0x000000025f5f7819 */ /* 0x000fe40000010242 */
[----:B--2---:R-:W-:Y:S01]  /*142c0*/  IADD3 R2, P1, R2, UR10, RZ ;  /* 0x0000000a02027c10 */ /* 0x004fe2000ff3e0ff */
[----:B------:R-:W-:-:S04]  /*142d0*/  ULDC UR10, c[0x0][0x238] ;  /* 0x00008e00000a7ab9 */ /* 0x000fc80000000800 */
[----:B------:R1:W-:Y:S01]  /*142e0*/  STL [R1+0x338], R2 ;  /* 0x0003380201007387 */ /* 0x0003e20000100800 */
[----:B------:R-:W-:Y:S02]  /*142f0*/  SHF.R.S32.HI R68, RZ, 0x1f, R94 ;  /* 0x0000001fff447819 */ /* 0x000fe4000001145e */
[----:B-1----:R-:W-:Y:S02]  /*14300*/  IADD3.X R2, R67, UR11, RZ, P2, !PT ;  /* 0x0000000b43027c10 */ /* 0x002fe400097fe4ff */
[----:B------:R-:W-:-:S03]  /*14310*/  SHF.R.S32.HI R67, RZ, 0x1f, R97 ;  /* 0x0000001fff437819 */ /* 0x000fc60000011461 */
[----:B------:R1:W-:Y:S01]  /*14320*/  STL [R1+0x330], R2 ;  /* 0x0003300201007387 */ /* 0x0003e20000100800 */
[----:B------:R-:W-:-:S03]  /*14330*/  SHF.R.S32.HI R69, RZ, 0x1f, R92 ;  /* 0x0000001fff457819 */ /* 0x000fc6000001145c */
[----:B-1----:R1:W5:Y:S04]  /*14340*/  LDL.LU R2, [R1+0x6c4] ;  /* 0x0006c40001027983 */ /* 0x0023680000300800 */
[----:B------:R2:W-:Y:S04]  /*14350*/  STL [R1+0x348], R93 ;  /* 0x0003485d01007387 */ /* 0x0005e80000100800 */
[----:B--2---:R1:W5:Y:S04]  /*14360*/  LDL.LU R93, [R1+0x6c0] ;  /* 0x0006c000015d7983 */ /* 0x0043680000300800 */
[----:B------:R2:W-:Y:S04]  /*14370*/  STL [R1+0x34c], R96 ;  /* 0x00034c6001007387 */ /* 0x0005e80000100800 */
[----:B------:R3:W-:Y:S01]  /*14380*/  STL [R1+0x350], R95 ;  /* 0x0003505f01007387 */ /* 0x0007e20000100800 */
[----:B--2---:R-:W-:-:S02]  /*14390*/  SHF.L.U64.HI R96, R97, 0x2, R67 ;  /* 0x0000000261607819 */ /* 0x004fc40000010243 */
[----:B---3--:R-:W-:Y:S02]  /*143a0*/  SHF.L.U64.HI R95, R94, 0x2, R68 ;  /* 0x000000025e5f7819 */ /* 0x008fe40000010244 */
[----:B------:R-:W-:Y:S01]  /*143b0*/  SHF.L.U64.HI R94, R92, 0x2, R69 ;  /* 0x000000025c5e7819 */ /* 0x000fe20000010245 */
[----:B------:R-:W-:Y:S01]  /*143c0*/  STL [R1+0x354], R96 ;  /* 0x0003546001007387 */ /* 0x000fe20000100800 */
[----:B------:R-:W-:-:S03]  /*143d0*/  IADD3.X R92, R0, UR6, RZ, P1, !PT ;  /* 0x00000006005c7c10 */ /* 0x000fc60008ffe4ff */
[----:B------:R-:W-:Y:S04]  /*143e0*/  STL [R1+0x358], R95 ;  /* 0x0003585f01007387 */ /* 0x000fe80000100800 */
[----:B------:R-:W-:Y:S04]  /*143f0*/  STL [R1+0x35c], R94 ;  /* 0x00035c5e01007387 */ /* 0x000fe80000100800 */
[----:B------:R1:W5:Y:S04]  /*14400*/  LDL.LU R0, [R1+0x6bc] ;  /* 0x0006bc0001007983 */ /* 0x0003680000300800 */
[----:B------:R2:W-:Y:S02]  /*14410*/  STL [R1+0x14], R92 ;  /* 0x0000145c01007387 */ /* 0x0005e40000100800 */
[----:B--2---:R-:W2:Y:S01]  /*14420*/  S2R R92, SR_TID.X ;  /* 0x00000000005c7919 */ /* 0x004ea20000002100 */
[C---:B----4-:R-:W-:Y:S01]  /*14430*/  SHF.L.U64.HI R88, R89.reuse, 0x2, R88 ;  /* 0x0000000259587819 */ /* 0x050fe20000010258 */
[----:B------:R-:W-:Y:S01]  /*14440*/  IMAD.SHL.U32 R89, R89, 0x4, RZ ;  /* 0x0000000459597824 */ /* 0x000fe200078e00ff */
[----:B------:R-:W-:-:S02]  /*14450*/  CS2R R64, SRZ ;  /* 0x0000000000407805 */ /* 0x000fc4000001ff00 */
[----:B------:R-:W-:Y:S02]  /*14460*/  CS2R R66, SRZ ;  /* 0x0000000000427805 */ /* 0x000fe4000001ff00 */
[----:B------:R-:W-:Y:S02]  /*14470*/  CS2R R68, SRZ ;  /* 0x0000000000447805 */ /* 0x000fe4000001ff00 */
[----:B--2---:R-:W-:-:S04]  /*14480*/  SHF.R.U32.HI R92, RZ, 0x6, R92 ;  /* 0x00000006ff5c7819 */ /* 0x004fc8000001165c */
[----:B------:R-:W-:-:S04]  /*14490*/  SGXT.U32 R92, R92, 0x3 ;  /* 0x000000035c5c781a */ /* 0x000fc80000000000 */
[C---:B------:R-:W-:Y:S02]  /*144a0*/  LOP3.LUT R97, R92.reuse, 0x70, RZ, 0xfc, !PT ;  /* 0x000000705c617812 */ /* 0x040fe400078efcff */
[C---:B------:R-:W-:Y:S02]  /*144b0*/  LOP3.LUT R94, R92.reuse, 0x68, RZ, 0xfc, !PT ;  /* 0x000000685c5e7812 */ /* 0x040fe400078efcff */
[----:B------:R-:W-:Y:S01]  /*144c0*/  LOP3.LUT R92, R92, 0x60, RZ, 0xfc, !PT ;  /* 0x000000605c5c7812 */ /* 0x000fe200078efcff */
[----:B------:R-:W-:Y:S02]  /*144d0*/  IMAD R95, R97, UR8, RZ ;  /* 0x00000008615f7c24 */ /* 0x000fe4000f8e02ff */
[----:B------:R-:W-:Y:S02]  /*144e0*/  IMAD R94, R94, UR9, RZ ;  /* 0x000000095e5e7c24 */ /* 0x000fe4000f8e02ff */
[----:B-1----:R-:W-:-:S07]  /*144f0*/  IMAD R92, R92, UR10, RZ ;  /* 0x0000000a5c5c7c24 */ /* 0x002fce000f8e02ff */
.L_x_1:
[----:B------:R-:W-:Y:S01]  /*14500*/  UIADD3 UR13, UR13, 0x1, URZ ;  /* 0x000000010d0d7890 */ /* 0x000fe2000fffe03f */
[----:B------:R-:W-:-:S04]  /*14510*/  DEPBAR.LE SB0, 0x2 ;  /* 0x000080800000791a */ /* 0x000fc80000000000 */
[----:B------:R-:W-:Y:S01]  /*14520*/  BAR.SYNC.DEFER_BLOCKING 0x0 ;  /* 0x0000000000007b1d */ /* 0x000fe20000010000 */
[----:B------:R-:W-:Y:S02]  /*14530*/  UISETP.GT.AND UP0, UPT, UR13, 0x2, UPT ;  /* 0x000000020d00788c */ /* 0x000fe4000bf04270 */
[----:B------:R-:W-:Y:S02]  /*14540*/  USHF.L.U32 UR5, UR18, 0xa, URZ ;  /* 0x0000000a12057899 */ /* 0x000fe4000800063f */
[----:B------:R-:W-:Y:S02]  /*14550*/  USEL UR13, UR13, URZ, !UP0 ;  /* 0x0000003f0d0d7287 */ /* 0x000fe4000c000000 */
[----:B------:R-:W-:Y:S01]  /*14560*/  ULOP3.LUT UR9, UR5, 0x2000, URZ, 0xc0, !UPT ;  /* 0x0000200005097892 */ /* 0x000fe2000f8ec03f */
[----:B------:R-:W2:Y:S01]  /*14570*/  LDL R94, [R1+0x394] ;  /* 0x00039400015e7983 */ /* 0x000ea20000100800 */
[----:B------:R-:W-:Y:S02]  /*14580*/  USHF.L.U32 UR8, UR18, 0x8, URZ ;  /* 0x0000000812087899 */ /* 0x000fe4000800063f */
[----:B------:R-:W-:Y:S01]  /*14590*/  ULEA UR5, UR13, UR7, 0xf ;  /* 0x000000070d057291 */ /* 0x000fe2000f8e783f */
[----:B------:R-:W3:Y:S01]  /*145a0*/  LDL R97, [R1+0x340] ;  /* 0x0003400001617983 */ /* 0x000ee20000100800 */
[----:B------:R-:W-:-:S02]  /*145b0*/  ULEA UR6, UR13, UR7, 0x12 ;  /* 0x000000070d067291 */ /* 0x000fc4000f8e903f */
[----:B------:R-:W-:Y:S01]  /*145c0*/  ULOP3.LUT UR8, UR8, 0x400, URZ, 0xc0, !UPT ;  /* 0x0000040008087892 */ /* 0x000fe2000f8ec03f */
[----:B------:R-:W-:Y:S01]  /*145d0*/  STL [R1+0x7dc], R88 ;  /* 0x0007dc5801007387 */ /* 0x000fe20000100800 */
[----:B------:R-:W-:Y:S02]  /*145e0*/  UIADD3 UR5, UR5, 0xc0000, URZ ;  /* 0x000c000005057890 */ /* 0x000fe4000fffe03f */
[----:B------:R-:W-:Y:S01]  /*145f0*/  ULEA.HI UR6, UR6, UR9, URZ, 0x1c ;  /* 0x0000000906067291 */ /* 0x000fe2000f8fe03f */
[----:B-----5:R1:W-:Y:S01]  /*14600*/  STL [R1+0x6bc], R93 ;  /* 0x0006bc5d01007387 */ /* 0x0203e20000100800 */
[----:B------:R-:W-:Y:S02]  /*14610*/  USHF.R.U32.HI UR5, URZ, 0x4, UR5 ;  /* 0x000000043f057899 */ /* 0x000fe40008011605 */
[----:B------:R-:W-:Y:S02]  /*14620*/  UIADD3 UR6, UR8, UR6, URZ ;  /* 0x0000000608067290 */ /* 0x000fe4000fffe03f */
[----:B------:R-:W-:-:S02]  /*14630*/  USGXT.U32 UR8, UR5, 0xe ;  /* 0x0000000e0508789a */ /* 0x000fc40008000000 */
[----:B------:R-:W-:Y:S01]  /*14640*/  ULOP3.LUT UR10, UR6, 0x3fff, URZ, 0xc0, !UPT ;  /* 0x00003fff060a7892 */ /* 0x000fe2000f8ec03f */
[----:B------:R-:W-:Y:S01]  /*14650*/  WARPGROUP.ARRIVE ;  /* 0x00000000000079c5 */ /* 0x000fe20000000000 */
[----:B------:R-:W-:Y:S01]  /*14660*/  UMOV UR9, 0x40000040 ;  /* 0x4000004000097882 */ /* 0x000fe20000000000 */
[----:B------:R-:W-:Y:S01]  /*14670*/  UMOV UR11, 0x40000040 ;  /* 0x40000040000b7882 */ /* 0x000fe20000000000 */
[----:B-1----:R-:W4:Y:S01]  /*14680*/  LDL R93, [R1+0x35c] ;  /* 0x00035c00015d7983 */ /* 0x002f220000100800 */
[----:B------:R-:W-:Y:S01]  /*14690*/  UMOV UR5, URZ ;  /* 0x0000003f00057c82 */ /* 0x000fe20008000000 */
[----:B------:R-:W-:Y:S01]  /*146a0*/  UMOV UR6, URZ ;  /* 0x0000003f00067c82 */ /* 0x000fe20008000000 */
[----:B------:R-:W-:Y:S01]  /*146b0*/  UIADD3 UR15, UR15, 0x1, URZ ;  /* 0x000000010f0f7890 */ /* 0x000fe2000fffe03f */
[----:B------:R-:W1:Y:S01]  /*146c0*/  S2R R96, SR_TID.X ;  /* 0x0000000000607919 */ /* 0x000e620000002100 */
[----:B------:R-:W-:Y:S01]  /*146d0*/  HGMMA.64x128x8.F32.TF32 R24, gdesc[UR8], R24 ;  /* 0x05e00000081879f0 */ /* 0x000fe20008702818 */
[----:B------:R-:W-:-:S02]  /*146e0*/  UIADD3 UR8, UP0, UR8, 0x2, URZ ;  /* 0x0000000208087890 */ /* 0x000fc4000ff1e03f */
[----:B------:R-:W-:Y:S01]  /*146f0*/  UIADD3 UR10, UP1, UR10, 0x2, URZ ;  /* 0x000000020a0a7890 */ /* 0x000fe2000ff3e03f */
[----:B------:R-:W1:Y:S01]  /*14700*/  S2R R92, SR_TID.X ;  /* 0x00000000005c7919 */ /* 0x000e620000002100 */
[----:B------:R-:W-:Y:S02]  /*14710*/  UIADD3.X UR9, UR5, 0x40000040, URZ, UP0, !UPT ;  /* 0x4000004005097890 */ /* 0x000fe400087fe43f */
[----:B------:R-:W-:Y:S02]  /*14720*/  UIADD3.X UR11, UR6, 0x40000040, URZ, UP1, !UPT ;  /* 0x40000040060b7890 */ /* 0x000fe40008ffe43f */
[----:B------:R-:W-:Y:S02]  /*14730*/  UIADD3.64 UR20, UR8, 0x2, URZ ;  /* 0x0000000208147897 */ /* 0x000fe4000fffe03f */
[----:B------:R-:W-:Y:S02]  /*14740*/  UIADD3.64 UR22, UR10, 0x2, URZ ;  /* 0x000000020a167897 */ /* 0x000fe4000fffe03f */
[----:B------:R-:W-:-:S02]  /*14750*/  UISETP.GE.AND UP1, UPT, UR4, UR19, UPT ;  /* 0x000000130400728c */ /* 0x000fc4000bf26270 */
[----:B------:R-:W-:Y:S01]  /*14760*/  UISETP.GT.AND UP0, UPT, UR15, 0x2, UPT ;  /* 0x000000020f00788c */ /* 0x000fe2000bf04270 */
[----:B------:R-:W-:-:S03]  /*14770*/  ULDC UR6, c[0x0][0x238] ;  /* 0x00008e0000067ab9 */ /* 0x000fc60000000800 */
[----:B------:R-:W-:Y:S01]  /*14780*/  PLOP3.LUT P2, PT, PT, PT, UP1, 0x40, 0x0 ;  /* 0x000000000000781c */ /* 0x000fe20003f4e818 */
[----:B------:R-:W-:Y:S01]  /*14790*/  USEL UR15, UR15, URZ, !UP0 ;  /* 0x0000003f0f0f7287 */ /* 0x000fe2000c000000 */
[----:B------:R-:W-:-:S03]  /*147a0*/  PLOP3.LUT P3, PT, PT, PT, UP1, 0x40, 0x0 ;  /* 0x000000000000781c */ /* 0x000fc60003f6e818 */
[----:B------:R-:W-:Y:S01]  /*147b0*/  ULEA UR5, UR15, UR7, 0xf ;  /* 0x000000070f057291 */ /* 0x000fe2000f8e783f */
[----:B-1----:R-:W-:-:S04]  /*147c0*/  SHF.R.U32.HI R88, RZ, 0x6, R96 ;  /* 0x00000006ff587819 */ /* 0x002fc80000011660 */
[----:B------:R-:W-:Y:S02]  /*147d0*/  SGXT.U32 R88, R88, 0x3 ;  /* 0x000000035858781a */ /* 0x000fe40000000000 */
[----:B------:R-:W-:Y:S02]  /*147e0*/  SHF.R.U32.HI R95, RZ, 0x6, R92 ;  /* 0x00000006ff5f7819 */ /* 0x000fe4000001165c */
[----:B------:R-:W-:Y:S02]  /*147f0*/  ISETP.GE.AND P1, PT, R88, UR12, PT ;  /* 0x0000000c58007c0c */ /* 0x000fe4000bf26270 */
[----:B------:R-:W-:Y:S02]  /*14800*/  SGXT.U32 R95, R95, 0x3 ;  /* 0x000000035f5f781a */ /* 0x000fe40000000000 */
[----:B------:R-:W-:Y:S02]  /*14810*/  SEL R92, RZ, 0x4, P1 ;  /* 0x00000004ff5c7807 */ /* 0x000fe40000800000 */
[----:B------:R-:W-:-:S02]  /*14820*/  LOP3.LUT R95, R95, 0x20, RZ, 0xfc, !PT ;  /* 0x000000205f5f7812 */ /* 0x000fc400078efcff */
[----:B------:R-:W-:Y:S02]  /*14830*/  SEL R92, R92, RZ, P2 ;  /* 0x000000ff5c5c7207 */ /* 0x000fe40001000000 */
[----:B------:R-:W-:Y:S02]  /*14840*/  ISETP.GE.AND P1, PT, R95, UR12, PT ;  /* 0x0000000c5f007c0c */ /* 0x000fe4000bf26270 */
[----:B------:R-:W-:Y:S02]  /*14850*/  ISETP.NE.U32.AND P2, PT, R92, RZ, PT ;  /* 0x000000ff5c00720c */ /* 0x000fe40003f45070 */
[----:B------:R-:W-:-:S04]  /*14860*/  SEL R92, RZ, 0x4, P1 ;  /* 0x00000004ff5c7807 */ /* 0x000fc80000800000 */
[----:B------:R-:W-:-:S04]  /*14870*/  SEL R92, R92, RZ, P3 ;  /* 0x000000ff5c5c7207 */ /* 0x000fc80001800000 */
[----:B------:R-:W-:Y:S01]  /*14880*/  ISETP.NE.U32.AND P1, PT, R92, RZ, PT ;  /* 0x000000ff5c00720c */ /* 0x000fe20003f25070 */
[----:B------:R-:W-:Y:S01]  /*14890*/  IMAD.U32 R92, RZ, RZ, UR5 ;  /* 0x00000005ff5c7e24 */ /* 0x000fe2000f8e00ff */
[----:B------:R-:W-:-:S12]  /*148a0*/  HGMMA.64x128x8.F32.TF32 R24, gdesc[UR8], R24 ;  /* 0x05e00000081879f0 */ /* 0x000fd80008702818 */
[----:B------:R-:W-:Y:S01]  /*148b0*/  HGMMA.64x128x8.F32.TF32 R24, gdesc[UR20], R24 ;  /* 0x05e00000141879f0 */ /* 0x000fe20008702818 */
[----:B------:R-:W-:Y:S02]  /*148c0*/  UIADD3.64 UR20, UR8, 0x4, URZ ;  /* 0x0000000408147897 */ /* 0x000fe4000fffe03f */
[----:B------:R-:W-:Y:S01]  /*148d0*/  UIADD3.64 UR22, UR10, 0x4, URZ ;  /* 0x000000040a167897 */ /* 0x000fe2000fffe03f */
[----:B--2---:R-:W-:Y:S02]  /*148e0*/  LEA R94, P3, R94, R23, 0x2 ;  /* 0x000000175e5e7211 */ /* 0x004fe400078610ff */
[----:B---3--:R-:W-:Y:S02]  /*148f0*/  IADD3 R92, R97, 0x100000, R92 ;  /* 0x00100000615c7810 */ /* 0x008fe40007ffe05c */
[----:B------:R-:W2:Y:S01]  /*14900*/  LDL R97, [R1+0x3a4] ;  /* 0x0003a40001617983 */ /* 0x000ea20000100800 */
[----:B----4-:R-:W-:-:S03]  /*14910*/  IMAD.X R95, R90, 0x1, R93, P3 ;  /* 0x000000015a5f7824 */ /* 0x010fc600018e065d */
[----:B------:R-:W3:Y:S01]  /*14920*/  LDL R93, [R1+0x36c] ;  /* 0x00036c00015d7983 */ /* 0x000ee20000100800 */
[----:B------:R-:W-:Y:S01]  /*14930*/  HGMMA.64x128x8.F32.TF32 R24, gdesc[UR20], R24 ;  /* 0x05e00000141879f0 */ /* 0x000fe20008702818 */
[----:B------:R-:W-:Y:S02]  /*14940*/  UIADD3.64 UR20, UR8, 0x1fe, URZ ;  /* 0x000001fe08147897 */ /* 0x000fe4000fffe03f */
[----:B------:R-:W-:-:S09]  /*14950*/  UIADD3.64 UR22, UR10, 0x7fe, URZ ;  /* 0x000007fe0a167897 */ /* 0x000fd2000fffe03f */
        /* <DEDUP_REMOVED lines=29> */
[----:B------:R-:W-:Y:S02]  /*14b30*/  UIADD3.64 UR22, UR10, 0x1802, URZ ;  /* 0x000018020a167897 */ /* 0x000fe4000fffe03f */
[----:B------:R-:W-:Y:S02]  /*14b40*/  UIADD3.64 UR8, UR8, 0x604, URZ ;  /* 0x0000060408087897 */ /* 0x000fe4000fffe03f */
[----:B------:R-:W-:-:S05]  /*14b50*/  UIADD3.64 UR10, UR10, 0x1804, URZ ;  /* 0x000018040a0a7897 */ /* 0x000fca000fffe03f */
[----:B------:R-:W-:-:S12]  /*14b60*/  HGMMA.64x128x8.F32.TF32 R24, gdesc[UR20], R24 ;  /* 0x05e00000141879f0 */ /* 0x000fd80008702818 */
[----:B------:R-:W-:Y:S03]  /*14b70*/  HGMMA.64x128x8.F32.TF32 R24, gdesc[UR8], R24, gsb0 ;  /* 0x05e00000081879f0 */ /* 0x000fe60008002818 */
[----:B------:R-:W-:Y:S02]  /*14b80*/  WARPGROUP.DEPBAR.LE gsb0, 0x1 ;  /* 0x00008000000079c5 */ /* 0x000fe40000010100 */
[----:B------:R-:W-:Y:S06]  /*14b90*/  BAR.SYNC.DEFER_BLOCKING 0x0 ;  /* 0x0000000000007b1d */ /* 0x000fec0000010000 */
[----:B------:R-:W-:Y:S01]  /*14ba0*/  @!PT LDS RZ, [RZ] ;  /* 0x00000000fffff984 */ /* 0x000fe20000000800 */
[----:B------:R-:W-:Y:S01]  /*14bb0*/  @!PT LDS RZ, [RZ] ;  /* 0x00000000fffff984 */ /* 0x000fe20000000800 */
[----:B------:R-:W-:Y:S01]  /*14bc0*/  @!PT LDS RZ, [RZ] ;  /* 0x00000000fffff984 */ /* 0x000fe20000000800 */
[----:B------:R1:W-:Y:S04]  /*14bd0*/  LDGSTS.E [R92+-0x40000], desc[UR16][R94.64], P2 ;  /* 0xc00000005e5c7fae */ /* 0x0003e80009121850 */
[----:B------:R-:W1:Y:S02]  /*14be0*/  LDL R95, [R1+0x390] ;  /* 0x00039000015f7983 */ /* 0x000e640000100800 */
[----:B-1----:R-:W-:-:S02]  /*14bf0*/  LEA R94, P2, R95, R23, 0x2 ;  /* 0x000000175f5e7211 */ /* 0x002fc400078410ff */
[----:B------:R-:W4:Y:S01]  /*14c00*/  LDL R95, [R1+0x34c] ;  /* 0x00034c00015f7983 */ /* 0x000f220000100800 */
[----:B------:R-:W-:Y:S02]  /*14c10*/  PLOP3.LUT P3, PT, PT, PT, UP1, 0x40, 0x0 ;  /* 0x000000000000781c */ /* 0x000fe40003f6e818 */
[----:B------:R-:W-:-:S04]  /*14c20*/  SHF.R.U32.HI R96, RZ, 0x6, R96 ;  /* 0x00000006ff607819 */ /* 0x000fc80000011660 */
[----:B------:R-:W-:-:S04]  /*14c30*/  SGXT.U32 R96, R96, 0x3 ;  /* 0x000000036060781a */ /* 0x000fc80000000000 */
[----:B------:R-:W-:-:S05]  /*14c40*/  LOP3.LUT R96, R96, 0x60, RZ, 0xfc, !PT ;  /* 0x0000006060607812 */ /* 0x000fca00078efcff */
[----:B------:R-:W-:Y:S01]  /*14c50*/  IMAD R96, R96, UR6, RZ ;  /* 0x0000000660607c24 */ /* 0x000fe2000f8e02ff */
[----:B------:R-:W-:Y:S01]  /*14c60*/  PLOP3.LUT P4, PT, PT, PT, UP1, 0x40, 0x0 ;  /* 0x000000000000781c */ /* 0x000fe20003f8e818 */
[----:B------:R-:W-:Y:S01]  /*14c70*/  ULDC UR6, c[0x0][0x238] ;  /* 0x00008e0000067ab9 */ /* 0x000fe20000000800 */
[----:B----4-:R-:W-:-:S05]  /*14c80*/  IMAD.X R95, R90, 0x1, R95, P2 ;  /* 0x000000015a5f7824 */ /* 0x010fca00010e065f */
[----:B------:R1:W-:Y:S02]  /*14c90*/  LDGSTS.E [R92+-0x3e000], desc[UR16][R94.64], P1 ;  /* 0xc20000005e5c7fae */ /* 0x0003e40008921850 */
[----:B-1----:R-:W1:Y:S02]  /*14ca0*/  S2R R95, SR_TID.X ;  /* 0x00000000005f7919 */ /* 0x002e640000002100 */
[----:B-1----:R-:W-:Y:S02]  /*14cb0*/  SHF.R.U32.HI R94, RZ, 0x6, R95 ;  /* 0x00000006ff5e7819 */ /* 0x002fe4000001165f */
[----:B------:R-:W1:Y:S02]  /*14cc0*/  S2R R95, SR_TID.X ;  /* 0x00000000005f7919 */ /* 0x000e640000002100 */
[----:B------:R-:W-:-:S04]  /*14cd0*/  SGXT.U32 R94, R94, 0x3 ;  /* 0x000000035e5e781a */ /* 0x000fc80000000000 */
[----:B------:R-:W-:-:S04]  /*14ce0*/  LOP3.LUT R94, R94, 0x40, RZ, 0xfc, !PT ;  /* 0x000000405e5e7812 */ /* 0x000fc800078efcff */
[----:B------:R-:W-:Y:S02]  /*14cf0*/  ISETP.GE.AND P1, PT, R94, UR12, PT ;  /* 0x0000000c5e007c0c */ /* 0x000fe4000bf26270 */
[----:B------:R-:W-:Y:S02]  /*14d00*/  PLOP3.LUT P2, PT, PT, PT, UP1, 0x40, 0x0 ;  /* 0x000000000000781c */ /* 0x000fe40003f4e818 */
[----:B------:R-:W-:-:S04]  /*14d10*/  SEL R94, RZ, 0x4, P1 ;  /* 0x00000004ff5e7807 */ /* 0x000fc80000800000 */
[----:B------:R-:W-:Y:S02]  /*14d20*/  SEL R94, R94, RZ, P2 ;  /* 0x000000ff5e5e7207 */ /* 0x000fe40001000000 */
[----:B-1----:R-:W-:-:S04]  /*14d30*/  SHF.R.U32.HI R95, RZ, 0x6, R95 ;  /* 0x00000006ff5f7819 */ /* 0x002fc8000001165f */
[----:B------:R-:W-:-:S04]  /*14d40*/  SGXT.U32 R95, R95, 0x3 ;  /* 0x000000035f5f781a */ /* 0x000fc80000000000 */
[----:B------:R-:W-:-:S04]  /*14d50*/  LOP3.LUT R95, R95, 0x60, RZ, 0xfc, !PT ;  /* 0x000000605f5f7812 */ /* 0x000fc800078efcff */
[----:B------:R-:W-:Y:S02]  /*14d60*/  ISETP.GE.AND P1, PT, R95, UR12, PT ;  /* 0x0000000c5f007c0c */ /* 0x000fe4000bf26270 */
[----:B------:R-:W-:Y:S02]  /*14d70*/  ISETP.NE.U32.AND P2, PT, R94, RZ, PT ;  /* 0x000000ff5e00720c */ /* 0x000fe40003f45070 */
[----:B------:R-:W-:-:S04]  /*14d80*/  SEL R94, RZ, 0x4, P1 ;  /* 0x00000004ff5e7807 */ /* 0x000fc80000800000 */
[----:B------:R-:W-:-:S04]  /*14d90*/  SEL R94, R94, RZ, P3 ;  /* 0x000000ff5e5e7207 */ /* 0x000fc80001800000 */
[----:B------:R-:W-:Y:S02]  /*14da0*/  ISETP.NE.U32.AND P1, PT, R94, RZ, PT ;  /* 0x000000ff5e00720c */ /* 0x000fe40003f25070 */
[----:B--2---:R-:W-:-:S05]  /*14db0*/  IADD3 R94, P3, R97, R23, RZ ;  /* 0x00000017615e7210 */ /* 0x004fca0007f7e0ff */
[----:B---3--:R-:W-:Y:S02]  /*14dc0*/  IMAD.X R95, R90, 0x1, R93, P3 ;  /* 0x000000015a5f7824 */ /* 0x008fe400018e065d */
[----:B------:R-:W2:Y:S04]  /*14dd0*/  LDL R93, [R1+0x6b8] ;  /* 0x0006b800015d7983 */ /* 0x000ea80000100800 */
[----:B------:R1:W-:Y:S02]  /*14de0*/  LDGSTS.E [R92+-0x3c000], desc[UR16][R94.64], P2 ;  /* 0xc40000005e5c7fae */ /* 0x0003e40009121850 */
[----:B-1----:R-:W-:Y:S02]  /*14df0*/  IMAD.MOV.U32 R94, RZ, RZ, R23 ;  /* 0x000000ffff5e7224 */ /* 0x002fe400078e0017 */
[----:B------:R-:W-:-:S02]  /*14e00*/  IMAD.MOV.U32 R95, RZ, RZ, R90 ;  /* 0x000000ffff5f7224 */ /* 0x000fc400078e005a */
[----:B------:R-:W-:-:S05]  /*14e10*/  IMAD.WIDE R96, R96, 0x4, R94 ;  /* 0x0000000460607825 */ /* 0x000fca00078e025e */
[----:B------:R1:W-:Y:S02]  /*14e20*/  LDGSTS.E [R92+-0x3a000], desc[UR16][R96.64], P1 ;  /* 0xc6000000605c7fae */ /* 0x0003e40008921850 */
[----:B-1----:R-:W1:Y:S02]  /*14e30*/  S2R R97, SR_TID.X ;  /* 0x0000000000617919 */ /* 0x002e640000002100 */
[----:B-1----:R-:W-:-:S04]  /*14e40*/  SHF.R.U32.HI R97, RZ, 0x6, R97 ;  /* 0x00000006ff617819 */ /* 0x002fc80000011661 */
[----:B------:R-:W-:-:S04]  /*14e50*/  SGXT.U32 R97, R97, 0x3 ;  /* 0x000000036161781a */ /* 0x000fc80000000000 */
[C---:B------:R-:W-:Y:S02]  /*14e60*/  LOP3.LUT R92, R97.reuse, 0x8, RZ, 0xfc, !PT ;  /* 0x00000008615c7812 */ /* 0x040fe400078efcff */
[----:B------:R-:W-:Y:S02]  /*14e70*/  LOP3.LUT R96, R97, 0x28, RZ, 0xfc, !PT ;  /* 0x0000002861607812 */ /* 0x000fe400078efcff */
[----:B------:R-:W3:Y:S02]  /*14e80*/  LDL R97, [R1+0x38c] ;  /* 0x00038c0001617983 */ /* 0x000ee40000100800 */
[----:B------:R-:W-:Y:S02]  /*14e90*/  ISETP.GE.AND P2, PT, R96, UR12, PT ;  /* 0x0000000c60007c0c */ /* 0x000fe4000bf46270 */
[----:B------:R-:W-:Y:S02]  /*14ea0*/  ISETP.GE.AND P1, PT, R92, UR12, PT ;  /* 0x0000000c5c007c0c */ /* 0x000fe4000bf26270 */
[----:B------:R-:W-:-:S02]  /*14eb0*/  SEL R96, RZ, 0x4, P2 ;  /* 0x00000004ff607807 */ /* 0x000fc40001000000 */
[----:B------:R-:W-:Y:S02]  /*14ec0*/  PLOP3.LUT P3, PT, PT, PT, UP1, 0x40, 0x0 ;  /* 0x000000000000781c */ /* 0x000fe40003f6e818 */
[----:B------:R-:W-:Y:S02]  /*14ed0*/  SEL R92, RZ, 0x4, P1 ;  /* 0x00000004ff5c7807 */ /* 0x000fe40000800000 */
[----:B------:R-:W-:Y:S02]  /*14ee0*/  SEL R96, R96, RZ, P4 ;  /* 0x000000ff60607207 */ /* 0x000fe40002000000 */
[----:B------:R-:W-:Y:S02]  /*14ef0*/  SEL R92, R92, RZ, P3 ;  /* 0x000000ff5c5c7207 */ /* 0x000fe40001800000 */
[----:B------:R-:W-:Y:S02]  /*14f00*/  ISETP.NE.U32.AND P2, PT, R96, RZ, PT ;  /* 0x000000ff6000720c */ /* 0x000fe40003f45070 */
[----:B---3--:R-:W-:-:S02]  /*14f10*/  LEA R96, P3, R97, R23, 0x2 ;  /* 0x0000001761607211 */ /* 0x008fc400078610ff */
[----:B------:R-:W3:Y:S01]  /*14f20*/  LDL R97, [R1+0x358] ;  /* 0x0003580001617983 */ /* 0x000ee20000100800 */
[----:B------:R-:W-:Y:S01]  /*14f30*/  ISETP.NE.U32.AND P1, PT, R92, RZ, PT ;  /* 0x000000ff5c00720c */ /* 0x000fe20003f25070 */
[----:B------:R-:W-:-:S05]  /*14f40*/  IMAD.U32 R92, RZ, RZ, UR5 ;  /* 0x00000005ff5c7e24 */ /* 0x000fca000f8e00ff */
[----:B--2---:R-:W-:Y:S02]  /*14f50*/  IADD3 R92, R93, 0x100000, R92 ;  /* 0x001000005d5c7810 */ /* 0x004fe40007ffe05c */
[----:B------:R-:W2:Y:S01]  /*14f60*/  LDL R93, [R1+0x368] ;  /* 0x00036800015d7983 */ /* 0x000ea20000100800 */
[----:B---3--:R-:W-:-:S05]  /*14f70*/  IMAD.X R97, R90, 0x1, R97, P3 ;  /* 0x000000015a617824 */ /* 0x008fca00018e0661 */
[----:B------:R1:W-:Y:S04]  /*14f80*/  LDGSTS.E [R92+-0x40000], desc[UR16][R96.64], P1 ;  /* 0xc0000000605c7fae */ /* 0x0003e80008921850 */
[----:B------:R-:W1:Y:S02]  /*14f90*/  LDL R97, [R1+0x3b0] ;  /* 0x0003b00001617983 */ /* 0x000e640000100800 */
[----:B-1----:R-:W-:Y:S02]  /*14fa0*/  IADD3 R96, P1, R97, R23, RZ ;  /* 0x0000001761607210 */ /* 0x002fe40007f3e0ff */
[----:B------:R-:W3:Y:S03]  /*14fb0*/  LDL R97, [R1+0x378] ;  /* 0x0003780001617983 */ /* 0x000ee60000100800 */
[----:B---3--:R-:W-:-:S05]  /*14fc0*/  IMAD.X R97, R90, 0x1, R97, P1 ;  /* 0x000000015a617824 */ /* 0x008fca00008e0661 */
[----:B------:R1:W-:Y:S02]  /*14fd0*/  LDGSTS.E [R92+-0x3e000], desc[UR16][R96.64], P2 ;  /* 0xc2000000605c7fae */ /* 0x0003e40009121850 */
[----:B-1----:R-:W1:Y:S02]  /*14fe0*/  S2R R97, SR_TID.X ;  /* 0x0000000000617919 */ /* 0x002e640000002100 */
[----:B-1----:R-:W-:-:S04]  /*14ff0*/  SHF.R.U32.HI R97, RZ, 0x6, R97 ;  /* 0x00000006ff617819 */ /* 0x002fc80000011661 */
[----:B------:R-:W-:-:S04]  /*15000*/  SGXT.U32 R97, R97, 0x3 ;  /* 0x000000036161781a */ /* 0x000fc80000000000 */
[----:B------:R-:W-:Y:S02]  /*15010*/  LOP3.LUT R96, R97, 0x48, RZ, 0xfc, !PT ;  /* 0x0000004861607812 */ /* 0x000fe400078efcff */
[----:B------:R-:W3:Y:S02]  /*15020*/  LDL R97, [R1+0x3a0] ;  /* 0x0003a00001617983 */ /* 0x000ee40000100800 */
[----:B------:R-:W-:Y:S02]  /*15030*/  ISETP.GE.AND P1, PT, R96, UR12, PT ;  /* 0x0000000c60007c0c */ /* 0x000fe4000bf26270 */
[----:B------:R-:W-:Y:S02]  /*15040*/  PLOP3.LUT P2, PT, PT, PT, UP1, 0x40, 0x0 ;  /* 0x000000000000781c */ /* 0x000fe40003f4e818 */
[----:B------:R-:W-:-:S04]  /*15050*/  SEL R96, RZ, 0x4, P1 ;  /* 0x00000004ff607807 */ /* 0x000fc80000800000 */
[----:B------:R-:W-:-:S04]  /*15060*/  SEL R96, R96, RZ, P2 ;  /* 0x000000ff60607207 */ /* 0x000fc80001000000 */
[----:B------:R-:W-:Y:S02]  /*15070*/  ISETP.NE.U32.AND P2, PT, R96, RZ, PT ;  /* 0x000000ff6000720c */ /* 0x000fe40003f45070 */
[----:B------:R-:W1:Y:S01]  /*15080*/  S2R R96, SR_TID.X ;  /* 0x0000000000607919 */ /* 0x000e620000002100 */
[----:B------:R-:W-:Y:S02]  /*15090*/  PLOP3.LUT P3, PT, PT, PT, UP1, 0x40, 0x0 ;  /* 0x000000000000781c */ /* 0x000fe40003f6e818 */
[----:B-1----:R-:W-:-:S04]  /*150a0*/  SHF.R.U32.HI R96, RZ, 0x6, R96 ;  /* 0x00000006ff607819 */ /* 0x002fc80000011660 */
[----:B------:R-:W-:-:S04]  /*150b0*/  SGXT.U32 R96, R96, 0x3 ;  /* 0x000000036060781a */ /* 0x000fc80000000000 */
[----:B------:R-:W-:-:S04]  /*150c0*/  LOP3.LUT R96, R96, 0x68, RZ, 0xfc, !PT ;  /* 0x0000006860607812 */ /* 0x000fc800078efcff */
[----:B------:R-:W-:-:S04]  /*150d0*/  ISETP.GE.AND P1, PT, R96, UR12, PT ;  /* 0x0000000c60007c0c */ /* 0x000fc8000bf26270 */
[----:B------:R-:W-:-:S04]  /*150e0*/  SEL R96, RZ, 0x4, P1 ;  /* 0x00000004ff607807 */ /* 0x000fc80000800000 */
[----:B------:R-:W-:-:S04]  /*150f0*/  SEL R96, R96, RZ, P3 ;  /* 0x000000ff60607207 */ /* 0x000fc80001800000 */
[----:B------:R-:W-:Y:S02]  /*15100*/  ISETP.NE.U32.AND P1, PT, R96, RZ, PT ;  /* 0x000000ff6000720c */ /* 0x000fe40003f25070 */
[----:B---3--:R-:W-:-:S05]  /*15110*/  IADD3 R96, P3, R97, R23, RZ ;  /* 0x0000001761607210 */ /* 0x008fca0007f7e0ff */
[----:B--2---:R-:W-:Y:S01]  /*15120*/  IMAD.X R97, R90, 0x1, R93, P3 ;  /* 0x000000015a617824 */ /* 0x004fe200018e065d */
[----:B------:R-:W-:Y:S01]  /*15130*/  PLOP3.LUT P4, PT, PT, PT, UP1, 0x40, 0x0 ;  /* 0x000000000000781c */ /* 0x000fe20003f8e818 */
[----:B------:R-:W2:Y:S04]  /*15140*/  LDL R93, [R1+0x6b4] ;  /* 0x0006b400015d7983 */ /* 0x000ea80000100800 */
[----:B------:R1:W-:Y:S02]  /*15150*/  LDGSTS.E [R92+-0x3c000], desc[UR16][R96.64], P2 ;  /* 0xc4000000605c7fae */ /* 0x0003e40009121850 */
[----:B-1----:R-:W1:Y:S02]  /*15160*/  S2R R97, SR_TID.X ;  /* 0x0000000000617919 */ /* 0x002e640000002100 */
[----:B-1----:R-:W-:-:S04]  /*15170*/  SHF.R.U32.HI R97, RZ, 0x6, R97 ;  /* 0x00000006ff617819 */ /* 0x002fc80000011661 */
[----:B------:R-:W-:-:S04]  /*15180*/  SGXT.U32 R97, R97, 0x3 ;  /* 0x000000036161781a */ /* 0x000fc80000000000 */
[----:B------:R-:W-:-:S05]  /*15190*/  LOP3.LUT R97, R97, 0x68, RZ, 0xfc, !PT ;  /* 0x0000006861617812 */ /* 0x000fca00078efcff */
[----:B------:R-:W-:Y:S01]  /*151a0*/  IMAD R97, R97, UR6, RZ ;  /* 0x0000000661617c24 */ /* 0x000fe2000f8e02ff */
[----:B------:R-:W-:Y:S01]  /*151b0*/  PLOP3.LUT P3, PT, PT, PT, UP1, 0x40, 0x0 ;  /* 0x000000000000781c */ /* 0x000fe20003f6e818 */
[----:B------:R-:W-:Y:S02]  /*151c0*/  ULDC UR6, c[0x0][0x238] ;  /* 0x00008e0000067ab9 */ /* 0x000fe40000000800 */
        /* <DEDUP_REMOVED lines=11> */
[----:B------:R-:W-:Y:S02]  /*15280*/  SEL R92, RZ, 0x4, P1 ;  /* 0x00000004ff5c7807 */ /* 0x000fe40000800000 */
[----:B------:R-:W-:Y:S02]  /*15290*/  SEL R96, R96, RZ, P4 ;  /* 0x000000ff60607207 */ /* 0x000fe40002000000 */
[----:B------:R-:W-:Y:S02]  /*152a0*/  SEL R92, R92, RZ, P3 ;  /* 0x000000ff5c5c7207 */ /* 0x000fe40001800000 */
[----:B------:R-:W-:Y:S02]  /*152b0*/  ISETP.NE.U32.AND P2, PT, R96, RZ, PT ;  /* 0x000000ff6000720c */ /* 0x000fe40003f45070 */
[----:B---3--:R-:W-:Y:S02]  /*152c0*/  LEA R96, P3, R97, R23, 0x2 ;  /* 0x0000001761607211 */ /* 0x008fe400078610ff */
        /* <DEDUP_REMOVED lines=40> */
[----:B------:R-:W-:-:S04]  /*15550*/  IMAD R97, R97, UR6, RZ ;  /* 0x0000000661617c24 */ /* 0x000fc8000f8e02ff */
        /* <DEDUP_REMOVED lines=20> */
[----:B---3--:R-:W-:Y:S01]  /*156a0*/  IADD3 R92, R97, 0x100000, R92 ;  /* 0x00100000615c7810 */ /* 0x008fe20007ffe05c */
[----:B--2---:R-:W-:Y:S02]  /*156b0*/  IMAD.X R97, R90, 0x1, R93, P3 ;  /* 0x000000015a617824 */ /* 0x004fe400018e065d */
[----:B------:R-:W2:Y:S04]  /*156c0*/  LDL R93, [R1+0x360] ;  /* 0x00036000015d7983 */ /* 0x000ea80000100800 */
[----:B------:R1:W-:Y:S04]  /*156d0*/  LDGSTS.E [R92+-0x40000], desc[UR16][R96.64], P1 ;  /* 0xc0000000605c7fae */ /* 0x0003e80008921850 */
[----:B------:R-:W1:Y:S02]  /*156e0*/  LDL R97, [R1+0x3a8] ;  /* 0x0003a80001617983 */ /* 0x000e640000100800 */
[----:B-1----:R-:W-:-:S02]  /*156f0*/  IADD3 R96, P1, R97, R23, RZ ;  /* 0x0000001761607210 */ /* 0x002fc40007f3e0ff */
[----:B------:R-:W3:Y:S01]  /*15700*/  LDL R97, [R1+0x370] ;  /* 0x0003700001617983 */ /* 0x000ee20000100800 */
[----:B------:R-:W-:Y:S02]  /*15710*/  LOP3.LUT R88, R88, 0x58, RZ, 0xfc, !PT ;  /* 0x0000005858587812 */ /* 0x000fe400078efcff */
[----:B------:R-:W-:Y:S01]  /*15720*/  PLOP3.LUT P3, PT, PT, PT, UP1, 0x40, 0x0 ;  /* 0x000000000000781c */ /* 0x000fe20003f6e818 */
[----:B---3--:R-:W-:-:S05]  /*15730*/  IMAD.X R97, R90, 0x1, R97, P1 ;  /* 0x000000015a617824 */ /* 0x008fca00008e0661 */
[----:B------:R1:W-:Y:S04]  /*15740*/  LDGSTS.E [R92+-0x3e000], desc[UR16][R96.64], P2 ;  /* 0xc2000000605c7fae */ /* 0x0003e80009121850 */
[----:B------:R-:W3:Y:S01]  /*15750*/  LDL R97, [R1+0x398] ;  /* 0x0003980001617983 */ /* 0x000ee20000100800 */
[----:B------:R-:W-:Y:S02]  /*15760*/  ISETP.GE.AND P1, PT, R88, UR12, PT ;  /* 0x0000000c58007c0c */ /* 0x000fe4000bf26270 */
[----:B------:R-:W-:Y:S01]  /*15770*/  PLOP3.LUT P2, PT, PT, PT, UP1, 0x40, 0x0 ;  /* 0x000000000000781c */ /* 0x000fe20003f4e818 */
[----:B------:R-:W4:Y:S01]  /*15780*/  LDL R88, [R1+0x37c] ;  /* 0x00037c0001587983 */ /* 0x000f220000100800 */
[----:B-1----:R-:W-:-:S04]  /*15790*/  SEL R96, RZ, 0x4, P1 ;  /* 0x00000004ff607807 */ /* 0x002fc80000800000 */
[----:B------:R-:W-:-:S04]  /*157a0*/  SEL R96, R96, RZ, P2 ;  /* 0x000000ff60607207 */ /* 0x000fc80001000000 */
[----:B------:R-:W-:Y:S02]  /*157b0*/  ISETP.NE.U32.AND P2, PT, R96, RZ, PT ;  /* 0x000000ff6000720c */ /* 0x000fe40003f45070 */
[----:B------:R-:W1:Y:S02]  /*157c0*/  S2R R96, SR_TID.X ;  /* 0x0000000000607919 */ /* 0x000e640000002100 */
[----:B-1----:R-:W-:-:S04]  /*157d0*/  SHF.R.U32.HI R96, RZ, 0x6, R96 ;  /* 0x00000006ff607819 */ /* 0x002fc80000011660 */
[----:B------:R-:W-:-:S04]  /*157e0*/  SGXT.U32 R96, R96, 0x3 ;  /* 0x000000036060781a */ /* 0x000fc80000000000 */
[----:B------:R-:W-:-:S04]  /*157f0*/  LOP3.LUT R96, R96, 0x78, RZ, 0xfc, !PT ;  /* 0x0000007860607812 */ /* 0x000fc800078efcff */
[----:B------:R-:W-:-:S04]  /*15800*/  ISETP.GE.AND P1, PT, R96, UR12, PT ;  /* 0x0000000c60007c0c */ /* 0x000fc8000bf26270 */
[----:B------:R-:W-:-:S04]  /*15810*/  SEL R96, RZ, 0x4, P1 ;  /* 0x00000004ff607807 */ /* 0x000fc80000800000 */
[----:B------:R-:W-:-:S04]  /*15820*/  SEL R96, R96, RZ, P3 ;  /* 0x000000ff60607207 */ /* 0x000fc80001800000 */
[----:B------:R-:W-:Y:S01]  /*15830*/  ISETP.NE.U32.AND P1, PT, R96, RZ, PT ;  /* 0x000000ff6000720c */ /* 0x000fe20003f25070 */
[----:B------:R-:W-:Y:S04]  /*15840*/  STL [R1+0x6c4], R23 ;  /* 0x0006c41701007387 */ /* 0x000fe80000100800 */
[----:B------:R1:W-:Y:S01]  /*15850*/  STL [R1+0x6c0], R90 ;  /* 0x0006c05a01007387 */ /* 0x0003e20000100800 */
[----:B---3--:R-:W-:-:S05]  /*15860*/  IADD3 R96, P3, R97, R23, RZ ;  /* 0x0000001761607210 */ /* 0x008fca0007f7e0ff */
[----:B--2---:R-:W-:Y:S02]  /*15870*/  IMAD.X R97, R90, 0x1, R93, P3 ;  /* 0x000000015a617824 */ /* 0x004fe400018e065d */
[----:B-1----:R-:W2:Y:S04]  /*15880*/  LDL R90, [R1+0x338] ;  /* 0x00033800015a7983 */ /* 0x002ea80000100800 */
[----:B------:R-:W3:Y:S04]  /*15890*/  LDL.LU R93, [R1+0x328] ;  /* 0x00032800015d7983 */ /* 0x000ee80000300800 */
[----:B------:R-:W-:Y:S04]  /*158a0*/  LDGSTS.E [R92+-0x3c000], desc[UR16][R96.64], P2 ;  /* 0xc4000000605c7fae */ /* 0x000fe80009121850 */
[----:B------:R-:W3:Y:S04]  /*158b0*/  LDL R96, [R1+0x380] ;  /* 0x0003800001607983 */ /* 0x000ee80000100800 */
[----:B------:R-:W3:Y:S01]  /*158c0*/  LDL.LU R97, [R1+0x14] ;  /* 0x0000140001617983 */ /* 0x000ee20000300800 */
[----:B------:R-:W1:Y:S01]  /*158d0*/  S2R R23, SR_TID.X ;  /* 0x0000000000177919 */ /* 0x000e620000002100 */
[----:B----4-:R-:W-:Y:S01]  /*158e0*/  IMAD.WIDE R94, R88, 0x4, R94 ;  /* 0x00000004585e7825 */ /* 0x010fe200078e025e */
[----:B------:R-:W-:Y:S01]  /*158f0*/  PLOP3.LUT P2, PT, PT, PT, UP1, 0x40, 0x0 ;  /* 0x000000000000781c */ /* 0x000fe20003f4e818 */
[----:B------:R-:W4:Y:S04]  /*15900*/  LDL.LU R88, [R1+0x7dc] ;  /* 0x0007dc0001587983 */ /* 0x000f280000300800 */
[----:B------:R1:W-:Y:S01]  /*15910*/  LDGSTS.E [R92+-0x3a000], desc[UR16][R94.64], P1 ;  /* 0xc60000005e5c7fae */ /* 0x0003e20008921850 */
[----:B------:R-:W-:-:S03]  /*15920*/  ULEA UR5, UR15, UR7, 0x12 ;  /* 0x000000070f057291 */ /* 0x000fc6000f8e903f */
[----:B------:R-:W0:Y:S01]  /*15930*/  LDGDEPBAR ;  /* 0x00000000000079af */ /* 0x000e220000000000 */
[----:B-1----:R-:W-:-:S04]  /*15940*/  LOP3.LUT R23, R23, 0x7f, RZ, 0xc0, !PT ;  /* 0x0000007f17177812 */ /* 0x002fc800078ec0ff */
[----:B------:R-:W-:Y:S02]  /*15950*/  ISETP.GE.AND P1, PT, R23, UR12, PT ;  /* 0x0000000c17007c0c */ /* 0x000fe4000bf26270 */
[----:B------:R-:W4:Y:S02]  /*15960*/  LDL R23, [R1+0x318] ;  /* 0x0003180001177983 */ /* 0x000f240000100800 */
[----:B------:R-:W-:-:S04]  /*15970*/  SEL R92, RZ, 0x4, P1 ;  /* 0x00000004ff5c7807 */ /* 0x000fc80000800000 */
[----:B------:R-:W-:Y:S02]  /*15980*/  SEL R92, R92, RZ, P2 ;  /* 0x000000ff5c5c7207 */ /* 0x000fe40001000000 */
[----:B--2---:R-:W-:Y:S02]  /*15990*/  IADD3 R94, P2, R0, R90, RZ ;  /* 0x0000005a005e7210 */ /* 0x004fe40007f5e0ff */
[----:B------:R-:W2:Y:S03]  /*159a0*/  LDL.LU R90, [R1+0x30c] ;  /* 0x00030c00015a7983 */ /* 0x000ea60000300800 */
[----:B---3--:R-:W-:Y:S01]  /*159b0*/  IMAD.X R95, R97, 0x1, R2, P2 ;  /* 0x00000001615f7824 */ /* 0x008fe200010e0602 */
[----:B------:R1:W-:Y:S04]  /*159c0*/  STL [R1+0x6c8], R97 ;  /* 0x0006c86101007387 */ /* 0x0003e80000100800 */
[----:B-1----:R-:W3:Y:S01]  /*159d0*/  LDL R97, [R1+0x32c] ;  /* 0x00032c0001617983 */ /* 0x002ee20000100800 */
[----:B------:R-:W-:Y:S01]  /*159e0*/  ISETP.NE.U32.AND P1, PT, R92, RZ, PT ;  /* 0x000000ff5c00720c */ /* 0x000fe20003f25070 */
[----:B------:R-:W-:-:S02]  /*159f0*/  VIADD R92, R96, UR5 ;  /* 0x00000005605c7c36 */ /* 0x000fc40008000000 */
[----:B------:R-:W2:Y:S10]  /*15a00*/  LDL.LU R96, [R1+0x330] ;  /* 0x0003300001607983 */ /* 0x000eb40000300800 */
[----:B------:R3:W-:Y:S02]  /*15a10*/  LDGSTS.E [R92], desc[UR16][R94.64], P1 ;  /* 0x000000005e5c7fae */ /* 0x0007e40008921850 */
[----:B---3--:R-:W-:-:S02]  /*15a20*/  IADD3 R94, P2, R0, R97, RZ ;  /* 0x00000061005e7210 */ /* 0x008fc40007f5e0ff */
[----:B------:R-:W3:Y:S03]  /*15a30*/  LDL R97, [R1+0x2f8] ;  /* 0x0002f80001617983 */ /* 0x000ee60000100800 */
[----:B------:R-:W-:Y:S01]  /*15a40*/  IMAD.X R95, R93, 0x1, R2, P2 ;  /* 0x000000015d5f7824 */ /* 0x000fe200010e0602 */
[----:B------:R1:W-:Y:S04]  /*15a50*/  STL [R1+0x6cc], R93 ;  /* 0x0006cc5d01007387 */ /* 0x0003e80000100800 */
[----:B------:R4:W-:Y:S04]  /*15a60*/  LDGSTS.E [R92+0x400], desc[UR16][R94.64], P1 ;  /* 0x004000005e5c7fae */ /* 0x0009e80008921850 */
[----:B-1----:R-:W3:Y:S04]  /*15a70*/  LDL.LU R93, [R1+0x308] ;  /* 0x00030800015d7983 */ /* 0x002ee80000300800 */
[----:B------:R-:W4:Y:S02]  /*15a80*/  LDL R95, [R1+0x31c] ;  /* 0x00031c00015f7983 */ /* 0x000f240000100800 */
[----:B----4-:R-:W-:-:S05]  /*15a90*/  IADD3 R94, P2, R0, R95, RZ ;  /* 0x0000005f005e7210 */ /* 0x010fca0007f5e0ff */
[----:B------:R-:W-:Y:S02]  /*15aa0*/  IMAD.X R95, R23, 0x1, R2, P2 ;  /* 0x00000001175f7824 */ /* 0x000fe400010e0602 */
[----:B------:R-:W4:Y:S04]  /*15ab0*/  LDL.LU R23, [R1+0x310] ;  /* 0x0003100001177983 */ /* 0x000f280000300800 */
[----:B------:R1:W-:Y:S04]  /*15ac0*/  LDGSTS.E [R92+0x800], desc[UR16][R94.64], P1 ;  /* 0x008000005e5c7fae */ /* 0x0003e80008921850 */
[----:B--2---:R2:W-:Y:S01]  /*15ad0*/  STL [R1+0x6f4], R90 ;  /* 0x0006f45a01007387 */ /* 0x0045e20000100800 */
[----:B-1----:R-:W-:-:S03]  /*15ae0*/  IADD3 R94, P2, R0, R90, RZ ;  /* 0x0000005a005e7210 */ /* 0x002fc60007f5e0ff */
[----:B--2---:R-:W2:Y:S02]  /*15af0*/  LDL.LU R90, [R1+0x2d8] ;  /* 0x0002d800015a7983 */ /* 0x004ea40000300800 */
[----:B---3--:R-:W-:Y:S02]  /*15b00*/  IMAD.X R95, R93, 0x1, R2, P2 ;  /* 0x000000015d5f7824 */ /* 0x008fe400010e0602 */
[----:B------:R1:W-:Y:S04]  /*15b10*/  STL [R1+0x6d0], R93 ;  /* 0x0006d05d01007387 */ /* 0x0003e80000100800 */
[----:B------:R3:W-:Y:S04]  /*15b20*/  LDGSTS.E [R92+0xc00], desc[UR16][R94.64], P1 ;  /* 0x00c000005e5c7fae */ /* 0x0007e80008921850 */
[----:B-1----:R-:W4:Y:S04]  /*15b30*/  LDL.LU R93, [R1+0x334] ;  /* 0x00033400015d7983 */ /* 0x002f280000300800 */
[----:B------:R-:W3:Y:S02]  /*15b40*/  LDL R95, [R1+0x2fc] ;  /* 0x0002fc00015f7983 */ /* 0x000ee40000100800 */
[----:B---3--:R-:W-:-:S05]  /*15b50*/  IADD3 R94, P2, R0, R95, RZ ;  /* 0x0000005f005e7210 */ /* 0x008fca0007f5e0ff */
[----:B------:R-:W-:Y:S02]  /*15b60*/  IMAD.X R95, R97, 0x1, R2, P2 ;  /* 0x00000001615f7824 */ /* 0x000fe400010e0602 */
[----:B------:R-:W3:Y:S04]  /*15b70*/  LDL.LU R97, [R1+0x2a8] ;  /* 0x0002a80001617983 */ /* 0x000ee80000300800 */
[----:B------:R1:W-:Y:S04]  /*15b80*/  LDGSTS.E [R92+0x1000], desc[UR16][R94.64], P1 ;  /* 0x010000005e5c7fae */ /* 0x0003e80008921850 */
[----:B------:R-:W1:Y:S02]  /*15b90*/  LDL R95, [R1+0x2ec] ;  /* 0x0002ec00015f7983 */ /* 0x000e640000100800 */
[----:B-1----:R-:W-:-:S02]  /*15ba0*/  IADD3 R94, P2, R0, R95, RZ ;  /* 0x0000005f005e7210 */ /* 0x002fc40007f5e0ff */
[----:B------:R-:W2:Y:S03]  /*15bb0*/  LDL R95, [R1+0x2e8] ;  /* 0x0002e800015f7983 */ /* 0x000ea60000100800 */
[----:B--2---:R-:W-:-:S05]  /*15bc0*/  IMAD.X R95, R95, 0x1, R2, P2 ;  /* 0x000000015f5f7824 */ /* 0x004fca00010e0602 */
[----:B------:R1:W-:Y:S04]  /*15bd0*/  LDGSTS.E [R92+0x1400], desc[UR16][R94.64], P1 ;  /* 0x014000005e5c7fae */ /* 0x0003e80008921850 */
[----:B------:R-:W1:Y:S04]  /*15be0*/  LDL R95, [R1+0x2dc] ;  /* 0x0002dc00015f7983 */ /* 0x000e680000100800 */
[----:B------:R2:W-:Y:S01]  /*15bf0*/  STL [R1+0x6f8], R90 ;  /* 0x0006f85a01007387 */ /* 0x0005e20000100800 */
[----:B-1----:R-:W-:-:S05]  /*15c00*/  IADD3 R94, P2, R0, R95, RZ ;  /* 0x0000005f005e7210 */ /* 0x002fca0007f5e0ff */
[----:B------:R-:W-:Y:S02]  /*15c10*/  IMAD.X R95, R90, 0x1, R2, P2 ;  /* 0x000000015a5f7824 */ /* 0x000fe400010e0602 */
[----:B--2---:R-:W2:Y:S04]  /*15c20*/  LDL.LU R90, [R1+0x304] ;  /* 0x00030400015a7983 */ /* 0x004ea80000300800 */
[----:B------:R1:W-:Y:S04]  /*15c30*/  LDGSTS.E [R92+0x1800], desc[UR16][R94.64], P1 ;  /* 0x018000005e5c7fae */ /* 0x0003e80008921850 */
[----:B------:R-:W1:Y:S02]  /*15c40*/  LDL R95, [R1+0x2cc] ;  /* 0x0002cc00015f7983 */ /* 0x000e640000100800 */
[----:B-1----:R-:W-:-:S02]  /*15c50*/  IADD3 R94, P2, R0, R95, RZ ;  /* 0x0000005f005e7210 */ /* 0x002fc40007f5e0ff */
[----:B------:R-:W4:Y:S03]  /*15c60*/  LDL R95, [R1+0x2c8] ;  /* 0x0002c800015f7983 */ /* 0x000f260000100800 */
[----:B----4-:R-:W-:-:S05]  /*15c70*/  IMAD.X R95, R95, 0x1, R2, P2 ;  /* 0x000000015f5f7824 */ /* 0x010fca00010e0602 */
[----:B------:R1:W-:Y:S04]  /*15c80*/  LDGSTS.E [R92+0x1c00], desc[UR16][R94.64], P1 ;  /* 0x01c000005e5c7fae */ /* 0x0003e80008921850 */
[----:B------:R-:W1:Y:S02]  /*15c90*/  LDL R95, [R1+0x2bc] ;  /* 0x0002bc00015f7983 */ /* 0x000e640000100800 */
[----:B-1----:R-:W-:Y:S02]  /*15ca0*/  IADD3 R94, P2, R0, R95, RZ ;  /* 0x0000005f005e7210 */ /* 0x002fe40007f5e0ff */
[----:B------:R-:W4:Y:S03]  /*15cb0*/  LDL R95, [R1+0x2b8] ;  /* 0x0002b800015f7983 */ /* 0x000f260000100800 */
[----:B----4-:R-:W-:-:S05]  /*15cc0*/  IMAD.X R95, R95, 0x1, R2, P2 ;  /* 0x000000015f5f7824 */ /* 0x010fca00010e0602 */
[----:B------:R1:W-:Y:S04]  /*15cd0*/  LDGSTS.E [R92+0x2000], desc[UR16][R94.64], P1 ;  /* 0x020000005e5c7fae */ /* 0x0003e80008921850 */
[----:B------:R-:W1:Y:S04]  /*15ce0*/  LDL R95, [R1+0x2ac] ;  /* 0x0002ac00015f7983 */ /* 0x000e680000100800 */
[----:B---3--:R3:W-:Y:S01]  /*15cf0*/  STL [R1+0x71c], R97 ;  /* 0x00071c6101007387 */ /* 0x0087e20000100800 */
[----:B-1----:R-:W-:-:S05]  /*15d00*/  IADD3 R94, P2, R0, R95, RZ ;  /* 0x0000005f005e7210 */ /* 0x002fca0007f5e0ff */
[----:B------:R-:W-:Y:S02]  /*15d10*/  IMAD.X R95, R97, 0x1, R2, P2 ;  /* 0x00000001615f7824 */ /* 0x000fe400010e0602 */
[----:B---3--:R-:W3:Y:S04]  /*15d20*/  LDL R97, [R1+0x248] ;  /* 0x0002480001617983 */ /* 0x008ee80000100800 */
        /* <DEDUP_REMOVED lines=27> */
[----:B-1----:R-:W-:-:S05]  /*15ee0*/  IADD3 R94, P2, R0, R95, RZ ;  /* 0x0000005f005e7210 */ /* 0x002fca0007f5e0ff */
[----:B---3--:R-:W-:Y:S02]  /*15ef0*/  IMAD.X R95, R97, 0x1, R2, P2 ;  /* 0x00000001615f7824 */ /* 0x008fe400010e0602 */
[----:B------:R-:W3:Y:S04]  /*15f00*/  LDL R97, [R1+0x1e8] ;  /* 0x0001e80001617983 */ /* 0x000ee80000100800 */
        /* <DEDUP_REMOVED lines=180> */
[----:B------:R1:W-:Y:S02]  /*16a50*/  LDGSTS.E [R92+0x24c00], desc[UR16][R94.64], P1 ;  /* 0x24c000005e5c7fae */ /* 0x0003e40008921850 */
[----:B-1----:R-:W-:-:S05]  /*16a60*/  IADD3 R94, P2, R0, R124, RZ ;  /* 0x0000007c005e7210 */ /* 0x002fca0007f5e0ff */
[----:B------:R-:W-:-:S05]  /*16a70*/  IMAD.X R95, R123, 0x1, R2, P2 ;  /* 0x000000017b5f7824 */ /* 0x000fca00010e0602 */
        /* <DEDUP_REMOVED lines=30> */
[----:B------:R1:W-:Y:S04]  /*16c60*/  LDGSTS.E [R92+0x27800], desc[UR16][R94.64], P1 ;  /* 0x278000005e5c7fae */ /* 0x0003e80008921850 */
[----:B------:R4:W-:Y:S01]  /*16c70*/  STL [R1+0x7d4], R123 ;  /* 0x0007d47b01007387 */ /* 0x0009e20000100800 */
[----:B-1----:R-:W-:-:S03]  /*16c80*/  IADD3 R94, P2, R0, R3, RZ ;  /* 0x00000003005e7210 */ /* 0x002fc60007f5e0ff */
[----:B----4-:R-:W4:Y:S02]  /*16c90*/  LDL R123, [R1+0x320] ;  /* 0x00032000017b7983 */ /* 0x010f240000100800 */
[----:B------:R-:W-:Y:S02]  /*16ca0*/  IMAD.X R95, R10, 0x1, R2, P2 ;  /* 0x000000010a5f7824 */ /* 0x000fe400010e0602 */
[----:B------:R1:W-:Y:S04]  /*16cb0*/  STL [R1+0x7d8], R119 ;  /* 0x0007d87701007387 */ /* 0x0003e80000100800 */
[----:B------:R2:W-:Y:S04]  /*16cc0*/  LDGSTS.E [R92+0x27c00], desc[UR16][R94.64], P1 ;  /* 0x27c000005e5c7fae */ /* 0x0005e80008921850 */
[----:B-1----:R-:W3:Y:S04]  /*16cd0*/  LDL R119, [R1+0x324] ;  /* 0x0003240001777983 */ /* 0x002ee80000100800 */
[----:B------:R-:W4:Y:S01]  /*16ce0*/  LDL R92, [R1+0x678] ;  /* 0x00067800015c7983 */ /* 0x000f220000100800 */
[----:B--2---:R-:W-:-:S03]  /*16cf0*/  IADD3 R94, P2, R0, R93, RZ ;  /* 0x0000005d005e7210 */ /* 0x004fc60007f5e0ff */
[----:B------:R1:W-:Y:S04]  /*16d00*/  STL [R1+0x6d4], R93 ;  /* 0x0006d45d01007387 */ /* 0x0003e80000100800 */
[----:B-1----:R-:W2:Y:S01]  /*16d10*/  LDL.LU R93, [R1+0x300] ;  /* 0x00030000015d7983 */ /* 0x002ea20000300800 */
[----:B------:R-:W-:-:S03]  /*16d20*/  IMAD.X R95, R96, 0x1, R2, P2 ;  /* 0x00000001605f7824 */ /* 0x000fc600010e0602 */
[----:B------:R1:W-:Y:S04]  /*16d30*/  STL [R1+0x6d8], R96 ;  /* 0x0006d86001007387 */ /* 0x0003e80000100800 */
[----:B-1----:R-:W2:Y:S01]  /*16d40*/  LDL R96, [R1+0x2e4] ;  /* 0x0002e40001607983 */ /* 0x002ea20000100800 */
[----:B----4-:R-:W-:-:S05]  /*16d50*/  VIADD R92, R92, UR5 ;  /* 0x000000055c5c7c36 */ /* 0x010fca0008000000 */
[----:B------:R3:W-:Y:S02]  /*16d60*/  LDGSTS.E [R92+0x200], desc[UR16][R94.64], P1 ;  /* 0x002000005e5c7fae */ /* 0x0007e40008921850 */
[C---:B---3--:R-:W-:Y:S02]  /*16d70*/  IADD3 R94, P2, R0.reuse, R119, RZ ;  /* 0x00000077005e7210 */ /* 0x048fe40007f5e0ff */
[----:B------:R-:W3:Y:S03]  /*16d80*/  LDL R119, [R1+0x2f4] ;  /* 0x0002f40001777983 */ /* 0x000ee60000100800 */
[----:B------:R-:W-:Y:S02]  /*16d90*/  IMAD.X R95, R123, 0x1, R2, P2 ;  /* 0x000000017b5f7824 */ /* 0x000fe400010e0602 */
[----:B------:R-:W4:Y:S04]  /*16da0*/  LDL R123, [R1+0x2e0] ;  /* 0x0002e000017b7983 */ /* 0x000f280000100800 */
[----:B------:R1:W-:Y:S02]  /*16db0*/  LDGSTS.E [R92+0x600], desc[UR16][R94.64], P1 ;  /* 0x006000005e5c7fae */ /* 0x0003e40008921850 */
[----:B-1----:R-:W-:-:S02]  /*16dc0*/  IADD3 R94, P2, R0, R97, RZ ;  /* 0x00000061005e7210 */ /* 0x002fc40007f5e0ff */
[----:B------:R-:W4:Y:S03]  /*16dd0*/  LDL.LU R97, [R1+0x2d4] ;  /* 0x0002d40001617983 */ /* 0x000f260000300800 */
[----:B------:R-:W-:Y:S01]  /*16de0*/  IMAD.X R95, R23, 0x1, R2, P2 ;  /* 0x00000001175f7824 */ /* 0x000fe200010e0602 */
[----:B------:R1:W-:Y:S04]  /*16df0*/  STL [R1+0x6dc], R23 ;  /* 0x0006dc1701007387 */ /* 0x0003e80000100800 */
[----:B------:R2:W-:Y:S04]  /*16e00*/  LDGSTS.E [R92+0xa00], desc[UR16][R94.64], P1 ;  /* 0x00a000005e5c7fae */ /* 0x0005e80008921850 */
[----:B-1----:R-:W4:Y:S01]  /*16e10*/  LDL.LU R23, [R1+0x2c4] ;  /* 0x0002c40001177983 */ /* 0x002f220000300800 */
[----:B--2---:R-:W-:-:S03]  /*16e20*/  IADD3 R94, P2, R0, R90, RZ ;  /* 0x0000005a005e7210 */ /* 0x004fc60007f5e0ff */
[----:B------:R1:W-:Y:S02]  /*16e30*/  STL [R1+0x6fc], R90 ;  /* 0x0006fc5a01007387 */ /* 0x0003e40000100800 */
[----:B------:R-:W-:-:S05]  /*16e40*/  IMAD.X R95, R93, 0x1, R2, P2 ;  /* 0x000000015d5f7824 */ /* 0x000fca00010e0602 */
[----:B------:R3:W-:Y:S04]  /*16e50*/  LDGSTS.E [R92+0xe00], desc[UR16][R94.64], P1 ;  /* 0x00e000005e5c7fae */ /* 0x0007e80008921850 */
[----:B-1----:R-:W2:Y:S04]  /*16e60*/  LDL.LU R90, [R1+0x2d0] ;  /* 0x0002d000015a7983 */ /* 0x002ea80000300800 */
[----:B------:R1:W-:Y:S04]  /*16e70*/  STL [R1+0x6e0], R93 ;  /* 0x0006e05d01007387 */ /* 0x0003e80000100800 */
[----:B-1----:R-:W4:Y:S01]  /*16e80*/  LDL.LU R93, [R1+0x2f0] ;  /* 0x0002f000015d7983 */ /* 0x002f220000300800 */
[----:B---3--:R-:W-:-:S03]  /*16e90*/  IADD3 R94, P2, R0, R119, RZ ;  /* 0x00000077005e7210 */ /* 0x008fc60007f5e0ff */
[----:B------:R-:W3:Y:S02]  /*16ea0*/  LDL R119, [R1+0x2c0] ;  /* 0x0002c00001777983 */ /* 0x000ee40000100800 */
[----:B----4-:R-:W-:-:S05]  /*16eb0*/  IMAD.X R95, R93, 0x1, R2, P2 ;  /* 0x000000015d5f7824 */ /* 0x010fca00010e0602 */
[----:B------:R1:W-:Y:S02]  /*16ec0*/  LDGSTS.E [R92+0x1200], desc[UR16][R94.64], P1 ;  /* 0x012000005e5c7fae */ /* 0x0003e40008921850 */
[----:B-1----:R-:W-:-:S05]  /*16ed0*/  IADD3 R94, P2, R0, R96, RZ ;  /* 0x00000060005e7210 */ /* 0x002fca0007f5e0ff */
[----:B------:R-:W-:-:S05]  /*16ee0*/  IMAD.X R95, R123, 0x1, R2, P2 ;  /* 0x000000017b5f7824 */ /* 0x000fca00010e0602 */
[----:B------:R1:W-:Y:S04]  /*16ef0*/  LDGSTS.E [R92+0x1600], desc[UR16][R94.64], P1 ;  /* 0x016000005e5c7fae */ /* 0x0003e80008921850 */
[----:B------:R-:W-:Y:S04]  /*16f00*/  STL [R1+0x6e4], R93 ;  /* 0x0006e45d01007387 */ /* 0x000fe80000100800 */
[----:B------:R-:W4:Y:S01]  /*16f10*/  LDL R96, [R1+0x2b0] ;  /* 0x0002b00001607983 */ /* 0x000f220000100800 */
[----:B-1----:R-:W-:-:S03]  /*16f20*/  IADD3 R94, P2, R0, R97, RZ ;  /* 0x00000061005e7210 */ /* 0x002fc60007f5e0ff */
[----:B------:R1:W-:Y:S02]  /*16f30*/  STL [R1+0x720], R97 ;  /* 0x0007206101007387 */ /* 0x0003e40000100800 */
[----:B--2---:R-:W-:-:S05]  /*16f40*/  IMAD.X R95, R90, 0x1, R2, P2 ;  /* 0x000000015a5f7824 */ /* 0x004fca00010e0602 */
[----:B------:R2:W-:Y:S04]  /*16f50*/  LDGSTS.E [R92+0x1a00], desc[UR16][R94.64], P1 ;  /* 0x01a000005e5c7fae */ /* 0x0005e80008921850 */
[----:B-1----:R-:W4:Y:S04]  /*16f60*/  LDL.LU R97, [R1+0x2a0] ;  /* 0x0002a00001617983 */ /* 0x002f280000300800 */
[----:B------:R-:W-:Y:S01]  /*16f70*/  STL [R1+0x700], R90 ;  /* 0x0007005a01007387 */ /* 0x000fe20000100800 */
[----:B--2---:R-:W-:-:S03]  /*16f80*/  IADD3 R94, P2, R0, R23, RZ ;  /* 0x00000017005e7210 */ /* 0x004fc60007f5e0ff */
[----:B------:R1:W-:Y:S04]  /*16f90*/  STL [R1+0x728], R23 ;  /* 0x0007281701007387 */ /* 0x0003e80000100800 */
[----:B-1----:R-:W2:Y:S04]  /*16fa0*/  LDL.LU R23, [R1+0x2b4] ;  /* 0x0002b40001177983 */ /* 0x002ea80000300800 */
[----:B------:R-:W4:Y:S04]  /*16fb0*/  LDL R93, [R1+0x294] ;  /* 0x00029400015d7983 */ /* 0x000f280000100800 */
[----:B------:R-:W4:Y:S01]  /*16fc0*/  LDL R90, [R1+0x290] ;  /* 0x00029000015a7983 */ /* 0x000f220000100800 */
[----:B---3--:R-:W-:-:S05]  /*16fd0*/  IMAD.X R95, R119, 0x1, R2, P2 ;  /* 0x00000001775f7824 */ /* 0x008fca00010e0602 */
[----:B------:R2:W-:Y:S02]  /*16fe0*/  LDGSTS.E [R92+0x1e00], desc[UR16][R94.64], P1 ;  /* 0x01e000005e5c7fae */ /* 0x0005e40008921850 */
[----:B--2---:R-:W-:Y:S02]  /*16ff0*/  IADD3 R94, P2, R0, R23, RZ ;  /* 0x00000017005e7210 */ /* 0x004fe40007f5e0ff */
[----:B------:R1:W-:Y:S04]  /*17000*/  STL [R1+0x72c], R23 ;  /* 0x00072c1701007387 */ /* 0x0003e80000100800 */
[----:B-1----:R-:W2:Y:S01]  /*17010*/  LDL.LU R23, [R1+0x2a4] ;  /* 0x0002a40001177983 */ /* 0x002ea20000300800 */
[----:B----4-:R-:W-:-:S03]  /*17020*/  IMAD.X R95, R96, 0x1, R2, P2 ;  /* 0x00000001605f7824 */ /* 0x010fc600010e0602 */
[----:B------:R-:W3:Y:S04]  /*17030*/  LDL R123, [R1+0x280] ;  /* 0x00028000017b7983 */ /* 0x000ee80000100800 */
[----:B------:R-:W4:Y:S04]  /*17040*/  LDL R119, [R1+0x274] ;  /* 0x0002740001777983 */ /* 0x000f280000100800 */
[----:B------:R-:W4:Y:S04]  /*17050*/  LDL R96, [R1+0x270] ;  /* 0x0002700001607983 */ /* 0x000f280000100800 */
[----:B------:R2:W-:Y:S02]  /*17060*/  LDGSTS.E [R92+0x2200], desc[UR16][R94.64], P1 ;  /* 0x022000005e5c7fae */ /* 0x0005e40008921850 */
[----:B--2---:R-:W-:-:S02]  /*17070*/  IADD3 R94, P2, R0, R23, RZ ;  /* 0x00000017005e7210 */ /* 0x004fc40007f5e0ff */
[----:B------:R1:W-:Y:S04]  /*17080*/  STL [R1+0x730], R23 ;  /* 0x0007301701007387 */ /* 0x0003e80000100800 */
[----:B-1----:R-:W2:Y:S01]  /*17090*/  LDL.LU R23, [R1+0x284] ;  /* 0x0002840001177983 */ /* 0x002ea20000300800 */
[----:B------:R-:W-:-:S05]  /*170a0*/  IMAD.X R95, R97, 0x1, R2, P2 ;  /* 0x00000001615f7824 */ /* 0x000fca00010e0602 */
[----:B------:R1:W-:Y:S04]  /*170b0*/  LDGSTS.E [R92+0x2600], desc[UR16][R94.64], P1 ;  /* 0x026000005e5c7fae */ /* 0x0003e80008921850 */
[----:B------:R3:W-:Y:S01]  /*170c0*/  STL [R1+0x724], R97 ;  /* 0x0007246101007387 */ /* 0x0007e20000100800 */
[----:B-1----:R-:W-:-:S03]  /*170d0*/  IADD3 R94, P2, R0, R93, RZ ;  /* 0x0000005d005e7210 */ /* 0x002fc60007f5e0ff */
[----:B---3--:R-:W3:Y:S02]  /*170e0*/  LDL.LU R97, [R1+0x260] ;  /* 0x0002600001617983 */ /* 0x008ee40000300800 */
[----:B------:R-:W-:Y:S02]  /*170f0*/  IMAD.X R95, R90, 0x1, R2, P2 ;  /* 0x000000015a5f7824 */ /* 0x000fe400010e0602 */
[----:B------:R-:W3:Y:S04]  /*17100*/  LDL.LU R93, [R1+0x240] ;  /* 0x00024000015d7983 */ /* 0x000ee80000300800 */
[----:B------:R-:W3:Y:S04]  /*17110*/  LDL.LU R90, [R1+0x254] ;  /* 0x00025400015a7983 */ /* 0x000ee80000300800 */
[----:B------:R2:W-:Y:S02]  /*17120*/  LDGSTS.E [R92+0x2a00], desc[UR16][R94.64], P1 ;  /* 0x02a000005e5c7fae */ /* 0x0005e40008921850 */
[----:B--2---:R-:W-:-:S02]  /*17130*/  IADD3 R94, P2, R0, R23, RZ ;  /* 0x00000017005e7210 */ /* 0x004fc40007f5e0ff */
[----:B------:R1:W-:Y:S04]  /*17140*/  STL [R1+0x734], R23 ;  /* 0x0007341701007387 */ /* 0x0003e80000100800 */
[----:B-1----:R-:W2:Y:S01]  /*17150*/  LDL.LU R23, [R1+0x264] ;  /* 0x0002640001177983 */ /* 0x002ea20000300800 */
[----:B------:R-:W-:-:S03]  /*17160*/  IMAD.X R95, R123, 0x1, R2, P2 ;  /* 0x000000017b5f7824 */ /* 0x000fc600010e0602 */
[----:B------:R-:W3:Y:S04]  /*17170*/  LDL R123, [R1+0x244] ;  /* 0x00024400017b7983 */ /* 0x000ee80000100800 */
[----:B------:R4:W-:Y:S02]  /*17180*/  LDGSTS.E [R92+0x2e00], desc[UR16][R94.64], P1 ;  /* 0x02e000005e5c7fae */ /* 0x0009e40008921850 */
[----:B----4-:R-:W-:Y:S02]  /*17190*/  IADD3 R94, P2, R0, R119, RZ ;  /* 0x00000077005e7210 */ /* 0x010fe40007f5e0ff */
[----:B------:R-:W4:Y:S03]  /*171a0*/  LDL R119, [R1+0x234] ;  /* 0x0002340001777983 */ /* 0x000f260000100800 */
[----:B------:R-:W-:-:S02]  /*171b0*/  IMAD.X R95, R96, 0x1, R2, P2 ;  /* 0x00000001605f7824 */ /* 0x000fc400010e0602 */
[----:B------:R-:W4:Y:S04]  /*171c0*/  LDL R96, [R1+0x224] ;  /* 0x0002240001607983 */ /* 0x000f280000100800 */
[----:B------:R2:W-:Y:S02]  /*171d0*/  LDGSTS.E [R92+0x3200], desc[UR16][R94.64], P1 ;  /* 0x032000005e5c7fae */ /* 0x0005e40008921850 */
[----:B--2---:R-:W-:Y:S02]  /*171e0*/  IADD3 R94, P2, R0, R23, RZ ;  /* 0x00000017005e7210 */ /* 0x004fe40007f5e0ff */
[----:B------:R1:W-:Y:S03]  /*171f0*/  STL [R1+0x73c], R23 ;  /* 0x00073c1701007387 */ /* 0x0003e60000100800 */
[----:B---3--:R-:W-:-:S05]  /*17200*/  IMAD.X R95, R97, 0x1, R2, P2 ;  /* 0x00000001615f7824 */ /* 0x008fca00010e0602 */
[----:B------:R2:W-:Y:S04]  /*17210*/  LDGSTS.E [R92+0x3600], desc[UR16][R94.64], P1 ;  /* 0x036000005e5c7fae */ /* 0x0005e80008921850 */
[----:B-1----:R-:W3:Y:S04]  /*17220*/  LDL.LU R23, [R1+0x214] ;  /* 0x0002140001177983 */ /* 0x002ee80000300800 */
[----:B------:R1:W-:Y:S04]  /*17230*/  STL [R1+0x738], R97 ;  /* 0x0007386101007387 */ /* 0x0003e80000100800 */
[----:B-1----:R-:W3:Y:S04]  /*17240*/  LDL.LU R97, [R1+0x230] ;  /* 0x0002300001617983 */ /* 0x002ee80000300800 */
[----:B------:R-:W4:Y:S01]  /*17250*/  LDL R95, [R1+0x250] ;  /* 0x00025000015f7983 */ /* 0x000f220000100800 */
[----:B--2---:R-:W-:-:S03]  /*17260*/  IADD3 R94, P2, R0, R90, RZ ;  /* 0x0000005a005e7210 */ /* 0x004fc60007f5e0ff */
[----:B------:R1:W-:Y:S04]  /*17270*/  STL [R1+0x740], R90 ;  /* 0x0007405a01007387 */ /* 0x0003e80000100800 */
[----:B-1----:R-:W2:Y:S04]  /*17280*/  LDL.LU R90, [R1+0x220] ;  /* 0x00022000015a7983 */ /* 0x002ea80000300800 */
[----:B------:R-:W-:Y:S01]  /*17290*/  STL [R1+0x744], R93 ;  /* 0x0007445d01007387 */ /* 0x000fe20000100800 */
[----:B----4-:R-:W-:-:S05]  /*172a0*/  IMAD.X R95, R95, 0x1, R2, P2 ;  /* 0x000000015f5f7824 */ /* 0x010fca00010e0602 */
[----:B------:R1:W-:Y:S02]  /*172b0*/  LDGSTS.E [R92+0x3a00], desc[UR16][R94.64], P1 ;  /* 0x03a000005e5c7fae */ /* 0x0003e40008921850 */
[----:B-1----:R-:W-:-:S05]  /*172c0*/  IADD3 R94, P2, R0, R123, RZ ;  /* 0x0000007b005e7210 */ /* 0x002fca0007f5e0ff */
[----:B------:R-:W-:-:S05]  /*172d0*/  IMAD.X R95, R93, 0x1, R2, P2 ;  /* 0x000000015d5f7824 */ /* 0x000fca00010e0602 */
[----:B------:R1:W-:Y:S02]  /*172e0*/  LDGSTS.E [R92+0x3e00], desc[UR16][R94.64], P1 ;  /* 0x03e000005e5c7fae */ /* 0x0003e40008921850 */
[----:B-1----:R-:W-:-:S05]  /*172f0*/  IADD3 R94, P2, R0, R119, RZ ;  /* 0x00000077005e7210 */ /* 0x002fca0007f5e0ff */
[----:B---3--:R-:W-:Y:S01]  /*17300*/  IMAD.X R95, R97, 0x1, R2, P2 ;  /* 0x00000001615f7824 */ /* 0x008fe200010e0602 */
[----:B------:R1:W-:Y:S04]  /*17310*/  STL [R1+0x748], R97 ;  /* 0x0007486101007387 */ /* 0x0003e80000100800 */
[----:B------:R3:W-:Y:S04]  /*17320*/  LDGSTS.E [R92+0x4200], desc[UR16][R94.64], P1 ;  /* 0x042000005e5c7fae */ /* 0x0007e80008921850 */
[----:B-1----:R-:W4:Y:S04]  /*17330*/  LDL.LU R97, [R1+0x204] ;  /* 0x0002040001617983 */ /* 0x002f280000300800 */
[----:B------:R-:W4:Y:S01]  /*17340*/  LDL R119, [R1+0x1f0] ;  /* 0x0001f00001777983 */ /* 0x000f220000100800 */
[----:B---3--:R-:W-:-:S03]  /*17350*/  IADD3 R94, P2, R0, R96, RZ ;  /* 0x00000060005e7210 */ /* 0x008fc60007f5e0ff */
[----:B------:R-:W3:Y:S02]  /*17360*/  LDL R96, [R1+0x1e4] ;  /* 0x0001e40001607983 */ /* 0x000ee40000100800 */
[----:B--2---:R-:W-:Y:S02]  /*17370*/  IMAD.X R95, R90, 0x1, R2, P2 ;  /* 0x000000015a5f7824 */ /* 0x004fe400010e0602 */
[----:B------:R-:W2:Y:S04]  /*17380*/  LDL R123, [R1+0x1d4] ;  /* 0x0001d400017b7983 */ /* 0x000ea80000100800 */
[----:B------:R-:W2:Y:S04]  /*17390*/  LDL R93, [R1+0x1c4] ;  /* 0x0001c400015d7983 */ /* 0x000ea80000100800 */
[----:B------:R1:W-:Y:S04]  /*173a0*/  STL [R1+0x74c], R90 ;  /* 0x00074c5a01007387 */ /* 0x0003e80000100800 */
[----:B------:R1:W-:Y:S04]  /*173b0*/  LDGSTS.E [R92+0x4600], desc[UR16][R94.64], P1 ;  /* 0x046000005e5c7fae */ /* 0x0003e80008921850 */
[----:B-1----:R-:W4:Y:S01]  /*173c0*/  LDL.LU R90, [R1+0x210] ;  /* 0x00021000015a7983 */ /* 0x002f220000300800 */
[----:B------:R-:W-:-:S03]  /*173d0*/  IADD3 R94, P2, R0, R23, RZ ;  /* 0x00000017005e7210 */ /* 0x000fc60007f5e0ff */
[----:B------:R1:W-:Y:S04]  /*173e0*/  STL [R1+0x758], R23 ;  /* 0x0007581701007387 */ /* 0x0003e80000100800 */
[----:B-1----:R-:W2:Y:S01]  /*173f0*/  LDL.LU R23, [R1+0x1d0] ;  /* 0x0001d00001177983 */ /* 0x002ea20000300800 */
[----:B----4-:R-:W-:-:S03]  /*17400*/  IMAD.X R95, R90, 0x1, R2, P2 ;  /* 0x000000015a5f7824 */ /* 0x010fc600010e0602 */
[----:B------:R1:W-:Y:S04]  /*17410*/  STL [R1+0x750], R90 ;  /* 0x0007505a01007387 */ /* 0x0003e80000100800 */
[----:B------:R4:W-:Y:S04]  /*17420*/  LDGSTS.E [R92+0x4a00], desc[UR16][R94.64], P1 ;  /* 0x04a000005e5c7fae */ /* 0x0009e80008921850 */
[----:B-1----:R-:W3:Y:S01]  /*17430*/  LDL.LU R90, [R1+0x200] ;  /* 0x00020000015a7983 */ /* 0x002ee20000300800 */
[----:B----4-:R-:W-:-:S03]  /*17440*/  IADD3 R94, P2, R0, R97, RZ ;  /* 0x00000061005e7210 */ /* 0x010fc60007f5e0ff */
[----:B------:R1:W-:Y:S04]  /*17450*/  STL [R1+0x75c], R97 ;  /* 0x00075c6101007387 */ /* 0x0003e80000100800 */
[----:B-1----:R-:W4:Y:S01]  /*17460*/  LDL.LU R97, [R1+0x1c0] ;  /* 0x0001c00001617983 */ /* 0x002f220000300800 */
[----:B---3--:R-:W-:-:S03]  /*17470*/  IMAD.X R95, R90, 0x1, R2, P2 ;  /* 0x000000015a5f7824 */ /* 0x008fc600010e0602 */
[----:B------:R1:W-:Y:S04]  /*17480*/  STL [R1+0x754], R90 ;  /* 0x0007545a01007387 */ /* 0x0003e80000100800 */
[----:B------:R3:W-:Y:S04]  /*17490*/  LDGSTS.E [R92+0x4e00], desc[UR16][R94.64], P1 ;  /* 0x04e000005e5c7fae */ /* 0x0007e80008921850 */
[----:B-1----:R-:W2:Y:S04]  /*174a0*/  LDL.LU R90, [R1+0x1e0] ;  /* 0x0001e000015a7983 */ /* 0x002ea80000300800 */
[----:B------:R-:W3:Y:S02]  /*174b0*/  LDL R95, [R1+0x1f4] ;  /* 0x0001f400015f7983 */ /* 0x000ee40000100800 */
[----:B---3--:R-:W-:-:S05]  /*174c0*/  IADD3 R94, P2, R0, R95, RZ ;  /* 0x0000005f005e7210 */ /* 0x008fca0007f5e0ff */
[--C-:B------:R-:W-:Y:S02]  /*174d0*/  IMAD.X R95, R119, 0x1, R2.reuse, P2 ;  /* 0x00000001775f7824 */ /* 0x100fe400010e0602 */
[----:B------:R-:W3:Y:S04]  /*174e0*/  LDL R119, [R1+0x1b4] ;  /* 0x0001b40001777983 */ /* 0x000ee80000100800 */
[----:B------:R1:W-:Y:S02]  /*174f0*/  LDGSTS.E [R92+0x5200], desc[UR16][R94.64], P1 ;  /* 0x052000005e5c7fae */ /* 0x0003e40008921850 */
[----:B-1----:R-:W-:Y:S02]  /*17500*/  IADD3 R94, P2, R0, R96, RZ ;  /* 0x00000060005e7210 */ /* 0x002fe40007f5e0ff */
[----:B------:R-:W3:Y:S03]  /*17510*/  LDL R96, [R1+0x1a4] ;  /* 0x0001a40001607983 */ /* 0x000ee60000100800 */
[----:B--2---:R-:W-:Y:S01]  /*17520*/  IMAD.X R95, R90, 0x1, R2, P2 ;  /* 0x000000015a5f7824 */ /* 0x004fe200010e0602 */
[----:B------:R1:W-:Y:S04]  /*17530*/  STL [R1+0x760], R90 ;  /* 0x0007605a01007387 */ /* 0x0003e80000100800 */
[----:B------:R2:W-:Y:S04]  /*17540*/  LDGSTS.E [R92+0x5600], desc[UR16][R94.64], P1 ;  /* 0x056000005e5c7fae */ /* 0x0005e80008921850 */
[----:B-1----:R-:W3:Y:S01]  /*17550*/  LDL.LU R90, [R1+0x1b0] ;  /* 0x0001b000015a7983 */ /* 0x002ee20000300800 */
[----:B--2---:R-:W-:-:S05]  /*17560*/  IADD3 R94, P2, R0, R123, RZ ;  /* 0x0000007b005e7210 */ /* 0x004fca0007f5e0ff */
[--C-:B------:R-:W-:Y:S01]  /*17570*/  IMAD.X R95, R23, 0x1, R2.reuse, P2 ;  /* 0x00000001175f7824 */ /* 0x100fe200010e0602 */
[----:B------:R-:W-:Y:S04]  /*17580*/  STL [R1+0x764], R23 ;  /* 0x0007641701007387 */ /* 0x000fe80000100800 */
[----:B------:R1:W-:Y:S02]  /*17590*/  LDGSTS.E [R92+0x5a00], desc[UR16][R94.64], P1 ;  /* 0x05a000005e5c7fae */ /* 0x0003e40008921850 */
[C---:B-1----:R-:W-:Y:S02]  /*175a0*/  IADD3 R94, P2, R0.reuse, R93, RZ ;  /* 0x0000005d005e7210 */ /* 0x042fe40007f5e0ff */
[----:B------:R-:W2:Y:S03]  /*175b0*/  LDL R93, [R1+0x194] ;  /* 0x00019400015d7983 */ /* 0x000ea60000100800 */
[----:B----4-:R-:W-:Y:S01]  /*175c0*/  IMAD.X R95, R97, 0x1, R2, P2 ;  /* 0x00000001615f7824 */ /* 0x010fe200010e0602 */
[----:B------:R1:W-:Y:S04]  /*175d0*/  STL [R1+0x768], R97 ;  /* 0x0007686101007387 */ /* 0x0003e80000100800 */
[----:B------:R3:W-:Y:S04]  /*175e0*/  LDGSTS.E [R92+0x5e00], desc[UR16][R94.64], P1 ;  /* 0x05e000005e5c7fae */ /* 0x0007e80008921850 */
[----:B-1----:R-:W4:Y:S04]  /*175f0*/  LDL.LU R97, [R1+0x1a0] ;  /* 0x0001a00001617983 */ /* 0x002f280000300800 */
[----:B------:R-:W2:Y:S01]  /*17600*/  LDL R23, [R1+0x184] ;  /* 0x0001840001177983 */ /* 0x000ea20000100800 */
[----:B---3--:R-:W-:-:S05]  /*17610*/  IADD3 R94, P2, R0, R119, RZ ;  /* 0x00000077005e7210 */ /* 0x008fca0007f5e0ff */
[----:B------:R-:W-:Y:S01]  /*17620*/  IMAD.X R95, R90, 0x1, R2, P2 ;  /* 0x000000015a5f7824 */ /* 0x000fe200010e0602 */
[----:B------:R1:W-:Y:S04]  /*17630*/  STL [R1+0x76c], R90 ;  /* 0x00076c5a01007387 */ /* 0x0003e80000100800 */
[----:B------:R3:W-:Y:S04]  /*17640*/  LDGSTS.E [R92+0x6200], desc[UR16][R94.64], P1 ;  /* 0x062000005e5c7fae */ /* 0x0007e80008921850 */
[----:B-1----:R-:W2:Y:S04]  /*17650*/  LDL.LU R90, [R1+0x190] ;  /* 0x00019000015a7983 */ /* 0x002ea80000300800 */
[----:B------:R-:W2:Y:S01]  /*17660*/  LDL R119, [R1+0x174] ;  /* 0x0001740001777983 */ /* 0x000ea20000100800 */
[----:B---3--:R-:W-:-:S05]  /*17670*/  IADD3 R94, P2, R0, R96, RZ ;  /* 0x00000060005e7210 */ /* 0x008fca0007f5e0ff */
[----:B----4-:R-:W-:Y:S01]  /*17680*/  IMAD.X R95, R97, 0x1, R2, P2 ;  /* 0x00000001615f7824 */ /* 0x010fe200010e0602 */
[----:B------:R1:W-:Y:S04]  /*17690*/  STL [R1+0x770], R97 ;  /* 0x0007706101007387 */ /* 0x0003e80000100800 */
[----:B------:R2:W-:Y:S04]  /*176a0*/  LDGSTS.E [R92+0x6600], desc[UR16][R94.64], P1 ;  /* 0x066000005e5c7fae */ /* 0x0005e80008921850 */
[----:B-1----:R-:W3:Y:S04]  /*176b0*/  LDL.LU R97, [R1+0x180] ;  /* 0x0001800001617983 */ /* 0x002ee80000300800 */
[----:B------:R-:W4:Y:S01]  /*176c0*/  LDL R96, [R1+0x164] ;  /* 0x0001640001607983 */ /* 0x000f220000100800 */
[----:B--2---:R-:W-:-:S05]  /*176d0*/  IADD3 R94, P2, R0, R93, RZ ;  /* 0x0000005d005e7210 */ /* 0x004fca0007f5e0ff */
[----:B------:R-:W-:Y:S01]  /*176e0*/  IMAD.X R95, R90, 0x1, R2, P2 ;  /* 0x000000015a5f7824 */ /* 0x000fe200010e0602 */
[----:B------:R1:W-:Y:S04]  /*176f0*/  STL [R1+0x774], R90 ;  /* 0x0007745a01007387 */ /* 0x0003e80000100800 */
[----:B------:R2:W-:Y:S04]  /*17700*/  LDGSTS.E [R92+0x6a00], desc[UR16][R94.64], P1 ;  /* 0x06a000005e5c7fae */ /* 0x0005e80008921850 */
[----:B-1----:R-:W4:Y:S01]  /*17710*/  LDL.LU R90, [R1+0x170] ;  /* 0x00017000015a7983 */ /* 0x002f220000300800 */
[----:B--2---:R-:W-:-:S03]  /*17720*/  IADD3 R94, P2, R0, R23, RZ ;  /* 0x00000017005e7210 */ /* 0x004fc60007f5e0ff */
[----:B------:R-:W2:Y:S04]  /*17730*/  LDL R23, [R1+0x154] ;  /* 0x0001540001177983 */ /* 0x000ea80000100800 */
[----:B------:R-:W2:Y:S01]  /*17740*/  LDL.LU R93, [R1+0x140] ;  /* 0x00014000015d7983 */ /* 0x000ea20000300800 */
[----:B---3--:R-:W-:-:S03]  /*17750*/  IMAD.X R95, R97, 0x1, R2, P2 ;  /* 0x00000001615f7824 */ /* 0x008fc600010e0602 */
[----:B------:R1:W-:Y:S04]  /*17760*/  STL [R1+0x778], R97 ;  /* 0x0007786101007387 */ /* 0x0003e80000100800 */
[----:B------:R3:W-:Y:S04]  /*17770*/  LDGSTS.E [R92+0x6e00], desc[UR16][R94.64], P1 ;  /* 0x06e000005e5c7fae */ /* 0x0007e80008921850 */
[----:B-1----:R-:W2:Y:S01]  /*17780*/  LDL.LU R97, [R1+0x160] ;  /* 0x0001600001617983 */ /* 0x002ea20000300800 */
[----:B---3--:R-:W-:-:S05]  /*17790*/  IADD3 R94, P2, R0, R119, RZ ;  /* 0x00000077005e7210 */ /* 0x008fca0007f5e0ff */
[----:B----4-:R-:W-:Y:S01]  /*177a0*/  IMAD.X R95, R90, 0x1, R2, P2 ;  /* 0x000000015a5f7824 */ /* 0x010fe200010e0602 */
[----:B------:R1:W-:Y:S04]  /*177b0*/  STL [R1+0x77c], R90 ;  /* 0x00077c5a01007387 */ /* 0x0003e80000100800 */
[----:B------:R3:W-:Y:S04]  /*177c0*/  LDGSTS.E [R92+0x7200], desc[UR16][R94.64], P1 ;  /* 0x072000005e5c7fae */ /* 0x0007e80008921850 */
[----:B-1----:R-:W4:Y:S04]  /*177d0*/  LDL.LU R90, [R1+0x150] ;  /* 0x00015000015a7983 */ /* 0x002f280000300800 */
[----:B------:R-:W4:Y:S01]  /*177e0*/  LDL R123, [R1+0x134] ;  /* 0x00013400017b7983 */ /* 0x000f220000100800 */
[----:B---3--:R-:W-:-:S03]  /*177f0*/  IADD3 R94, P2, R0, R96, RZ ;  /* 0x00000060005e7210 */ /* 0x008fc60007f5e0ff */
[----:B------:R-:W3:Y:S02]  /*17800*/  LDL.LU R96, [R1+0x120] ;  /* 0x0001200001607983 */ /* 0x000ee40000300800 */
[----:B--2---:R-:W-:Y:S02]  /*17810*/  IMAD.X R95, R97, 0x1, R2, P2 ;  /* 0x00000001615f7824 */ /* 0x004fe400010e0602 */
[----:B------:R1:W-:Y:S04]  /*17820*/  STL [R1+0x780], R97 ;  /* 0x0007806101007387 */ /* 0x0003e80000100800 */
[----:B------:R2:W-:Y:S04]  /*17830*/  LDGSTS.E [R92+0x7600], desc[UR16][R94.64], P1 ;  /* 0x076000005e5c7fae */ /* 0x0005e80008921850 */
[----:B------:R-:W3:Y:S04]  /*17840*/  LDL R119, [R1+0x124] ;  /* 0x0001240001777983 */ /* 0x000ee80000100800 */
[----:B-1----:R-:W3:Y:S01]  /*17850*/  LDL R97, [R1+0x144] ;  /* 0x0001440001617983 */ /* 0x002ee20000100800 */
[----:B--2---:R-:W-:-:S03]  /*17860*/  IADD3 R94, P2, R0, R23, RZ ;  /* 0x00000017005e7210 */ /* 0x004fc60007f5e0ff */
[----:B------:R-:W2:Y:S02]  /*17870*/  LDL R23, [R1+0x114] ;  /* 0x0001140001177983 */ /* 0x000ea40000100800 */
[----:B----4-:R-:W-:Y:S02]  /*17880*/  IMAD.X R95, R90, 0x1, R2, P2 ;  /* 0x000000015a5f7824 */ /* 0x010fe400010e0602 */
[----:B------:R1:W-:Y:S04]  /*17890*/  STL [R1+0x784], R90 ;  /* 0x0007845a01007387 */ /* 0x0003e80000100800 */
[----:B------:R3:W-:Y:S04]  /*178a0*/  LDGSTS.E [R92+0x7a00], desc[UR16][R94.64], P1 ;  /* 0x07a000005e5c7fae */ /* 0x0007e80008921850 */
[----:B-1----:R-:W4:Y:S04]  /*178b0*/  LDL.LU R90, [R1+0x130] ;  /* 0x00013000015a7983 */ /* 0x002f280000300800 */
[----:B------:R1:W-:Y:S01]  /*178c0*/  STL [R1+0x788], R93 ;  /* 0x0007885d01007387 */ /* 0x0003e20000100800 */
[----:B---3--:R-:W-:-:S05]  /*178d0*/  IADD3 R94, P2, R0, R97, RZ ;  /* 0x00000061005e7210 */ /* 0x008fca0007f5e0ff */
[--C-:B------:R-:W-:Y:S02]  /*178e0*/  IMAD.X R95, R93, 0x1, R2.reuse, P2 ;  /* 0x000000015d5f7824 */ /* 0x100fe400010e0602 */
[----:B-1----:R-:W3:Y:S04]  /*178f0*/  LDL.LU R93, [R1+0x110] ;  /* 0x00011000015d7983 */ /* 0x002ee80000300800 */
[----:B------:R1:W-:Y:S02]  /*17900*/  LDGSTS.E [R92+0x7e00], desc[UR16][R94.64], P1 ;  /* 0x07e000005e5c7fae */ /* 0x0003e40008921850 */
[----:B-1----:R-:W-:Y:S02]  /*17910*/  IADD3 R94, P2, R0, R123, RZ ;  /* 0x0000007b005e7210 */ /* 0x002fe40007f5e0ff */
[----:B------:R-:W3:Y:S04]  /*17920*/  LDL R123, [R1+0x104] ;  /* 0x00010400017b7983 */ /* 0x000ee80000100800 */
[----:B------:R-:W3:Y:S01]  /*17930*/  LDL.LU R97, [R1+0xf0] ;  /* 0x0000f00001617983 */ /* 0x000ee20000300800 */
[----:B----4-:R-:W-:-:S05]  /*17940*/  IMAD.X R95, R90, 0x1, R2, P2 ;  /* 0x000000015a5f7824 */ /* 0x010fca00010e0602 */
[----:B------:R1:W-:Y:S02]  /*17950*/  LDGSTS.E [R92+0x20200], desc[UR16][R94.64], P1 ;  /* 0x202000005e5c7fae */ /* 0x0003e40008921850 */
[----:B-1----:R-:W-:Y:S02]  /*17960*/  IADD3 R94, P2, R0, R119, RZ ;  /* 0x00000077005e7210 */ /* 0x002fe40007f5e0ff */
[----:B------:R-:W-:Y:S03]  /*17970*/  STL [R1+0x78c], R90 ;  /* 0x00078c5a01007387 */ /* 0x000fe60000100800 */
[----:B------:R-:W-:Y:S01]  /*17980*/  IMAD.X R95, R96, 0x1, R2, P2 ;  /* 0x00000001605f7824 */ /* 0x000fe200010e0602 */
[----:B------:R1:W-:Y:S04]  /*17990*/  STL [R1+0x790], R96 ;  /* 0x0007906001007387 */ /* 0x0003e80000100800 */
[----:B------:R2:W-:Y:S04]  /*179a0*/  LDGSTS.E [R92+0x20600], desc[UR16][R94.64], P1 ;  /* 0x206000005e5c7fae */ /* 0x0005e80008921850 */
[----:B-1----:R-:W4:Y:S04]  /*179b0*/  LDL.LU R96, [R1+0x100] ;  /* 0x0001000001607983 */ /* 0x002f280000300800 */
[----:B------:R-:W4:Y:S01]  /*179c0*/  LDL R119, [R1+0xe4] ;  /* 0x0000e40001777983 */ /* 0x000f220000100800 */
[----:B--2---:R-:W-:-:S03]  /*179d0*/  IADD3 R94, P2, R0, R23, RZ ;  /* 0x00000017005e7210 */ /* 0x004fc60007f5e0ff */
[----:B------:R-:W2:Y:S02]  /*179e0*/  LDL.LU R23, [R1+0xd0] ;  /* 0x0000d00001177983 */ /* 0x000ea40000300800 */
[----:B---3--:R-:W-:Y:S02]  /*179f0*/  IMAD.X R95, R93, 0x1, R2, P2 ;  /* 0x000000015d5f7824 */ /* 0x008fe400010e0602 */
[----:B------:R1:W-:Y:S04]  /*17a00*/  STL [R1+0x794], R93 ;  /* 0x0007945d01007387 */ /* 0x0003e80000100800 */
[----:B------:R3:W-:Y:S04]  /*17a10*/  LDGSTS.E [R92+0x20a00], desc[UR16][R94.64], P1 ;  /* 0x20a000005e5c7fae */ /* 0x0007e80008921850 */
[----:B-1----:R-:W2:Y:S01]  /*17a20*/  LDL R93, [R1+0xf4] ;  /* 0x0000f400015d7983 */ /* 0x002ea20000100800 */
[----:B---3--:R-:W-:-:S03]  /*17a30*/  IADD3 R94, P2, R0, R123, RZ ;  /* 0x0000007b005e7210 */ /* 0x008fc60007f5e0ff */
[----:B------:R-:W3:Y:S04]  /*17a40*/  LDL R123, [R1+0xc4] ;  /* 0x0000c400017b7983 */ /* 0x000ee80000100800 */
[----:B------:R-:W3:Y:S01]  /*17a50*/  LDL.LU R90, [R1+0xc0] ;  /* 0x0000c000015a7983 */ /* 0x000ee20000300800 */
[----:B----4-:R-:W-:-:S03]  /*17a60*/  IMAD.X R95, R96, 0x1, R2, P2 ;  /* 0x00000001605f7824 */ /* 0x010fc600010e0602 */
[----:B------:R1:W-:Y:S04]  /*17a70*/  STL [R1+0x798], R96 ;  /* 0x0007986001007387 */ /* 0x0003e80000100800 */
[----:B------:R2:W-:Y:S04]  /*17a80*/  LDGSTS.E [R92+0x20e00], desc[UR16][R94.64], P1 ;  /* 0x20e000005e5c7fae */ /* 0x0005e80008921850 */
[----:B-1----:R-:W4:Y:S04]  /*17a90*/  LDL.LU R96, [R1+0xe0] ;  /* 0x0000e00001607983 */ /* 0x002f280000300800 */
[----:B------:R1:W-:Y:S01]  /*17aa0*/  STL [R1+0x79c], R97 ;  /* 0x00079c6101007387 */ /* 0x0003e20000100800 */
[----:B--2---:R-:W-:-:S05]  /*17ab0*/  IADD3 R94, P2, R0, R93, RZ ;  /* 0x0000005d005e7210 */ /* 0x004fca0007f5e0ff */
[--C-:B------:R-:W-:Y:S02]  /*17ac0*/  IMAD.X R95, R97, 0x1, R2.reuse, P2 ;  /* 0x00000001615f7824 */ /* 0x100fe400010e0602 */
[----:B-1----:R-:W2:Y:S04]  /*17ad0*/  LDL R97, [R1+0xd4] ;  /* 0x0000d40001617983 */ /* 0x002ea80000100800 */
[----:B------:R1:W-:Y:S02]  /*17ae0*/  LDGSTS.E [R92+0x21200], desc[UR16][R94.64], P1 ;  /* 0x212000005e5c7fae */ /* 0x0003e40008921850 */
[----:B-1----:R-:W-:Y:S02]  /*17af0*/  IADD3 R94, P2, R0, R119, RZ ;  /* 0x00000077005e7210 */ /* 0x002fe40007f5e0ff */
[----:B------:R-:W3:Y:S04]  /*17b00*/  LDL R119, [R1+0xb4] ;  /* 0x0000b40001777983 */ /* 0x000ee80000100800 */
[----:B------:R-:W3:Y:S01]  /*17b10*/  LDL.LU R93, [R1+0xa0] ;  /* 0x0000a000015d7983 */ /* 0x000ee20000300800 */
[----:B----4-:R-:W-:-:S05]  /*17b20*/  IMAD.X R95, R96, 0x1, R2, P2 ;  /* 0x00000001605f7824 */ /* 0x010fca00010e0602 */
[----:B------:R2:W-:Y:S04]  /*17b30*/  LDGSTS.E [R92+0x21600], desc[UR16][R94.64], P1 ;  /* 0x216000005e5c7fae */ /* 0x0005e80008921850 */
[----:B------:R-:W-:Y:S04]  /*17b40*/  STL [R1+0x7a0], R96 ;  /* 0x0007a06001007387 */ /* 0x000fe80000100800 */
[----:B------:R1:W-:Y:S01]  /*17b50*/  STL [R1+0x7a4], R23 ;  /* 0x0007a41701007387 */ /* 0x0003e20000100800 */
[----:B--2---:R-:W-:-:S05]  /*17b60*/  IADD3 R94, P2, R0, R97, RZ ;  /* 0x00000061005e7210 */ /* 0x004fca0007f5e0ff */
[--C-:B------:R-:W-:Y:S02]  /*17b70*/  IMAD.X R95, R23, 0x1, R2.reuse, P2 ;  /* 0x00000001175f7824 */ /* 0x100fe400010e0602 */
[----:B-1----:R-:W2:Y:S04]  /*17b80*/  LDL.LU R23, [R1+0xb0] ;  /* 0x0000b00001177983 */ /* 0x002ea80000300800 */
[----:B------:R3:W-:Y:S02]  /*17b90*/  LDGSTS.E [R92+0x21a00], desc[UR16][R94.64], P1 ;  /* 0x21a000005e5c7fae */ /* 0x0007e40008921850 */
[----:B---3--:R-:W-:Y:S02]  /*17ba0*/  IADD3 R94, P2, R0, R123, RZ ;  /* 0x0000007b005e7210 */ /* 0x008fe40007f5e0ff */
[----:B------:R-:W3:Y:S03]  /*17bb0*/  LDL R123, [R1+0x94] ;  /* 0x00009400017b7983 */ /* 0x000ee60000100800 */
[----:B------:R-:W-:Y:S01]  /*17bc0*/  IMAD.X R95, R90, 0x1, R2, P2 ;  /* 0x000000015a5f7824 */ /* 0x000fe200010e0602 */
[----:B------:R-:W4:Y:S04]  /*17bd0*/  LDL.LU R97, [R1+0x80] ;  /* 0x0000800001617983 */ /* 0x000f280000300800 */
[----:B------:R1:W-:Y:S04]  /*17be0*/  STL [R1+0x7a8], R90 ;  /* 0x0007a85a01007387 */ /* 0x0003e80000100800 */
[----:B------:R1:W-:Y:S04]  /*17bf0*/  LDGSTS.E [R92+0x21e00], desc[UR16][R94.64], P1 ;  /* 0x21e000005e5c7fae */ /* 0x0003e80008921850 */
[----:B-1----:R-:W3:Y:S01]  /*17c00*/  LDL R90, [R1+0xa4] ;  /* 0x0000a400015a7983 */ /* 0x002ee20000100800 */
[----:B------:R-:W-:-:S03]  /*17c10*/  IADD3 R94, P2, R0, R119, RZ ;  /* 0x00000077005e7210 */ /* 0x000fc60007f5e0ff */
[----:B------:R-:W4:Y:S04]  /*17c20*/  LDL R119, [R1+0x84] ;  /* 0x0000840001777983 */ /* 0x000f280000100800 */
[----:B------:R-:W4:Y:S01]  /*17c30*/  LDL.LU R96, [R1+0x70] ;  /* 0x0000700001607983 */ /* 0x000f220000300800 */
[----:B--2---:R-:W-:-:S03]  /*17c40*/  IMAD.X R95, R23, 0x1, R2, P2 ;  /* 0x00000001175f7824 */ /* 0x004fc600010e0602 */
[----:B------:R1:W-:Y:S04]  /*17c50*/  STL [R1+0x7ac], R23 ;  /* 0x0007ac1701007387 */ /* 0x0003e80000100800 */
[----:B------:R3:W-:Y:S04]  /*17c60*/  LDGSTS.E [R92+0x22200], desc[UR16][R94.64], P1 ;  /* 0x222000005e5c7fae */ /* 0x0007e80008921850 */
[----:B-1----:R-:W2:Y:S04]  /*17c70*/  LDL.LU R23, [R1+0x90] ;  /* 0x0000900001177983 */ /* 0x002ea80000300800 */
[----:B------:R1:W-:Y:S01]  /*17c80*/  STL [R1+0x7b0], R93 ;  /* 0x0007b05d01007387 */ /* 0x0003e20000100800 */
[----:B---3--:R-:W-:-:S05]  /*17c90*/  IADD3 R94, P2, R0, R90, RZ ;  /* 0x0000005a005e7210 */ /* 0x008fca0007f5e0ff */
[----:B------:R-:W-:Y:S02]  /*17ca0*/  IMAD.X R95, R93, 0x1, R2, P2 ;  /* 0x000000015d5f7824 */ /* 0x000fe400010e0602 */
[----:B-1----:R-:W3:Y:S04]  /*17cb0*/  LDL R93, [R1+0x74] ;  /* 0x00007400015d7983 */ /* 0x002ee80000100800 */
[----:B------:R1:W-:Y:S04]  /*17cc0*/  LDGSTS.E [R92+0x22600], desc[UR16][R94.64], P1 ;  /* 0x226000005e5c7fae */ /* 0x0003e80008921850 */
[----:B------:R-:W3:Y:S01]  /*17cd0*/  LDL.LU R90, [R1+0x50] ;  /* 0x00005000015a7983 */ /* 0x000ee20000300800 */
[----:B-1----:R-:W-:-:S05]  /*17ce0*/  IADD3 R94, P2, R0, R123, RZ ;  /* 0x0000007b005e7210 */ /* 0x002fca0007f5e0ff */
[----:B--2---:R-:W-:Y:S01]  /*17cf0*/  IMAD.X R95, R23, 0x1, R2, P2 ;  /* 0x00000001175f7824 */ /* 0x004fe200010e0602 */
[----:B------:R1:W-:Y:S04]  /*17d00*/  STL [R1+0x7b4], R23 ;  /* 0x0007b41701007387 */ /* 0x0003e80000100800 */
[----:B------:R4:W-:Y:S04]  /*17d10*/  LDGSTS.E [R92+0x22a00], desc[UR16][R94.64], P1 ;  /* 0x22a000005e5c7fae */ /* 0x0009e80008921850 */
[----:B------:R-:W2:Y:S04]  /*17d20*/  LDL R123, [R1+0x54] ;  /* 0x00005400017b7983 */ /* 0x000ea80000100800 */
[----:B-1----:R-:W2:Y:S01]  /*17d30*/  LDL R23, [R1+0x64] ;  /* 0x0000640001177983 */ /* 0x002ea20000100800 */
[----:B----4-:R-:W-:-:S03]  /*17d40*/  IADD3 R94, P2, R0, R119, RZ ;  /* 0x00000077005e7210 */ /* 0x010fc60007f5e0ff */
[----:B------:R-:W4:Y:S02]  /*17d50*/  LDL R119, [R1+0x44] ;  /* 0x0000440001777983 */ /* 0x000f240000100800 */
[----:B------:R-:W-:Y:S02]  /*17d60*/  IMAD.X R95, R97, 0x1, R2, P2 ;  /* 0x00000001615f7824 */ /* 0x000fe400010e0602 */
[----:B------:R1:W-:Y:S04]  /*17d70*/  STL [R1+0x7b8], R97 ;  /* 0x0007b86101007387 */ /* 0x0003e80000100800 */
[----:B------:R3:W-:Y:S04]  /*17d80*/  LDGSTS.E [R92+0x22e00], desc[UR16][R94.64], P1 ;  /* 0x22e000005e5c7fae */ /* 0x0007e80008921850 */
[----:B-1----:R-:W4:Y:S01]  /*17d90*/  LDL.LU R97, [R1+0x60] ;  /* 0x0000600001617983 */ /* 0x002f220000300800 */
[----:B---3--:R-:W-:-:S03]  /*17da0*/  IADD3 R94, P2, R0, R93, RZ ;  /* 0x0000005d005e7210 */ /* 0x008fc60007f5e0ff */
[----:B------:R-:W3:Y:S02]  /*17db0*/  LDL.LU R93, [R1+0x30] ;  /* 0x00003000015d7983 */ /* 0x000ee40000300800 */
[----:B------:R-:W-:Y:S02]  /*17dc0*/  IMAD.X R95, R96, 0x1, R2, P2 ;  /* 0x00000001605f7824 */ /* 0x000fe400010e0602 */
[----:B------:R1:W-:Y:S04]  /*17dd0*/  STL [R1+0x7bc], R96 ;  /* 0x0007bc6001007387 */ /* 0x0003e80000100800 */
[----:B------:R2:W-:Y:S04]  /*17de0*/  LDGSTS.E [R92+0x23200], desc[UR16][R94.64], P1 ;  /* 0x232000005e5c7fae */ /* 0x0005e80008921850 */
[----:B-1----:R-:W3:Y:S01]  /*17df0*/  LDL R96, [R1+0x34] ;  /* 0x0000340001607983 */ /* 0x002ee20000100800 */
[----:B--2---:R-:W-:-:S03]  /*17e00*/  IADD3 R94, P2, R0, R23, RZ ;  /* 0x00000017005e7210 */ /* 0x004fc60007f5e0ff */
[----:B------:R-:W2:Y:S02]  /*17e10*/  LDL.LU R23, [R1+0x20] ;  /* 0x0000200001177983 */ /* 0x000ea40000300800 */
[----:B----4-:R-:W-:Y:S02]  /*17e20*/  IMAD.X R95, R97, 0x1, R2, P2 ;  /* 0x00000001615f7824 */ /* 0x010fe400010e0602 */
[----:B------:R1:W-:Y:S04]  /*17e30*/  STL [R1+0x7c0], R97 ;  /* 0x0007c06101007387 */ /* 0x0003e80000100800 */
[----:B------:R4:W-:Y:S04]  /*17e40*/  LDGSTS.E [R92+0x23600], desc[UR16][R94.64], P1 ;  /* 0x236000005e5c7fae */ /* 0x0009e80008921850 */
[----:B-1----:R-:W3:Y:S01]  /*17e50*/  LDL.LU R97, [R1+0x40] ;  /* 0x0000400001617983 */ /* 0x002ee20000300800 */
[----:B----4-:R-:W-:-:S05]  /*17e60*/  IADD3 R94, P2, R0, R123, RZ ;  /* 0x0000007b005e7210 */ /* 0x010fca0007f5e0ff */
[--C-:B------:R-:W-:Y:S01]  /*17e70*/  IMAD.X R95, R90, 0x1, R2.reuse, P2 ;  /* 0x000000015a5f7824 */ /* 0x100fe200010e0602 */
[----:B------:R-:W-:Y:S04]  /*17e80*/  STL [R1+0x7c4], R90 ;  /* 0x0007c45a01007387 */ /* 0x000fe80000100800 */
[----:B------:R1:W-:Y:S02]  /*17e90*/  LDGSTS.E [R92+0x23a00], desc[UR16][R94.64], P1 ;  /* 0x23a000005e5c7fae */ /* 0x0003e40008921850 */
[----:B-1----:R-:W-:Y:S02]  /*17ea0*/  IADD3 R94, P2, R0, R119, RZ ;  /* 0x00000077005e7210 */ /* 0x002fe40007f5e0ff */
[----:B------:R-:W4:Y:S04]  /*17eb0*/  LDL.LU R119, [R1] ;  /* 0x0000000001777983 */ /* 0x000f280000300800 */
[----:B------:R-:W4:Y:S01]  /*17ec0*/  LDL.LU R123, [R1+0x10] ;  /* 0x00001000017b7983 */ /* 0x000f220000300800 */
[----:B---3--:R-:W-:-:S03]  /*17ed0*/  IMAD.X R95, R97, 0x1, R2, P2 ;  /* 0x00000001615f7824 */ /* 0x008fc600010e0602 */
[----:B------:R1:W-:Y:S04]  /*17ee0*/  STL [R1+0x7c8], R97 ;  /* 0x0007c86101007387 */ /* 0x0003e80000100800 */
[----:B------:R3:W-:Y:S04]  /*17ef0*/  LDGSTS.E [R92+0x23e00], desc[UR16][R94.64], P1 ;  /* 0x23e000005e5c7fae */ /* 0x0007e80008921850 */
[----:B-1----:R-:W2:Y:S01]  /*17f00*/  LDL.LU R97, [R1+0x44] ;  /* 0x0000440001617983 */ /* 0x002ea20000300800 */
[----:B---3--:R-:W-:-:S05]  /*17f10*/  IADD3 R94, P2, R0, R96, RZ ;  /* 0x00000060005e7210 */ /* 0x008fca0007f5e0ff */
[----:B------:R-:W-:-:S05]  /*17f20*/  IMAD.X R95, R93, 0x1, R2, P2 ;  /* 0x000000015d5f7824 */ /* 0x000fca00010e0602 */
[----:B------:R1:W-:Y:S04]  /*17f30*/  LDGSTS.E [R92+0x24200], desc[UR16][R94.64], P1 ;  /* 0x242000005e5c7fae */ /* 0x0003e80008921850 */
[----:B--2---:R2:W-:Y:S04]  /*17f40*/  STL [R1+0x7d0], R97 ;  /* 0x0007d06101007387 */ /* 0x0045e80000100800 */
[----:B--2---:R-:W1:Y:S04]  /*17f50*/  LDL.LU R97, [R1+0x24] ;  /* 0x0000240001617983 */ /* 0x004e680000300800 */
[----:B------:R-:W2:Y:S04]  /*17f60*/  LDL.LU R90, [R1+0x8] ;  /* 0x00000800015a7983 */ /* 0x000ea80000300800 */
[----:B------:R-:W3:Y:S04]  /*17f70*/  LDL.LU R96, [R1+0x2c] ;  /* 0x00002c0001607983 */ /* 0x000ee80000300800 */
[----:B------:R4:W-:Y:S04]  /*17f80*/  STL [R1+0x7cc], R93 ;  /* 0x0007cc5d01007387 */ /* 0x0009e80000100800 */
[----:B----4-:R-:W4:Y:S01]  /*17f90*/  LDL.LU R93, [R1+0xc] ;  /* 0x00000c00015d7983 */ /* 0x010f220000300800 */
[----:B------:R-:W-:-:S03]  /*17fa0*/  IADD3 R3, P6, R3, R89, RZ ;  /* 0x0000005903037210 */ /* 0x000fc60007fde0ff */
[----:B------:R2:W-:Y:S01]  /*17fb0*/  STL [R1+0x6e8], R0 ;  /* 0x0006e80001007387 */ /* 0x0005e20000100800 */
[----:B------:R-:W-:Y:S02]  /*17fc0*/  IADD3 R7, P4, R7, R89, RZ ;  /* 0x0000005907077210 */ /* 0x000fe40007f9e0ff */
[----:B-1----:R-:W-:-:S05]  /*17fd0*/  IADD3 R94, P2, R0, R97, RZ ;  /* 0x00000061005e7210 */ /* 0x002fca0007f5e0ff */
[----:B------:R-:W-:-:S05]  /*17fe0*/  IMAD.X R95, R23, 0x1, R2, P2 ;  /* 0x00000001175f7824 */ /* 0x000fca00010e0602 */
[----:B------:R1:W-:Y:S02]  /*17ff0*/  LDGSTS.E [R92+0x24600], desc[UR16][R94.64], P1 ;  /* 0x246000005e5c7fae */ /* 0x0003e40008921850 */
[----:B-1----:R-:W-:-:S05]  /*18000*/  IADD3 R94, P2, R0, R123, RZ ;  /* 0x0000007b005e7210 */ /* 0x002fca0007f5e0ff */
[----:B----4-:R-:W-:-:S05]  /*18010*/  IMAD.X R95, R93, 0x1, R2, P2 ;  /* 0x000000015d5f7824 */ /* 0x010fca00010e0602 */
        /* <DEDUP_REMOVED lines=37> */
[----:B-1----:R-:W-:Y:S02]  /*18270*/  IADD3 R94, P2, R0, R91, RZ ;  /* 0x0000005b005e7210 */ /* 0x002fe40007f5e0ff */
[-C--:B------:R-:W-:Y:S01]  /*18280*/  IADD3 R91, P5, R91, R89.reuse, RZ ;  /* 0x000000595b5b7210 */ /* 0x080fe20007fbe0ff */
[----:B--2---:R-:W2:Y:S02]  /*18290*/  LDL.LU R0, [R1+0x3c] ;  /* 0x00003c0001007983 */ /* 0x004ea40000300800 */
[C---:B------:R-:W-:Y:S02]  /*182a0*/  IMAD.X R95, R8.reuse, 0x1, R2, P2 ;  /* 0x00000001085f7824 */ /* 0x040fe400010e0602 */
[--C-:B------:R-:W-:Y:S01]  /*182b0*/  IMAD.X R8, R8, 0x1, R88.reuse, P5 ;  /* 0x0000000108087824 */ /* 0x100fe200028e0658 */
[-C--:B------:R-:W-:Y:S01]  /*182c0*/  IADD3 R9, P5, R9, R89.reuse, RZ ;  /* 0x0000005909097210 */ /* 0x080fe20007fbe0ff */
[----:B------:R1:W-:Y:S04]  /*182d0*/  STL [R1+0x6ec], R2 ;  /* 0x0006ec0201007387 */ /* 0x0003e80000100800 */
[----:B------:R-:W-:Y:S01]  /*182e0*/  IMAD.X R18, R18, 0x1, R88, P5 ;  /* 0x0000000112127824 */ /* 0x000fe200028e0658 */
[-C--:B------:R-:W-:Y:S01]  /*182f0*/  IADD3 R102, P5, R102, R89.reuse, RZ ;  /* 0x0000005966667210 */ /* 0x080fe20007fbe0ff */
[----:B------:R4:W-:Y:S01]  /*18300*/  LDGSTS.E [R92+0x27e00], desc[UR16][R94.64], P1 ;  /* 0x27e000005e5c7fae */ /* 0x0009e20008921850 */
[----:B------:R-:W-:-:S03]  /*18310*/  IADD3 R4, P1, R4, R89, RZ ;  /* 0x0000005904047210 */ /* 0x000fc60007f3e0ff */
[----:B-1----:R-:W3:Y:S01]  /*18320*/  LDL.LU R2, [R1+0x4] ;  /* 0x0000040001027983 */ /* 0x002ee20000300800 */
[--C-:B------:R-:W-:Y:S01]  /*18330*/  IMAD.X R101, R101, 0x1, R88.reuse, P5 ;  /* 0x0000000165657824 */ /* 0x100fe200028e0658 */
[-C--:B------:R-:W-:Y:S02]  /*18340*/  IADD3 R114, P5, R114, R89.reuse, RZ ;  /* 0x0000005972727210 */ /* 0x080fe40007fbe0ff */
[-C--:B------:R-:W-:Y:S01]  /*18350*/  IADD3 R5, P2, R5, R89.reuse, RZ ;  /* 0x0000005905057210 */ /* 0x080fe20007f5e0ff */
[--C-:B------:R-:W-:Y:S01]  /*18360*/  IMAD.X R10, R10, 0x1, R88.reuse, P6 ;  /* 0x000000010a0a7824 */ /* 0x100fe200030e0658 */
[----:B------:R-:W-:Y:S01]  /*18370*/  IADD3 R6, P3, R6, R89, RZ ;  /* 0x0000005906067210 */ /* 0x000fe20007f7e0ff */
[--C-:B------:R-:W-:Y:S01]  /*18380*/  IMAD.X R17, R17, 0x1, R88.reuse, P4 ;  /* 0x0000000111117824 */ /* 0x100fe200020e0658 */
[----:B------:R-:W4:Y:S04]  /*18390*/  LDL.LU R95, [R1+0x1c] ;  /* 0x00001c00015f7983 */ /* 0x000f280000300800 */
[----:B------:R-:W2:Y:S01]  /*183a0*/  LDL.LU R92, [R1+0x4c] ;  /* 0x00004c00015c7983 */ /* 0x000ea20000300800 */
[----:B------:R-:W-:-:S03]  /*183b0*/  IMAD.X R113, R113, 0x1, R88, P5 ;  /* 0x0000000171717824 */ /* 0x000fc600028e0658 */
[----:B------:R1:W-:Y:S01]  /*183c0*/  STL [R1+0x6f0], R91 ;  /* 0x0006f05b01007387 */ /* 0x0003e20000100800 */
[-C--:B------:R-:W-:Y:S01]  /*183d0*/  IADD3 R119, P5, R119, R89.reuse, RZ ;  /* 0x0000005977777210 */ /* 0x080fe20007fbe0ff */
[----:B------:R-:W-:Y:S02]  /*183e0*/  UIADD3 UR4, UR4, 0x1, URZ ;  /* 0x0000000104047890 */ /* 0x000fe4000fffe03f */
[----:B------:R-:W0:Y:S04]  /*183f0*/  LDGDEPBAR ;  /* 0x00000000000079af */ /* 0x000e280000000000 */
[----:B-1----:R-:W3:Y:S04]  /*18400*/  LDL.LU R91, [R1+0x34] ;  /* 0x00003400015b7983 */ /* 0x002ee80000300800 */
[----:B------:R-:W-:Y:S04]  /*18410*/  STL [R1+0x704], R3 ;  /* 0x0007040301007387 */ /* 0x000fe80000100800 */
[----:B------:R1:W-:Y:S04]  /*18420*/  STL [R1+0x708], R4 ;  /* 0x0007080401007387 */ /* 0x0003e80000100800 */
[----:B-1----:R-:W2:Y:S04]  /*18430*/  LDL.LU R4, [R1+0x18] ;  /* 0x0000180001047983 */ /* 0x002ea80000300800 */
[----:B------:R-:W-:Y:S04]  /*18440*/  STL [R1+0x70c], R5 ;  /* 0x00070c0501007387 */ /* 0x000fe80000100800 */
[----:B------:R-:W-:Y:S04]  /*18450*/  STL [R1+0x710], R6 ;  /* 0x0007100601007387 */ /* 0x000fe80000100800 */
[----:B------:R-:W-:Y:S04]  /*18460*/  STL [R1+0x714], R7 ;  /* 0x0007140701007387 */ /* 0x000fe80000100800 */
[----:B------:R-:W-:Y:S04]  /*18470*/  STL [R1+0x718], R8 ;  /* 0x0007180801007387 */ /* 0x000fe80000100800 */
[----:B------:R1:W-:Y:S04]  /*18480*/  STL [R1], R119 ;  /* 0x0000007701007387 */ /* 0x0003e80000100800 */
[----:B-1----:R-:W4:Y:S01]  /*18490*/  LDL.LU R119, [R1+0x7d8] ;  /* 0x0007d80001777983 */ /* 0x002f220000300800 */
[-C--:B------:R-:W-:Y:S01]  /*184a0*/  IADD3 R11, P6, R11, R89.reuse, RZ ;  /* 0x000000590b0b7210 */ /* 0x080fe20007fde0ff */
[----:B------:R-:W-:Y:S01]  /*184b0*/  IMAD.X R12, R12, 0x1, R88, P1 ;  /* 0x000000010c0c7824 */ /* 0x000fe200008e0658 */
[----:B------:R-:W-:-:S03]  /*184c0*/  IADD3 R13, P1, R13, R89, RZ ;  /* 0x000000590d0d7210 */ /* 0x000fc60007f3e0ff */
[--C-:B------:R-:W-:Y:S01]  /*184d0*/  IMAD.X R19, R19, 0x1, R88.reuse, P6 ;  /* 0x0000000113137824 */ /* 0x100fe200030e0658 */
[-C--:B------:R-:W-:Y:S01]  /*184e0*/  IADD3 R104, P6, R104, R89.reuse, RZ ;  /* 0x0000005968687210 */ /* 0x080fe20007fde0ff */
[----:B------:R-:W-:Y:S01]  /*184f0*/  IMAD.X R20, R20, 0x1, R88, P1 ;  /* 0x0000000114147824 */ /* 0x000fe200008e0658 */
[----:B------:R-:W-:-:S03]  /*18500*/  IADD3 R106, P1, R106, R89, RZ ;  /* 0x000000596a6a7210 */ /* 0x000fc60007f3e0ff */
[--C-:B------:R-:W-:Y:S01]  /*18510*/  IMAD.X R103, R103, 0x1, R88.reuse, P6 ;  /* 0x0000000167677824 */ /* 0x100fe200030e0658 */
[-C--:B------:R-:W-:Y:S01]  /*18520*/  IADD3 R116, P6, R116, R89.reuse, RZ ;  /* 0x0000005974747210 */ /* 0x080fe20007fde0ff */
        /* <DEDUP_REMOVED lines=13> */
[----:B------:R1:W-:Y:S01]  /*18600*/  STL [R1+0x8], R90 ;  /* 0x0000085a01007387 */ /* 0x0003e20000100800 */
[-C--:B------:R-:W-:Y:S01]  /*18610*/  IADD3 R110, P3, R110, R89.reuse, RZ ;  /* 0x000000596e6e7210 */ /* 0x080fe20007f7e0ff */
[--C-:B------:R-:W-:Y:S01]  /*18620*/  IMAD.X R107, R107, 0x1, R88.reuse, P2 ;  /* 0x000000016b6b7824 */ /* 0x100fe200010e0658 */
[----:B------:R-:W-:Y:S01]  /*18630*/  IADD3 R120, P2, R120, R89, RZ ;  /* 0x0000005978787210 */ /* 0x000fe20007f5e0ff */
[----:B-1----:R-:W2:Y:S04]  /*18640*/  LDL.LU R90, [R1+0x54] ;  /* 0x00005400015a7983 */ /* 0x002ea80000300800 */
[----:B------:R-:W2:Y:S01]  /*18650*/  LDL.LU R3, [R1+0x28] ;  /* 0x0000280001037983 */ /* 0x000ea20000300800 */
[----:B------:R-:W-:-:S03]  /*18660*/  IMAD.X R109, R109, 0x1, R88, P3 ;  /* 0x000000016d6d7824 */ /* 0x000fc600018e0658 */
[----:B------:R-:W2:Y:S01]  /*18670*/  LDL.LU R94, [R1+0x5c] ;  /* 0x00005c00015e7983 */ /* 0x000ea20000300800 */
[----:B------:R-:W-:-:S03]  /*18680*/  IADD3 R122, P3, R122, R89, RZ ;  /* 0x000000597a7a7210 */ /* 0x000fc60007f7e0ff */
[----:B------:R1:W-:Y:S02]  /*18690*/  STL [R1+0x10], R123 ;  /* 0x0000107b01007387 */ /* 0x0003e40000100800 */
[----:B------:R-:W-:Y:S02]  /*186a0*/  IMAD.X R121, R121, 0x1, R88, P3 ;  /* 0x0000000179797824 */ /* 0x000fe400018e0658 */
[----:B-1----:R-:W2:Y:S01]  /*186b0*/  LDL.LU R123, [R1+0x7d4] ;  /* 0x0007d400017b7983 */ /* 0x002ea20000300800 */
[----:B------:R-:W-:-:S03]  /*186c0*/  IADD3 R97, P3, R97, R89, RZ ;  /* 0x0000005961617210 */ /* 0x000fc60007f7e0ff */
[----:B------:R-:W2:Y:S04]  /*186d0*/  LDL.LU R8, [R1+0x64] ;  /* 0x0000640001087983 */ /* 0x000ea80000300800 */
[----:B------:R-:W2:Y:S01]  /*186e0*/  LDL.LU R7, [R1+0x38] ;  /* 0x0000380001077983 */ /* 0x000ea20000300800 */
[----:B----4-:R-:W-:Y:S01]  /*186f0*/  IMAD.X R119, R119, 0x1, R88, P2 ;  /* 0x0000000177777824 */ /* 0x010fe200010e0658 */
[----:B------:R-:W-:-:S05]  /*18700*/  IADD3 R95, P2, R95, R89, RZ ;  /* 0x000000595f5f7210 */ /* 0x000fca0007f5e0ff */
[----:B------:R1:W-:Y:S04]  /*18710*/  STL [R1+0x1c], R95 ;  /* 0x00001c5f01007387 */ /* 0x0003e80000100800 */
[----:B-1----:R-:W4:Y:S04]  /*18720*/  LDL.LU R95, [R1+0x6c] ;  /* 0x00006c00015f7983 */ /* 0x002f280000300800 */
[----:B------:R1:W-:Y:S04]  /*18730*/  STL [R1+0x24], R97 ;  /* 0x0000246101007387 */ /* 0x0003e80000100800 */
[----:B-1----:R-:W4:Y:S01]  /*18740*/  LDL.LU R97, [R1+0x7d0] ;  /* 0x0007d00001617983 */ /* 0x002f220000300800 */
[----:B------:R-:W-:-:S05]  /*18750*/  IADD3 R100, P4, R100, R89, RZ ;  /* 0x0000005964647210 */ /* 0x000fca0007f9e0ff */
[----:B------:R-:W-:Y:S01]  /*18760*/  IMAD.X R99, R99, 0x1, R88, P4 ;  /* 0x0000000163637824 */ /* 0x000fe200020e0658 */
[----:B------:R-:W-:-:S05]  /*18770*/  IADD3 R112, P4, R112, R89, RZ ;  /* 0x0000005970707210 */ /* 0x000fca0007f9e0ff */
[--C-:B------:R-:W-:Y:S01]  /*18780*/  IMAD.X R111, R111, 0x1, R88.reuse, P4 ;  /* 0x000000016f6f7824 */ /* 0x100fe200020e0658 */
[-C--:B------:R-:W-:Y:S01]  /*18790*/  IADD3 R124, P4, R124, R89.reuse, RZ ;  /* 0x000000597c7c7210 */ /* 0x080fe20007f9e0ff */
[--C-:B------:R-:W-:Y:S01]  /*187a0*/  IMAD.X R125, R125, 0x1, R88.reuse, P5 ;  /* 0x000000017d7d7824 */ /* 0x100fe200028e0658 */
[-C--:B---3--:R-:W-:Y:S01]  /*187b0*/  IADD3 R91, P5, R91, R89.reuse, RZ ;  /* 0x000000595b5b7210 */ /* 0x088fe20007fbe0ff */
[--C-:B------:R-:W-:Y:S02]  /*187c0*/  IMAD.X R93, R93, 0x1, R88.reuse, P1 ;  /* 0x000000015d5d7824 */ /* 0x100fe400008e0658 */
[--C-:B------:R-:W-:Y:S01]  /*187d0*/  IMAD.X R2, R2, 0x1, R88.reuse, P6 ;  /* 0x0000000102027824 */ /* 0x100fe200030e0658 */
[-C--:B--2---:R-:W-:Y:S01]  /*187e0*/  IADD3 R0, P6, R0, R89.reuse, RZ ;  /* 0x0000005900007210 */ /* 0x084fe20007fde0ff */
[----:B------:R-:W-:Y:S01]  /*187f0*/  IMAD.X R123, R123, 0x1, R88, P4 ;  /* 0x000000017b7b7824 */ /* 0x000fe200020e0658 */
[----:B------:R-:W-:-:S05]  /*18800*/  IADD3 R96, P4, R96, R89, RZ ;  /* 0x0000005960607210 */ /* 0x000fca0007f9e0ff */
[----:B------:R1:W-:Y:S04]  /*18810*/  STL [R1+0x2c], R96 ;  /* 0x00002c6001007387 */ /* 0x0003e80000100800 */
[----:B-1----:R-:W2:Y:S04]  /*18820*/  LDL.LU R96, [R1+0x74] ;  /* 0x0000740001607983 */ /* 0x002ea80000300800 */
[----:B------:R-:W3:Y:S04]  /*18830*/  LDL.LU R6, [R1+0x48] ;  /* 0x0000480001067983 */ /* 0x000ee80000300800 */
[----:B------:R-:W3:Y:S04]  /*18840*/  LDL.LU R5, [R1+0x7c] ;  /* 0x00007c0001057983 */ /* 0x000ee80000300800 */
[----:B------:R-:W-:Y:S04]  /*18850*/  STL [R1+0x34], R91 ;  /* 0x0000345b01007387 */ /* 0x000fe80000100800 */
[----:B------:R1:W-:Y:S04]  /*18860*/  STL [R1+0xc], R93 ;  /* 0x00000c5d01007387 */ /* 0x0003e80000100800 */
[----:B------:R1:W-:Y:S04]  /*18870*/  STL [R1+0x4], R2 ;  /* 0x0000040201007387 */ /* 0x0003e80000100800 */
[----:B-1----:R-:W2:Y:S04]  /*18880*/  LDL.LU R93, [R1+0x7cc] ;  /* 0x0007cc00015d7983 */ /* 0x002ea80000300800 */
[----:B------:R1:W-:Y:S04]  /*18890*/  STL [R1+0x3c], R0 ;  /* 0x00003c0001007387 */ /* 0x0003e80000100800 */
[----:B------:R-:W3:Y:S04]  /*188a0*/  LDL.LU R91, [R1+0x84] ;  /* 0x00008400015b7983 */ /* 0x000ee80000300800 */
[----:B------:R-:W3:Y:S04]  /*188b0*/  LDL.LU R2, [R1+0x58] ;  /* 0x0000580001027983 */ /* 0x000ee80000300800 */
[----:B-1----:R-:W3:Y:S01]  /*188c0*/  LDL.LU R0, [R1+0x8c] ;  /* 0x00008c0001007983 */ /* 0x002ee20000300800 */
[----:B----4-:R-:W-:-:S05]  /*188d0*/  IADD3 R97, P1, R97, R89, RZ ;  /* 0x0000005961617210 */ /* 0x010fca0007f3e0ff */
[----:B------:R1:W-:Y:S04]  /*188e0*/  STL [R1+0x44], R97 ;  /* 0x0000446101007387 */ /* 0x0003e80000100800 */
[----:B-1----:R-:W4:Y:S01]  /*188f0*/  LDL.LU R97, [R1+0x7c8] ;  /* 0x0007c80001617983 */ /* 0x002f220000300800 */
[--C-:B------:R-:W-:Y:S02]  /*18900*/  IMAD.X R23, R23, 0x1, R88.reuse, P3 ;  /* 0x0000000117177824 */ /* 0x100fe400018e0658 */
[----:B------:R-:W-:Y:S01]  /*18910*/  IMAD.X R4, R4, 0x1, R88, P2 ;  /* 0x0000000104047824 */ /* 0x000fe200010e0658 */
[-C--:B------:R-:W-:Y:S02]  /*18920*/  IADD3 R92, P2, R92, R89.reuse, RZ ;  /* 0x000000595c5c7210 */ /* 0x080fe40007f5e0ff */
[----:B------:R1:W-:Y:S01]  /*18930*/  STL [R1+0x20], R23 ;  /* 0x0000201701007387 */ /* 0x0003e20000100800 */
[----:B------:R-:W-:-:S03]  /*18940*/  IADD3 R90, P3, R90, R89, RZ ;  /* 0x000000595a5a7210 */ /* 0x000fc60007f7e0ff */
[----:B------:R1:W-:Y:S01]  /*18950*/  STL [R1+0x18], R4 ;  /* 0x0000180401007387 */ /* 0x0003e20000100800 */
[--C-:B------:R-:W-:Y:S01]  /*18960*/  IMAD.X R3, R3, 0x1, R88.reuse, P4 ;  /* 0x0000000103037824 */ /* 0x100fe200020e0658 */
[----:B------:R-:W-:Y:S02]  /*18970*/  IADD3 R94, P4, R94, R89, RZ ;  /* 0x000000595e5e7210 */ /* 0x000fe40007f9e0ff */
[----:B-1----:R-:W3:Y:S04]  /*18980*/  LDL.LU R23, [R1+0x94] ;  /* 0x0000940001177983 */ /* 0x002ee80000300800 */
[----:B------:R1:W-:Y:S04]  /*18990*/  STL [R1+0x4c], R92 ;  /* 0x00004c5c01007387 */ /* 0x0003e80000100800 */
[----:B------:R-:W3:Y:S04]  /*189a0*/  LDL.LU R4, [R1+0x68] ;  /* 0x0000680001047983 */ /* 0x000ee80000300800 */
[----:B-1----:R-:W3:Y:S04]  /*189b0*/  LDL.LU R92, [R1+0x9c] ;  /* 0x00009c00015c7983 */ /* 0x002ee80000300800 */
[----:B------:R1:W-:Y:S01]  /*189c0*/  STL [R1+0x54], R90 ;  /* 0x0000545a01007387 */ /* 0x0003e20000100800 */
[----:B------:R-:W-:-:S03]  /*189d0*/  IMAD.X R7, R7, 0x1, R88, P6 ;  /* 0x0000000107077824 */ /* 0x000fc600030e0658 */
[----:B-1----:R-:W3:Y:S01]  /*189e0*/  LDL.LU R90, [R1+0x7c4] ;  /* 0x0007c400015a7983 */ /* 0x002ee20000300800 */
[----:B--2---:R-:W-:Y:S01]  /*189f0*/  IMAD.X R93, R93, 0x1, R88, P5 ;  /* 0x000000015d5d7824 */ /* 0x004fe200028e0658 */
[----:B------:R-:W-:-:S04]  /*18a00*/  IADD3 R8, P5, R8, R89, RZ ;  /* 0x0000005908087210 */ /* 0x000fc80007fbe0ff */
[----:B------:R1:W-:Y:S04]  /*18a10*/  STL [R1+0x30], R93 ;  /* 0x0000305d01007387 */ /* 0x0003e80000100800 */
[----:B------:R2:W-:Y:S04]  /*18a20*/  STL [R1+0x28], R3 ;  /* 0x0000280301007387 */ /* 0x0005e80000100800 */
[----:B-1----:R-:W3:Y:S04]  /*18a30*/  LDL.LU R93, [R1+0xa4] ;  /* 0x0000a400015d7983 */ /* 0x002ee80000300800 */
[----:B------:R1:W-:Y:S04]  /*18a40*/  STL [R1+0x5c], R94 ;  /* 0x00005c5e01007387 */ /* 0x0003e80000100800 */
[----:B--2---:R-:W2:Y:S04]  /*18a50*/  LDL.LU R3, [R1+0x78] ;  /* 0x0000780001037983 */ /* 0x004ea80000300800 */
[----:B-1----:R-:W2:Y:S04]  /*18a60*/  LDL.LU R94, [R1+0xac] ;  /* 0x0000ac00015e7983 */ /* 0x002ea80000300800 */
[----:B------:R-:W-:Y:S01]  /*18a70*/  STL [R1+0x64], R8 ;  /* 0x0000640801007387 */ /* 0x000fe20000100800 */
[----:B----4-:R-:W-:-:S05]  /*18a80*/  IMAD.X R97, R97, 0x1, R88, P1 ;  /* 0x0000000161617824 */ /* 0x010fca00008e0658 */
[----:B------:R1:W-:Y:S04]  /*18a90*/  STL [R1+0x40], R97 ;  /* 0x0000406101007387 */ /* 0x0003e80000100800 */
[----:B------:R4:W-:Y:S04]  /*18aa0*/  STL [R1+0x38], R7 ;  /* 0x0000380701007387 */ /* 0x0009e80000100800 */
[----:B-1----:R-:W2:Y:S01]  /*18ab0*/  LDL.LU R97, [R1+0x7c0] ;  /* 0x0007c00001617983 */ /* 0x002ea20000300800 */
[-C--:B------:R-:W-:Y:S02]  /*18ac0*/  IADD3 R95, P6, R95, R89.reuse, RZ ;  /* 0x000000595f5f7210 */ /* 0x080fe40007fde0ff */
[----:B------:R-:W-:Y:S01]  /*18ad0*/  IADD3 R96, P1, R96, R89, RZ ;  /* 0x0000005960607210 */ /* 0x000fe20007f3e0ff */
[----:B---3--:R-:W-:-:S02]  /*18ae0*/  IMAD.X R6, R6, 0x1, R88, P2 ;  /* 0x0000000106067824 */ /* 0x008fc400010e0658 */
[----:B------:R1:W-:Y:S01]  /*18af0*/  STL [R1+0x6c], R95 ;  /* 0x00006c5f01007387 */ /* 0x0003e20000100800 */
[----:B------:R-:W-:-:S03]  /*18b00*/  IADD3 R5, P2, R5, R89, RZ ;  /* 0x0000005905057210 */ /* 0x000fc60007f5e0ff */
[----:B------:R-:W3:Y:S04]  /*18b10*/  LDL.LU R8, [R1+0xb4] ;  /* 0x0000b40001087983 */ /* 0x000ee80000300800 */
[----:B----4-:R-:W4:Y:S04]  /*18b20*/  LDL.LU R7, [R1+0x88] ;  /* 0x0000880001077983 */ /* 0x010f280000300800 */
[----:B-1----:R-:W3:Y:S04]  /*18b30*/  LDL.LU R95, [R1+0xbc] ;  /* 0x0000bc00015f7983 */ /* 0x002ee80000300800 */
[----:B------:R1:W-:Y:S01]  /*18b40*/  STL [R1+0x74], R96 ;  /* 0x0000746001007387 */ /* 0x0003e20000100800 */
[----:B------:R-:W-:Y:S01]  /*18b50*/  IMAD.X R90, R90, 0x1, R88, P3 ;  /* 0x000000015a5a7824 */ /* 0x000fe200018e0658 */
[----:B------:R-:W-:-:S02]  /*18b60*/  IADD3 R91, P3, R91, R89, RZ ;  /* 0x000000595b5b7210 */ /* 0x000fc40007f7e0ff */
[----:B-1----:R-:W4:Y:S01]  /*18b70*/  LDL.LU R96, [R1+0x7bc] ;  /* 0x0007bc0001607983 */ /* 0x002f220000300800 */
[----:B------:R-:W-:-:S03]  /*18b80*/  IMAD.X R2, R2, 0x1, R88, P4 ;  /* 0x0000000102027824 */ /* 0x000fc600020e0658 */
[----:B------:R1:W-:Y:S04]  /*18b90*/  STL [R1+0x50], R90 ;  /* 0x0000505a01007387 */ /* 0x0003e80000100800 */
[----:B------:R1:W-:Y:S01]  /*18ba0*/  STL [R1+0x48], R6 ;  /* 0x0000480601007387 */ /* 0x0003e20000100800 */
[----:B------:R-:W-:-:S03]  /*18bb0*/  IADD3 R0, P4, R0, R89, RZ ;  /* 0x0000005900007210 */ /* 0x000fc60007f9e0ff */
[----:B-1----:R-:W3:Y:S04]  /*18bc0*/  LDL.LU R90, [R1+0xc4] ;  /* 0x0000c400015a7983 */ /* 0x002ee80000300800 */
[----:B------:R1:W-:Y:S04]  /*18bd0*/  STL [R1+0x7c], R5 ;  /* 0x00007c0501007387 */ /* 0x0003e80000100800 */
[----:B------:R-:W3:Y:S04]  /*18be0*/  LDL.LU R6, [R1+0x98] ;  /* 0x0000980001067983 */ /* 0x000ee80000300800 */
[----:B-1----:R-:W3:Y:S04]  /*18bf0*/  LDL.LU R5, [R1+0xcc] ;  /* 0x0000cc0001057983 */ /* 0x002ee80000300800 */
[----:B------:R-:W-:Y:S01]  /*18c00*/  STL [R1+0x84], R91 ;  /* 0x0000845b01007387 */ /* 0x000fe20000100800 */
[----:B--2---:R-:W-:Y:S01]  /*18c10*/  IMAD.X R97, R97, 0x1, R88, P5 ;  /* 0x0000000161617824 */ /* 0x004fe200028e0658 */
[----:B------:R-:W-:-:S04]  /*18c20*/  IADD3 R23, P5, R23, R89, RZ ;  /* 0x0000005917177210 */ /* 0x000fc80007fbe0ff */
[----:B------:R1:W-:Y:S04]  /*18c30*/  STL [R1+0x60], R97 ;  /* 0x0000606101007387 */ /* 0x0003e80000100800 */
[----:B------:R2:W-:Y:S04]  /*18c40*/  STL [R1+0x58], R2 ;  /* 0x0000580201007387 */ /* 0x0005e80000100800 */
[----:B-1----:R-:W3:Y:S04]  /*18c50*/  LDL.LU R97, [R1+0x7b8] ;  /* 0x0007b80001617983 */ /* 0x002ee80000300800 */
[----:B------:R1:W-:Y:S04]  /*18c60*/  STL [R1+0x8c], R0 ;  /* 0x00008c0001007387 */ /* 0x0003e80000100800 */
[----:B------:R-:W3:Y:S04]  /*18c70*/  LDL.LU R91, [R1+0xd4] ;  /* 0x0000d400015b7983 */ /* 0x000ee80000300800 */
[----:B--2---:R-:W2:Y:S04]  /*18c80*/  LDL.LU R2, [R1+0xa8] ;  /* 0x0000a80001027983 */ /* 0x004ea80000300800 */
[----:B-1----:R-:W2:Y:S04]  /*18c90*/  LDL.LU R0, [R1+0xdc] ;  /* 0x0000dc0001007983 */ /* 0x002ea80000300800 */
[----:B------:R1:W-:Y:S04]  /*18ca0*/  STL [R1+0x94], R23 ;  /* 0x0000941701007387 */ /* 0x0003e80000100800 */
[----:B-1----:R-:W2:Y:S01]  /*18cb0*/  LDL.LU R23, [R1+0x7b4] ;  /* 0x0007b40001177983 */ /* 0x002ea20000300800 */
[----:B----4-:R-:W-:-:S02]  /*18cc0*/  IMAD.X R96, R96, 0x1, R88, P1 ;  /* 0x0000000160607824 */ /* 0x010fc400008e0658 */
[----:B------:R-:W-:Y:S01]  /*18cd0*/  IMAD.X R4, R4, 0x1, R88, P6 ;  /* 0x0000000104047824 */ /* 0x000fe200030e0658 */
[-C--:B------:R-:W-:Y:S02]  /*18ce0*/  IADD3 R92, P6, R92, R89.reuse, RZ ;  /* 0x000000595c5c7210 */ /* 0x080fe40007fde0ff */
[----:B------:R1:W-:Y:S01]  /*18cf0*/  STL [R1+0x70], R96 ;  /* 0x0000706001007387 */ /* 0x0003e20000100800 */
[----:B------:R-:W-:-:S03]  /*18d00*/  IADD3 R93, P1, R93, R89, RZ ;  /* 0x000000595d5d7210 */ /* 0x000fc60007f3e0ff */
[----:B------:R4:W-:Y:S01]  /*18d10*/  STL [R1+0x68], R4 ;  /* 0x0000680401007387 */ /* 0x0009e20000100800 */
[--C-:B------:R-:W-:Y:S01]  /*18d20*/  IMAD.X R3, R3, 0x1, R88.reuse, P2 ;  /* 0x0000000103037824 */ /* 0x100fe200010e0658 */
[----:B------:R-:W-:Y:S02]  /*18d30*/  IADD3 R94, P2, R94, R89, RZ ;  /* 0x000000595e5e7210 */ /* 0x000fe40007f5e0ff */
[----:B-1----:R-:W2:Y:S04]  /*18d40*/  LDL.LU R96, [R1+0xe4] ;  /* 0x0000e40001607983 */ /* 0x002ea80000300800 */
[----:B------:R1:W-:Y:S04]  /*18d50*/  STL [R1+0x9c], R92 ;  /* 0x00009c5c01007387 */ /* 0x0003e80000100800 */
[----:B----4-:R-:W4:Y:S04]  /*18d60*/  LDL.LU R4, [R1+0xb8] ;  /* 0x0000b80001047983 */ /* 0x010f280000300800 */
[----:B-1----:R-:W4:Y:S04]  /*18d70*/  LDL.LU R92, [R1+0xec] ;  /* 0x0000ec00015c7983 */ /* 0x002f280000300800 */
[----:B------:R1:W-:Y:S01]  /*18d80*/  STL [R1+0xa4], R93 ;  /* 0x0000a45d01007387 */ /* 0x0003e20000100800 */
[----:B------:R-:W-:-:S03]  /*18d90*/  IMAD.X R7, R7, 0x1, R88, P4 ;  /* 0x0000000107077824 */ /* 0x000fc600020e0658 */
[----:B-1----:R-:W4:Y:S01]  /*18da0*/  LDL.LU R93, [R1+0x7b0] ;  /* 0x0007b000015d7983 */ /* 0x002f220000300800 */
[----:B---3--:R-:W-:Y:S01]  /*18db0*/  IMAD.X R97, R97, 0x1, R88, P3 ;  /* 0x0000000161617824 */ /* 0x008fe200018e0658 */
[----:B------:R-:W-:-:S04]  /*18dc0*/  IADD3 R8, P3, R8, R89, RZ ;  /* 0x0000005908087210 */ /* 0x000fc80007f7e0ff */
[----:B------:R1:W-:Y:S04]  /*18dd0*/  STL [R1+0x80], R97 ;  /* 0x0000806101007387 */ /* 0x0003e80000100800 */
[----:B------:R3:W-:Y:S04]  /*18de0*/  STL [R1+0x78], R3 ;  /* 0x0000780301007387 */ /* 0x0007e80000100800 */
[----:B-1----:R-:W4:Y:S04]  /*18df0*/  LDL.LU R97, [R1+0xf4] ;  /* 0x0000f40001617983 */ /* 0x002f280000300800 */
[----:B------:R1:W-:Y:S04]  /*18e00*/  STL [R1+0xac], R94 ;  /* 0x0000ac5e01007387 */ /* 0x0003e80000100800 */
[----:B---3--:R-:W3:Y:S04]  /*18e10*/  LDL.LU R3, [R1+0xc8] ;  /* 0x0000c80001037983 */ /* 0x008ee80000300800 */
[----:B-1----:R-:W3:Y:S01]  /*18e20*/  LDL.LU R94, [R1+0xfc] ;  /* 0x0000fc00015e7983 */ /* 0x002ee20000300800 */
[----:B--2---:R-:W-:-:S03]  /*18e30*/  IMAD.X R23, R23, 0x1, R88, P5 ;  /* 0x0000000117177824 */ /* 0x004fc600028e0658 */
[----:B------:R-:W-:Y:S04]  /*18e40*/  STL [R1+0xb4], R8 ;  /* 0x0000b40801007387 */ /* 0x000fe80000100800 */
[----:B------:R1:W-:Y:S04]  /*18e50*/  STL [R1+0x90], R23 ;  /* 0x0000901701007387 */ /* 0x0003e80000100800 */
[----:B------:R2:W-:Y:S04]  /*18e60*/  STL [R1+0x88], R7 ;  /* 0x0000880701007387 */ /* 0x0005e80000100800 */
[----:B-1----:R-:W3:Y:S01]  /*18e70*/  LDL.LU R23, [R1+0x7ac] ;  /* 0x0007ac0001177983 */ /* 0x002ee20000300800 */
[----:B------:R-:W-:-:S02]  /*18e80*/  IADD3 R95, P4, R95, R89, RZ ;  /* 0x000000595f5f7210 */ /* 0x000fc40007f9e0ff */
[-C--:B------:R-:W-:Y:S01]  /*18e90*/  IADD3 R90, P5, R90, R89.reuse, RZ ;  /* 0x000000595a5a7210 */ /* 0x080fe20007fbe0ff */
[----:B------:R-:W-:Y:S02]  /*18ea0*/  IMAD.X R6, R6, 0x1, R88, P6 ;  /* 0x0000000106067824 */ /* 0x000fe400030e0658 */
[----:B------:R1:W-:Y:S01]  /*18eb0*/  STL [R1+0xbc], R95 ;  /* 0x0000bc5f01007387 */ /* 0x0003e20000100800 */
[----:B------:R-:W-:-:S03]  /*18ec0*/  IADD3 R5, P6, R5, R89, RZ ;  /* 0x0000005905057210 */ /* 0x000fc60007fde0ff */
[----:B------:R-:W3:Y:S04]  /*18ed0*/  LDL.LU R8, [R1+0x104] ;  /* 0x0001040001087983 */ /* 0x000ee80000300800 */
[----:B--2---:R-:W2:Y:S04]  /*18ee0*/  LDL.LU R7, [R1+0xd8] ;  /* 0x0000d80001077983 */ /* 0x004ea80000300800 */
[----:B-1----:R-:W2:Y:S04]  /*18ef0*/  LDL.LU R95, [R1+0x10c] ;  /* 0x00010c00015f7983 */ /* 0x002ea80000300800 */
[----:B------:R1:W-:Y:S01]  /*18f00*/  STL [R1+0xc4], R90 ;  /* 0x0000c45a01007387 */ /* 0x0003e20000100800 */
[----:B----4-:R-:W-:Y:S01]  /*18f10*/  IMAD.X R93, R93, 0x1, R88, P1 ;  /* 0x000000015d5d7824 */ /* 0x010fe200008e0658 */
[----:B------:R-:W-:-:S02]  /*18f20*/  IADD3 R91, P1, R91, R89, RZ ;  /* 0x000000595b5b7210 */ /* 0x000fc40007f3e0ff */
[----:B-1----:R-:W4:Y:S01]  /*18f30*/  LDL.LU R90, [R1+0x7a8] ;  /* 0x0007a800015a7983 */ /* 0x002f220000300800 */
[----:B------:R-:W-:-:S03]  /*18f40*/  IMAD.X R2, R2, 0x1, R88, P2 ;  /* 0x0000000102027824 */ /* 0x000fc600010e0658 */
[----:B------:R1:W-:Y:S04]  /*18f50*/  STL [R1+0xa0], R93 ;  /* 0x0000a05d01007387 */ /* 0x0003e80000100800 */
[----:B------:R1:W-:Y:S01]  /*18f60*/  STL [R1+0x98], R6 ;  /* 0x0000980601007387 */ /* 0x0003e20000100800 */
[----:B------:R-:W-:-:S03]  /*18f70*/  IADD3 R0, P2, R0, R89, RZ ;  /* 0x0000005900007210 */ /* 0x000fc60007f5e0ff */
[----:B-1----:R-:W2:Y:S04]  /*18f80*/  LDL.LU R93, [R1+0x114] ;  /* 0x00011400015d7983 */ /* 0x002ea80000300800 */
[----:B------:R1:W-:Y:S04]  /*18f90*/  STL [R1+0xcc], R5 ;  /* 0x0000cc0501007387 */ /* 0x0003e80000100800 */
[----:B------:R-:W2:Y:S04]  /*18fa0*/  LDL.LU R6, [R1+0xe8] ;  /* 0x0000e80001067983 */ /* 0x000ea80000300800 */
[----:B-1----:R-:W2:Y:S04]  /*18fb0*/  LDL.LU R5, [R1+0x11c] ;  /* 0x00011c0001057983 */ /* 0x002ea80000300800 */
[----:B------:R-:W-:Y:S01]  /*18fc0*/  STL [R1+0xd4], R91 ;  /* 0x0000d45b01007387 */ /* 0x000fe20000100800 */
[----:B---3--:R-:W-:Y:S01]  /*18fd0*/  IMAD.X R23, R23, 0x1, R88, P3 ;  /* 0x0000000117177824 */ /* 0x008fe200018e0658 */
[----:B------:R-:W-:-:S04]  /*18fe0*/  IADD3 R96, P3, R96, R89, RZ ;  /* 0x0000005960607210 */ /* 0x000fc80007f7e0ff */
[----:B------:R1:W-:Y:S04]  /*18ff0*/  STL [R1+0xb0], R23 ;  /* 0x0000b01701007387 */ /* 0x0003e80000100800 */
[----:B------:R3:W-:Y:S04]  /*19000*/  STL [R1+0xa8], R2 ;  /* 0x0000a80201007387 */ /* 0x0007e80000100800 */
[----:B-1----:R-:W2:Y:S04]  /*19010*/  LDL.LU R23, [R1+0x7a4] ;  /* 0x0007a40001177983 */ /* 0x002ea80000300800 */
[----:B------:R1:W-:Y:S04]  /*19020*/  STL [R1+0xdc], R0 ;  /* 0x0000dc0001007387 */ /* 0x0003e80000100800 */
[----:B------:R-:W2:Y:S04]  /*19030*/  LDL.LU R91, [R1+0x124] ;  /* 0x00012400015b7983 */ /* 0x000ea80000300800 */
[----:B---3--:R-:W3:Y:S04]  /*19040*/  LDL.LU R2, [R1+0xf8] ;  /* 0x0000f80001027983 */ /* 0x008ee80000300800 */
[----:B-1----:R-:W3:Y:S04]  /*19050*/  LDL.LU R0, [R1+0x12c] ;  /* 0x00012c0001007983 */ /* 0x002ee80000300800 */
[----:B------:R1:W-:Y:S04]  /*19060*/  STL [R1+0xe4], R96 ;  /* 0x0000e46001007387 */ /* 0x0003e80000100800 */
[----:B-1----:R-:W3:Y:S01]  /*19070*/  LDL.LU R96, [R1+0x7a0] ;  /* 0x0007a00001607983 */ /* 0x002ee20000300800 */
[----:B----4-:R-:W-:-:S02]  /*19080*/  IMAD.X R90, R90, 0x1, R88, P5 ;  /* 0x000000015a5a7824 */ /* 0x010fc400028e0658 */
[--C-:B------:R-:W-:Y:S01]  /*19090*/  IMAD.X R4, R4, 0x1, R88.reuse, P4 ;  /* 0x0000000104047824 */ /* 0x100fe200020e0658 */
[-C--:B------:R-:W-:Y:S02]  /*190a0*/  IADD3 R92, P4, R92, R89.reuse, RZ ;  /* 0x000000595c5c7210 */ /* 0x080fe40007f9e0ff */
[----:B------:R1:W-:Y:S01]  /*190b0*/  STL [R1+0xc0], R90 ;  /* 0x0000c05a01007387 */ /* 0x0003e20000100800 */
[-C--:B------:R-:W-:Y:S01]  /*190c0*/  IADD3 R97, P5, R97, R89.reuse, RZ ;  /* 0x0000005961617210 */ /* 0x080fe20007fbe0ff */
[----:B------:R-:W-:Y:S02]  /*190d0*/  IMAD.X R3, R3, 0x1, R88, P6 ;  /* 0x0000000103037824 */ /* 0x000fe400030e0658 */
[----:B------:R4:W-:Y:S01]  /*190e0*/  STL [R1+0xb8], R4 ;  /* 0x0000b80401007387 */ /* 0x0009e20000100800 */
[----:B------:R-:W-:-:S03]  /*190f0*/  IADD3 R94, P6, R94, R89, RZ ;  /* 0x000000595e5e7210 */ /* 0x000fc60007fde0ff */
[----:B-1----:R-:W3:Y:S04]  /*19100*/  LDL.LU R90, [R1+0x134] ;  /* 0x00013400015a7983 */ /* 0x002ee80000300800 */
[----:B------:R1:W-:Y:S04]  /*19110*/  STL [R1+0xec], R92 ;  /* 0x0000ec5c01007387 */ /* 0x0003e80000100800 */
[----:B----4-:R-:W4:Y:S04]  /*19120*/  LDL.LU R4, [R1+0x108] ;  /* 0x0001080001047983 */ /* 0x010f280000300800 */
[----:B-1----:R-:W4:Y:S04]  /*19130*/  LDL.LU R92, [R1+0x13c] ;  /* 0x00013c00015c7983 */ /* 0x002f280000300800 */
[----:B------:R1:W-:Y:S01]  /*19140*/  STL [R1+0xf4], R97 ;  /* 0x0000f46101007387 */ /* 0x0003e20000100800 */
[----:B--2---:R-:W-:-:S03]  /*19150*/  IMAD.X R7, R7, 0x1, R88, P2 ;  /* 0x0000000107077824 */ /* 0x004fc600010e0658 */
[----:B-1----:R-:W2:Y:S04]  /*19160*/  LDL.LU R97, [R1+0x79c] ;  /* 0x00079c0001617983 */ /* 0x002ea80000300800 */
[----:B------:R1:W-:Y:S04]  /*19170*/  STL [R1+0xc8], R3 ;  /* 0x0000c80301007387 */ /* 0x0003e80000100800 */
[----:B-1----:R-:W4:Y:S04]  /*19180*/  LDL.LU R3, [R1+0x144] ;  /* 0x0001440001037983 */ /* 0x002f280000300800 */
[----:B------:R1:W-:Y:S04]  /*19190*/  STL [R1+0xfc], R94 ;  /* 0x0000fc5e01007387 */ /* 0x0003e80000100800 */
[----:B-1----:R-:W4:Y:S01]  /*191a0*/  LDL.LU R94, [R1+0x118] ;  /* 0x00011800015e7983 */ /* 0x002f220000300800 */
[----:B------:R-:W-:Y:S01]  /*191b0*/  IMAD.X R23, R23, 0x1, R88, P1 ;  /* 0x0000000117177824 */ /* 0x000fe200008e0658 */
[----:B------:R-:W-:-:S04]  /*191c0*/  IADD3 R8, P1, R8, R89, RZ ;  /* 0x0000005908087210 */ /* 0x000fc80007f3e0ff */
[----:B------:R1:W-:Y:S04]  /*191d0*/  STL [R1+0xd0], R23 ;  /* 0x0000d01701007387 */ /* 0x0003e80000100800 */
[----:B-1----:R-:W4:Y:S04]  /*191e0*/  LDL.LU R23, [R1+0x14c] ;  /* 0x00014c0001177983 */ /* 0x002f280000300800 */
[----:B------:R-:W-:Y:S01]  /*191f0*/  STL [R1+0x104], R8 ;  /* 0x0001040801007387 */ /* 0x000fe20000100800 */
[----:B---3--:R-:W-:-:S05]  /*19200*/  IMAD.X R96, R96, 0x1, R88, P3 ;  /* 0x0000000160607824 */ /* 0x008fca00018e0658 */
[----:B------:R1:W-:Y:S04]  /*19210*/  STL [R1+0xe0], R96 ;  /* 0x0000e06001007387 */ /* 0x0003e80000100800 */
[----:B------:R3:W-:Y:S04]  /*19220*/  STL [R1+0xd8], R7 ;  /* 0x0000d80701007387 */ /* 0x0007e80000100800 */
[----:B-1----:R-:W4:Y:S01]  /*19230*/  LDL.LU R96, [R1+0x798] ;  /* 0x0007980001607983 */ /* 0x002f220000300800 */
[-C--:B------:R-:W-:Y:S02]  /*19240*/  IADD3 R95, P2, R95, R89.reuse, RZ ;  /* 0x000000595f5f7210 */ /* 0x080fe40007f5e0ff */
[----:B------:R-:W-:Y:S01]  /*19250*/  IADD3 R93, P3, R93, R89, RZ ;  /* 0x000000595d5d7210 */ /* 0x000fe20007f7e0ff */
[----:B------:R-:W-:-:S02]  /*19260*/  IMAD.X R6, R6, 0x1, R88, P4 ;  /* 0x0000000106067824 */ /* 0x000fc400020e0658 */
[----:B------:R1:W-:Y:S01]  /*19270*/  STL [R1+0x10c], R95 ;  /* 0x00010c5f01007387 */ /* 0x0003e20000100800 */
[----:B------:R-:W-:-:S03]  /*19280*/  IADD3 R5, P4, R5, R89, RZ ;  /* 0x0000005905057210 */ /* 0x000fc60007f9e0ff */
[----:B------:R-:W4:Y:S04]  /*19290*/  LDL.LU R8, [R1+0x154] ;  /* 0x0001540001087983 */ /* 0x000f280000300800 */
[----:B---3--:R-:W3:Y:S04]  /*192a0*/  LDL.LU R7, [R1+0x128] ;  /* 0x0001280001077983 */ /* 0x008ee80000300800 */
[----:B-1----:R-:W3:Y:S04]  /*192b0*/  LDL.LU R95, [R1+0x15c] ;  /* 0x00015c00015f7983 */ /* 0x002ee80000300800 */
[----:B------:R1:W-:Y:S01]  /*192c0*/  STL [R1+0x114], R93 ;  /* 0x0001145d01007387 */ /* 0x0003e20000100800 */
[----:B--2---:R-:W-:Y:S01]  /*192d0*/  IMAD.X R97, R97, 0x1, R88, P5 ;  /* 0x0000000161617824 */ /* 0x004fe200028e0658 */
[----:B------:R-:W-:-:S02]  /*192e0*/  IADD3 R91, P5, R91, R89, RZ ;  /* 0x000000595b5b7210 */ /* 0x000fc40007fbe0ff */
[----:B-1----:R-:W2:Y:S01]  /*192f0*/  LDL.LU R93, [R1+0x794] ;  /* 0x00079400015d7983 */ /* 0x002ea20000300800 */
        /* <DEDUP_REMOVED lines=8> */
[----:B------:R1:W-:Y:S04]  /*19380*/  STL [R1+0x124], R91 ;  /* 0x0001245b01007387 */ /* 0x0003e80000100800 */
[----:B-1----:R-:W3:Y:S04]  /*19390*/  LDL.LU R91, [R1+0x174] ;  /* 0x00017400015b7983 */ /* 0x002ee80000300800 */
[----:B------:R-:W-:Y:S01]  /*193a0*/  STL [R1+0xf8], R2 ;  /* 0x0000f80201007387 */ /* 0x000fe20000100800 */
[----:B----4-:R-:W-:Y:S01]  /*193b0*/  IMAD.X R96, R96, 0x1, R88, P1 ;  /* 0x0000000160607824 */ /* 0x010fe200008e0658 */
[----:B------:R-:W-:-:S04]  /*193c0*/  IADD3 R90, P1, R90, R89, RZ ;  /* 0x000000595a5a7210 */ /* 0x000fc80007f3e0ff */
[----:B------:R1:W-:Y:S04]  /*193d0*/  STL [R1+0x100], R96 ;  /* 0x0001006001007387 */ /* 0x0003e80000100800 */
[----:B------:R4:W-:Y:S04]  /*193e0*/  STL [R1+0x12c], R0 ;  /* 0x00012c0001007387 */ /* 0x0009e80000100800 */
[----:B-1----:R-:W3:Y:S04]  /*193f0*/  LDL.LU R96, [R1+0x790] ;  /* 0x0007900001607983 */ /* 0x002ee80000300800 */
[----:B------:R-:W3:Y:S04]  /*19400*/  LDL.LU R2, [R1+0x148] ;  /* 0x0001480001027983 */ /* 0x000ee80000300800 */
[----:B----4-:R-:W4:Y:S04]  /*19410*/  LDL.LU R0, [R1+0x17c] ;  /* 0x00017c0001007983 */ /* 0x010f280000300800 */
[----:B------:R1:W-:Y:S04]  /*19420*/  STL [R1+0x134], R90 ;  /* 0x0001345a01007387 */ /* 0x0003e80000100800 */
[----:B-1----:R-:W4:Y:S01]  /*19430*/  LDL.LU R90, [R1+0x78c] ;  /* 0x00078c00015a7983 */ /* 0x002f220000300800 */
[----:B--2---:R-:W-:-:S02]  /*19440*/  IMAD.X R93, R93, 0x1, R88, P3 ;  /* 0x000000015d5d7824 */ /* 0x004fc400018e0658 */
[--C-:B------:R-:W-:Y:S01]  /*19450*/  IMAD.X R4, R4, 0x1, R88.reuse, P2 ;  /* 0x0000000104047824 */ /* 0x100fe200010e0658 */
[-C--:B------:R-:W-:Y:S02]  /*19460*/  IADD3 R92, P2, R92, R89.reuse, RZ ;  /* 0x000000595c5c7210 */ /* 0x080fe40007f5e0ff */
[----:B------:R1:W-:Y:S01]  /*19470*/  STL [R1+0x110], R93 ;  /* 0x0001105d01007387 */ /* 0x0003e20000100800 */
[-C--:B------:R-:W-:Y:S01]  /*19480*/  IADD3 R3, P3, R3, R89.reuse, RZ ;  /* 0x0000005903037210 */ /* 0x080fe20007f7e0ff */
[----:B------:R-:W-:Y:S02]  /*19490*/  IMAD.X R94, R94, 0x1, R88, P4 ;  /* 0x000000015e5e7824 */ /* 0x000fe400020e0658 */
[----:B------:R2:W-:Y:S01]  /*194a0*/  STL [R1+0x108], R4 ;  /* 0x0001080401007387 */ /* 0x0005e20000100800 */
[----:B------:R-:W-:-:S03]  /*194b0*/  IADD3 R23, P4, R23, R89, RZ ;  /* 0x0000005917177210 */ /* 0x000fc60007f9e0ff */
[----:B-1----:R-:W4:Y:S04]  /*194c0*/  LDL.LU R93, [R1+0x788] ;  /* 0x00078800015d7983 */ /* 0x002f280000300800 */
[----:B------:R1:W-:Y:S04]  /*194d0*/  STL [R1+0x13c], R92 ;  /* 0x00013c5c01007387 */ /* 0x0003e80000100800 */
[----:B--2---:R-:W2:Y:S04]  /*194e0*/  LDL.LU R4, [R1+0x184] ;  /* 0x0001840001047983 */ /* 0x004ea80000300800 */
[----:B-1----:R-:W2:Y:S04]  /*194f0*/  LDL.LU R92, [R1+0x158] ;  /* 0x00015800015c7983 */ /* 0x002ea80000300800 */
[----:B------:R1:W-:Y:S01]  /*19500*/  STL [R1+0x144], R3 ;  /* 0x0001440301007387 */ /* 0x0003e20000100800 */
[----:B---3--:R-:W-:Y:S01]  /*19510*/  IMAD.X R7, R7, 0x1, R88, P6 ;  /* 0x0000000107077824 */ /* 0x008fe200030e0658 */
[----:B------:R-:W-:-:S02]  /*19520*/  IADD3 R95, P6, R95, R89, RZ ;  /* 0x000000595f5f7210 */ /* 0x000fc40007fde0ff */
[----:B-1----:R-:W3:Y:S04]  /*19530*/  LDL.LU R3, [R1+0x18c] ;  /* 0x00018c0001037983 */ /* 0x002ee80000300800 */
[----:B------:R1:W-:Y:S04]  /*19540*/  STL [R1+0x118], R94 ;  /* 0x0001185e01007387 */ /* 0x0003e80000100800 */
[----:B-1----:R-:W3:Y:S04]  /*19550*/  LDL.LU R94, [R1+0x194] ;  /* 0x00019400015e7983 */ /* 0x002ee80000300800 */
[----:B------:R1:W-:Y:S04]  /*19560*/  STL [R1+0x14c], R23 ;  /* 0x00014c1701007387 */ /* 0x0003e80000100800 */
[----:B-1----:R-:W3:Y:S01]  /*19570*/  LDL.LU R23, [R1+0x168] ;  /* 0x0001680001177983 */ /* 0x002ee20000300800 */
[----:B------:R-:W-:Y:S01]  /*19580*/  IMAD.X R96, R96, 0x1, R88, P5 ;  /* 0x0000000160607824 */ /* 0x000fe200028e0658 */
[----:B------:R-:W-:-:S04]  /*19590*/  IADD3 R8, P5, R8, R89, RZ ;  /* 0x0000005908087210 */ /* 0x000fc80007fbe0ff */
[----:B------:R1:W-:Y:S04]  /*195a0*/  STL [R1+0x120], R96 ;  /* 0x0001206001007387 */ /* 0x0003e80000100800 */
[----:B-1----:R-:W3:Y:S01]  /*195b0*/  LDL.LU R96, [R1+0x19c] ;  /* 0x00019c0001607983 */ /* 0x002ee20000300800 */
[----:B----4-:R-:W-:-:S03]  /*195c0*/  IMAD.X R90, R90, 0x1, R88, P1 ;  /* 0x000000015a5a7824 */ /* 0x010fc600008e0658 */
[----:B------:R-:W-:Y:S01]  /*195d0*/  STL [R1+0x154], R8 ;  /* 0x0001540801007387 */ /* 0x000fe20000100800 */
[----:B------:R-:W-:-:S03]  /*195e0*/  IADD3 R97, P1, R97, R89, RZ ;  /* 0x0000005961617210 */ /* 0x000fc60007f3e0ff */
[----:B------:R1:W-:Y:S04]  /*195f0*/  STL [R1+0x130], R90 ;  /* 0x0001305a01007387 */ /* 0x0003e80000100800 */
[----:B------:R4:W-:Y:S04]  /*19600*/  STL [R1+0x128], R7 ;  /* 0x0001280701007387 */ /* 0x0009e80000100800 */
[----:B-1----:R-:W3:Y:S04]  /*19610*/  LDL.LU R90, [R1+0x784] ;  /* 0x00078400015a7983 */ /* 0x002ee80000300800 */
[----:B------:R1:W-:Y:S04]  /*19620*/  STL [R1+0x15c], R95 ;  /* 0x00015c5f01007387 */ /* 0x0003e80000100800 */
[----:B------:R-:W3:Y:S04]  /*19630*/  LDL.LU R8, [R1+0x1a4] ;  /* 0x0001a40001087983 */ /* 0x000ee80000300800 */
[----:B----4-:R-:W4:Y:S04]  /*19640*/  LDL.LU R7, [R1+0x178] ;  /* 0x0001780001077983 */ /* 0x010f280000300800 */
[----:B-1----:R-:W4:Y:S04]  /*19650*/  LDL.LU R95, [R1+0x1ac] ;  /* 0x0001ac00015f7983 */ /* 0x002f280000300800 */
[----:B------:R1:W-:Y:S04]  /*19660*/  STL [R1+0x164], R97 ;  /* 0x0001646101007387 */ /* 0x0003e80000100800 */
[----:B-1----:R-:W4:Y:S01]  /*19670*/  LDL.LU R97, [R1+0x780] ;  /* 0x0007800001617983 */ /* 0x002f220000300800 */
[--C-:B------:R-:W-:Y:S01]  /*19680*/  IMAD.X R6, R6, 0x1, R88.reuse, P2 ;  /* 0x0000000106067824 */ /* 0x100fe200010e0658 */
[-C--:B------:R-:W-:Y:S01]  /*19690*/  IADD3 R5, P2, R5, R89.reuse, RZ ;  /* 0x0000005905057210 */ /* 0x080fe20007f5e0ff */
[----:B------:R-:W-:Y:S01]  /*196a0*/  IMAD.X R93, R93, 0x1, R88, P3 ;  /* 0x000000015d5d7824 */ /* 0x000fe200018e0658 */
[----:B------:R-:W-:-:S02]  /*196b0*/  IADD3 R91, P3, R91, R89, RZ ;  /* 0x000000595b5b7210 */ /* 0x000fc40007f7e0ff */
[----:B------:R1:W-:Y:S01]  /*196c0*/  STL [R1+0x138], R6 ;  /* 0x0001380601007387 */ /* 0x0003e20000100800 */
[--C-:B------:R-:W-:Y:S01]  /*196d0*/  IMAD.X R2, R2, 0x1, R88.reuse, P4 ;  /* 0x0000000102027824 */ /* 0x100fe200020e0658 */
[----:B------:R-:W-:Y:S02]  /*196e0*/  IADD3 R0, P4, R0, R89, RZ ;  /* 0x0000005900007210 */ /* 0x000fe40007f9e0ff */
[----:B-1----:R-:W4:Y:S04]  /*196f0*/  LDL.LU R6, [R1+0x1b4] ;  /* 0x0001b40001067983 */ /* 0x002f280000300800 */
[----:B------:R1:W-:Y:S04]  /*19700*/  STL [R1+0x140], R93 ;  /* 0x0001405d01007387 */ /* 0x0003e80000100800 */
[----:B------:R-:W-:Y:S04]  /*19710*/  STL [R1+0x16c], R5 ;  /* 0x00016c0501007387 */ /* 0x000fe80000100800 */
[----:B-1----:R-:W4:Y:S04]  /*19720*/  LDL.LU R93, [R1+0x188] ;  /* 0x00018800015d7983 */ /* 0x002f280000300800 */
[----:B------:R1:W-:Y:S01]  /*19730*/  STL [R1+0x174], R91 ;  /* 0x0001745b01007387 */ /* 0x0003e20000100800 */
[----:B--2---:R-:W-:-:S03]  /*19740*/  IMAD.X R92, R92, 0x1, R88, P6 ;  /* 0x000000015c5c7824 */ /* 0x004fc600030e0658 */
[----:B-1----:R-:W2:Y:S04]  /*19750*/  LDL.LU R91, [R1+0x1bc] ;  /* 0x0001bc00015b7983 */ /* 0x002ea80000300800 */
[----:B------:R-:W2:Y:S04]  /*19760*/  LDL.LU R5, [R1+0x1c4] ;  /* 0x0001c40001057983 */ /* 0x000ea80000300800 */
[----:B------:R1:W-:Y:S04]  /*19770*/  STL [R1+0x148], R2 ;  /* 0x0001480201007387 */ /* 0x0003e80000100800 */
[----:B-1----:R-:W2:Y:S04]  /*19780*/  LDL.LU R2, [R1+0x198] ;  /* 0x0001980001027983 */ /* 0x002ea80000300800 */
[----:B------:R1:W-:Y:S04]  /*19790*/  STL [R1+0x17c], R0 ;  /* 0x00017c0001007387 */ /* 0x0003e80000100800 */
[----:B-1----:R-:W2:Y:S01]  /*197a0*/  LDL.LU R0, [R1+0x1cc] ;  /* 0x0001cc0001007983 */ /* 0x002ea20000300800 */
[----:B---3--:R-:W-:Y:S01]  /*197b0*/  IMAD.X R90, R90, 0x1, R88, P5 ;  /* 0x000000015a5a7824 */ /* 0x008fe200028e0658 */
[----:B------:R-:W-:-:S04]  /*197c0*/  IADD3 R4, P5, R4, R89, RZ ;  /* 0x0000005904047210 */ /* 0x000fc80007fbe0ff */
[----:B------:R1:W-:Y:S04]  /*197d0*/  STL [R1+0x150], R90 ;  /* 0x0001505a01007387 */ /* 0x0003e80000100800 */
[----:B-1----:R-:W3:Y:S04]  /*197e0*/  LDL.LU R90, [R1+0x77c] ;  /* 0x00077c00015a7983 */ /* 0x002ee80000300800 */
[----:B------:R1:W-:Y:S04]  /*197f0*/  STL [R1+0x184], R4 ;  /* 0x0001840401007387 */ /* 0x0003e80000100800 */
[----:B-1----:R-:W2:Y:S01]  /*19800*/  LDL.LU R4, [R1+0x1d4] ;  /* 0x0001d40001047983 */ /* 0x002ea20000300800 */
[----:B----4-:R-:W-:-:S03]  /*19810*/  IMAD.X R97, R97, 0x1, R88, P1 ;  /* 0x0000000161617824 */ /* 0x010fc600008e0658 */
[----:B------:R1:W-:Y:S04]  /*19820*/  STL [R1+0x158], R92 ;  /* 0x0001585c01007387 */ /* 0x0003e80000100800 */
[----:B-1----:R-:W4:Y:S04]  /*19830*/  LDL.LU R92, [R1+0x1a8] ;  /* 0x0001a800015c7983 */ /* 0x002f280000300800 */
[----:B------:R1:W-:Y:S04]  /*19840*/  STL [R1+0x160], R97 ;  /* 0x0001606101007387 */ /* 0x0003e80000100800 */
[----:B-1----:R-:W2:Y:S01]  /*19850*/  LDL.LU R97, [R1+0x778] ;  /* 0x0007780001617983 */ /* 0x002ea20000300800 */
[-C--:B------:R-:W-:Y:S01]  /*19860*/  IADD3 R3, P6, R3, R89.reuse, RZ ;  /* 0x0000005903037210 */ /* 0x080fe20007fde0ff */
[----:B------:R-:W-:Y:S01]  /*19870*/  IMAD.X R23, R23, 0x1, R88, P2 ;  /* 0x0000000117177824 */ /* 0x000fe200010e0658 */
[----:B------:R-:W-:-:S02]  /*19880*/  IADD3 R94, P1, R94, R89, RZ ;  /* 0x000000595e5e7210 */ /* 0x000fc40007f3e0ff */
[-C--:B------:R-:W-:Y:S01]  /*19890*/  IADD3 R96, P2, R96, R89.reuse, RZ ;  /* 0x0000005960607210 */ /* 0x080fe20007f5e0ff */
[----:B------:R-:W-:Y:S04]  /*198a0*/  STL [R1+0x18c], R3 ;  /* 0x00018c0301007387 */ /* 0x000fe80000100800 */
[----:B------:R1:W-:Y:S01]  /*198b0*/  STL [R1+0x168], R23 ;  /* 0x0001681701007387 */ /* 0x0003e20000100800 */
[--C-:B------:R-:W-:Y:S01]  /*198c0*/  IMAD.X R7, R7, 0x1, R88.reuse, P4 ;  /* 0x0000000107077824 */ /* 0x100fe200020e0658 */
[-C--:B------:R-:W-:Y:S02]  /*198d0*/  IADD3 R95, P4, R95, R89.reuse, RZ ;  /* 0x000000595f5f7210 */ /* 0x080fe40007f9e0ff */
[----:B-1----:R-:W4:Y:S04]  /*198e0*/  LDL.LU R23, [R1+0x1dc] ;  /* 0x0001dc0001177983 */ /* 0x002f280000300800 */
[----:B------:R1:W-:Y:S04]  /*198f0*/  STL [R1+0x194], R94 ;  /* 0x0001945e01007387 */ /* 0x0003e80000100800 */
[----:B------:R-:W4:Y:S04]  /*19900*/  LDL.LU R3, [R1+0x1e4] ;  /* 0x0001e40001037983 */ /* 0x000f280000300800 */
[----:B-1----:R-:W4:Y:S04]  /*19910*/  LDL.LU R94, [R1+0x1b8] ;  /* 0x0001b800015e7983 */ /* 0x002f280000300800 */
[----:B------:R1:W-:Y:S04]  /*19920*/  STL [R1+0x19c], R96 ;  /* 0x00019c6001007387 */ /* 0x0003e80000100800 */
[----:B-1----:R-:W4:Y:S01]  /*19930*/  LDL.LU R96, [R1+0x1ec] ;  /* 0x0001ec0001607983 */ /* 0x002f220000300800 */
[----:B---3--:R-:W-:Y:S01]  /*19940*/  IMAD.X R90, R90, 0x1, R88, P3 ;  /* 0x000000015a5a7824 */ /* 0x008fe200018e0658 */
[----:B------:R-:W-:-:S04]  /*19950*/  IADD3 R8, P3, R8, R89, RZ ;  /* 0x0000005908087210 */ /* 0x000fc80007f7e0ff */
[----:B------:R1:W-:Y:S04]  /*19960*/  STL [R1+0x170], R90 ;  /* 0x0001705a01007387 */ /* 0x0003e80000100800 */
[----:B-1----:R-:W3:Y:S04]  /*19970*/  LDL.LU R90, [R1+0x774] ;  /* 0x00077400015a7983 */ /* 0x002ee80000300800 */
[----:B------:R1:W-:Y:S04]  /*19980*/  STL [R1+0x1a4], R8 ;  /* 0x0001a40801007387 */ /* 0x0003e80000100800 */
[----:B-1----:R-:W4:Y:S04]  /*19990*/  LDL.LU R8, [R1+0x1f4] ;  /* 0x0001f40001087983 */ /* 0x002f280000300800 */
[----:B------:R1:W-:Y:S04]  /*199a0*/  STL [R1+0x1ac], R95 ;  /* 0x0001ac5f01007387 */ /* 0x0003e80000100800 */
[----:B------:R-:W-:Y:S01]  /*199b0*/  STL [R1+0x178], R7 ;  /* 0x0001780701007387 */ /* 0x000fe20000100800 */
[----:B--2---:R-:W-:-:S03]  /*199c0*/  IMAD.X R97, R97, 0x1, R88, P5 ;  /* 0x0000000161617824 */ /* 0x004fc600028e0658 */
[----:B-1----:R-:W2:Y:S04]  /*199d0*/  LDL.LU R95, [R1+0x1c8] ;  /* 0x0001c800015f7983 */ /* 0x002ea80000300800 */
[----:B------:R1:W-:Y:S04]  /*199e0*/  STL [R1+0x180], R97 ;  /* 0x0001806101007387 */ /* 0x0003e80000100800 */
[----:B-1----:R-:W4:Y:S01]  /*199f0*/  LDL.LU R97, [R1+0x770] ;  /* 0x0007700001617983 */ /* 0x002f220000300800 */
[----:B------:R-:W-:Y:S01]  /*19a00*/  IMAD.X R93, R93, 0x1, R88, P6 ;  /* 0x000000015d5d7824 */ /* 0x000fe200030e0658 */
[----:B------:R-:W-:-:S02]  /*19a10*/  IADD3 R6, P5, R6, R89, RZ ;  /* 0x0000005906067210 */ /* 0x000fc40007fbe0ff */
[----:B------:R-:W2:Y:S01]  /*19a20*/  LDL.LU R7, [R1+0x1fc] ;  /* 0x0001fc0001077983 */ /* 0x000ea20000300800 */
[----:B------:R-:W-:-:S03]  /*19a30*/  IADD3 R91, P6, R91, R89, RZ ;  /* 0x000000595b5b7210 */ /* 0x000fc60007fde0ff */
[----:B------:R1:W-:Y:S01]  /*19a40*/  STL [R1+0x188], R93 ;  /* 0x0001885d01007387 */ /* 0x0003e20000100800 */
[----:B------:R-:W-:-:S03]  /*19a50*/  IMAD.X R2, R2, 0x1, R88, P2 ;  /* 0x0000000102027824 */ /* 0x000fc600010e0658 */
[----:B-1----:R-:W2:Y:S04]  /*19a60*/  LDL.LU R93, [R1+0x1d8] ;  /* 0x0001d800015d7983 */ /* 0x002ea80000300800 */
[----:B------:R-:W-:Y:S01]  /*19a70*/  STL [R1+0x1b4], R6 ;  /* 0x0001b40601007387 */ /* 0x000fe20000100800 */
[----:B---3--:R-:W-:Y:S01]  /*19a80*/  IMAD.X R90, R90, 0x1, R88, P1 ;  /* 0x000000015a5a7824 */ /* 0x008fe200008e0658 */
[----:B------:R-:W-:-:S04]  /*19a90*/  IADD3 R5, P1, R5, R89, RZ ;  /* 0x0000005905057210 */ /* 0x000fc80007f3e0ff */
[----:B------:R1:W-:Y:S04]  /*19aa0*/  STL [R1+0x190], R90 ;  /* 0x0001905a01007387 */ /* 0x0003e80000100800 */
[----:B-1----:R-:W3:Y:S04]  /*19ab0*/  LDL.LU R90, [R1+0x76c] ;  /* 0x00076c00015a7983 */ /* 0x002ee80000300800 */
[----:B------:R1:W-:Y:S04]  /*19ac0*/  STL [R1+0x1bc], R91 ;  /* 0x0001bc5b01007387 */ /* 0x0003e80000100800 */
        /* <DEDUP_REMOVED lines=8> */
[----:B------:R-:W-:-:S02]  /*19b50*/  IMAD.X R92, R92, 0x1, R88, P4 ;  /* 0x000000015c5c7824 */ /* 0x000fc400020e0658 */
[----:B------:R1:W-:Y:S01]  /*19b60*/  STL [R1+0x1cc], R0 ;  /* 0x0001cc0001007387 */ /* 0x0003e20000100800 */
[----:B------:R-:W-:-:S03]  /*19b70*/  IADD3 R23, P4, R23, R89, RZ ;  /* 0x0000005917177210 */ /* 0x000fc60007f9e0ff */
[----:B----4-:R-:W4:Y:S04]  /*19b80*/  LDL.LU R2, [R1+0x1e8] ;  /* 0x0001e80001027983 */ /* 0x010f280000300800 */
[----:B-1----:R-:W4:Y:S04]  /*19b90*/  LDL.LU R0, [R1+0x21c] ;  /* 0x00021c0001007983 */ /* 0x002f280000300800 */
[----:B------:R-:W4:Y:S04]  /*19ba0*/  LDL.LU R6, [R1+0x1f0] ;  /* 0x0001f00001067983 */ /* 0x000f280000300800 */
[----:B------:R-:W4:Y:S04]  /*19bb0*/  LDL.LU R5, [R1+0x224] ;  /* 0x0002240001057983 */ /* 0x000f280000300800 */
[----:B------:R1:W-:Y:S01]  /*19bc0*/  STL [R1+0x1d4], R4 ;  /* 0x0001d40401007387 */ /* 0x0003e20000100800 */
[----:B------:R-:W-:Y:S01]  /*19bd0*/  IMAD.X R94, R94, 0x1, R88, P6 ;  /* 0x000000015e5e7824 */ /* 0x000fe200030e0658 */
[----:B------:R-:W-:-:S02]  /*19be0*/  IADD3 R96, P6, R96, R89, RZ ;  /* 0x0000005960607210 */ /* 0x000fc40007fde0ff */
[----:B-1----:R-:W4:Y:S04]  /*19bf0*/  LDL.LU R4, [R1+0x1f8] ;  /* 0x0001f80001047983 */ /* 0x002f280000300800 */
[----:B------:R1:W-:Y:S04]  /*19c00*/  STL [R1+0x1a8], R92 ;  /* 0x0001a85c01007387 */ /* 0x0003e80000100800 */
        /* <DEDUP_REMOVED lines=8> */
[----:B-1----:R-:W3:Y:S04]  /*19c90*/  LDL.LU R3, [R1+0x234] ;  /* 0x0002340001037983 */ /* 0x002ee80000300800 */
[----:B------:R1:W-:Y:S04]  /*19ca0*/  STL [R1+0x1ec], R96 ;  /* 0x0001ec6001007387 */ /* 0x0003e80000100800 */
[----:B------:R-:W-:Y:S01]  /*19cb0*/  STL [R1+0x1b8], R94 ;  /* 0x0001b85e01007387 */ /* 0x000fe20000100800 */
[----:B--2---:R-:W-:-:S03]  /*19cc0*/  IMAD.X R97, R97, 0x1, R88, P1 ;  /* 0x0000000161617824 */ /* 0x004fc600008e0658 */
[----:B-1----:R-:W2:Y:S04]  /*19cd0*/  LDL.LU R96, [R1+0x208] ;  /* 0x0002080001607983 */ /* 0x002ea80000300800 */
[----:B------:R1:W-:Y:S04]  /*19ce0*/  STL [R1+0x1c0], R97 ;  /* 0x0001c06101007387 */ /* 0x0003e80000100800 */
[----:B-1----:R-:W2:Y:S01]  /*19cf0*/  LDL.LU R97, [R1+0x75c] ;  /* 0x00075c0001617983 */ /* 0x002ea20000300800 */
        /* <DEDUP_REMOVED lines=8> */
[----:B----4-:R-:W-:-:S05]  /*19d80*/  IMAD.X R23, R23, 0x1, R88, P3 ;  /* 0x0000000117177824 */ /* 0x010fca00018e0658 */
[----:B------:R1:W-:Y:S04]  /*19d90*/  STL [R1+0x1d0], R23 ;  /* 0x0001d01701007387 */ /* 0x0003e80000100800 */
[----:B-1----:R-:W4:Y:S04]  /*19da0*/  LDL.LU R23, [R1+0x758] ;  /* 0x0007580001177983 */ /* 0x002f280000300800 */
[----:B------:R-:W-:Y:S01]  /*19db0*/  STL [R1+0x1fc], R7 ;  /* 0x0001fc0701007387 */ /* 0x000fe20000100800 */
[----:B---3--:R-:W-:Y:S01]  /*19dc0*/  IMAD.X R90, R90, 0x1, R88, P5 ;  /* 0x000000015a5a7824 */ /* 0x008fe200028e0658 */
[----:B--2---:R-:W-:-:S05]  /*19dd0*/  IADD3 R97, P3, R97, R89, RZ ;  /* 0x0000005961617210 */ /* 0x004fca0007f7e0ff */
[----:B------:R1:W-:Y:S04]  /*19de0*/  STL [R1+0x204], R97 ;  /* 0x0002046101007387 */ /* 0x0003e80000100800 */
[----:B-1----:R-:W2:Y:S04]  /*19df0*/  LDL.LU R97, [R1+0x218] ;  /* 0x0002180001617983 */ /* 0x002ea80000300800 */
[----:B------:R1:W-:Y:S04]  /*19e00*/  STL [R1+0x1d8], R93 ;  /* 0x0001d85d01007387 */ /* 0x0003e80000100800 */
[----:B-1----:R-:W3:Y:S04]  /*19e10*/  LDL.LU R93, [R1+0x24c] ;  /* 0x00024c00015d7983 */ /* 0x002ee80000300800 */
[----:B------:R1:W-:Y:S04]  /*19e20*/  STL [R1+0x1e0], R90 ;  /* 0x0001e05a01007387 */ /* 0x0003e80000100800 */
[----:B-1----:R-:W2:Y:S01]  /*19e30*/  LDL.LU R90, [R1+0x754] ;  /* 0x00075400015a7983 */ /* 0x002ea20000300800 */
[-C--:B------:R-:W-:Y:S01]  /*19e40*/  IADD3 R91, P4, R91, R89.reuse, RZ ;  /* 0x000000595b5b7210 */ /* 0x080fe20007f9e0ff */
[----:B------:R-:W-:Y:S01]  /*19e50*/  IMAD.X R2, R2, 0x1, R88, P6 ;  /* 0x0000000102027824 */ /* 0x000fe200030e0658 */
[----:B------:R-:W-:-:S03]  /*19e60*/  IADD3 R0, P6, R0, R89, RZ ;  /* 0x0000005900007210 */ /* 0x000fc60007fde0ff */
[----:B------:R-:W-:Y:S01]  /*19e70*/  STL [R1+0x20c], R91 ;  /* 0x00020c5b01007387 */ /* 0x000fe20000100800 */
[--C-:B------:R-:W-:Y:S01]  /*19e80*/  IMAD.X R6, R6, 0x1, R88.reuse, P1 ;  /* 0x0000000106067824 */ /* 0x100fe200008e0658 */
[-C--:B------:R-:W-:Y:S01]  /*19e90*/  IADD3 R5, P1, R5, R89.reuse, RZ ;  /* 0x0000005905057210 */ /* 0x080fe20007f3e0ff */
[----:B------:R-:W-:Y:S01]  /*19ea0*/  IMAD.X R4, R4, 0x1, R88, P2 ;  /* 0x0000000104047824 */ /* 0x000fe200010e0658 */
[----:B----4-:R-:W-:-:S05]  /*19eb0*/  IADD3 R23, P5, R23, R89, RZ ;  /* 0x0000005917177210 */ /* 0x010fca0007fbe0ff */
[----:B------:R1:W-:Y:S04]  /*19ec0*/  STL [R1+0x214], R23 ;  /* 0x0002141701007387 */ /* 0x0003e80000100800 */
[----:B-1----:R-:W4:Y:S04]  /*19ed0*/  LDL.LU R23, [R1+0x228] ;  /* 0x0002280001177983 */ /* 0x002f280000300800 */
[----:B------:R-:W4:Y:S04]  /*19ee0*/  LDL.LU R91, [R1+0x25c] ;  /* 0x00025c00015b7983 */ /* 0x000f280000300800 */
[----:B------:R1:W-:Y:S04]  /*19ef0*/  STL [R1+0x1e8], R2 ;  /* 0x0001e80201007387 */ /* 0x0003e80000100800 */
[----:B-1----:R-:W4:Y:S04]  /*19f00*/  LDL.LU R2, [R1+0x238] ;  /* 0x0002380001027983 */ /* 0x002f280000300800 */
[----:B------:R1:W-:Y:S04]  /*19f10*/  STL [R1+0x21c], R0 ;  /* 0x00021c0001007387 */ /* 0x0003e80000100800 */
[----:B-1----:R-:W4:Y:S04]  /*19f20*/  LDL.LU R0, [R1+0x26c] ;  /* 0x00026c0001007983 */ /* 0x002f280000300800 */
[----:B------:R-:W-:Y:S04]  /*19f30*/  STL [R1+0x1f0], R6 ;  /* 0x0001f00601007387 */ /* 0x000fe80000100800 */
[----:B------:R-:W-:Y:S01]  /*19f40*/  STL [R1+0x224], R5 ;  /* 0x0002240501007387 */ /* 0x000fe20000100800 */
[----:B--2---:R-:W-:-:S05]  /*19f50*/  IMAD.X R90, R90, 0x1, R88, P3 ;  /* 0x000000015a5a7824 */ /* 0x004fca00018e0658 */
[----:B------:R1:W-:Y:S04]  /*19f60*/  STL [R1+0x200], R90 ;  /* 0x0002005a01007387 */ /* 0x0003e80000100800 */
[----:B------:R-:W-:Y:S04]  /*19f70*/  STL [R1+0x1f8], R4 ;  /* 0x0001f80401007387 */ /* 0x000fe80000100800 */
[----:B-1----:R-:W2:Y:S01]  /*19f80*/  LDL.LU R90, [R1+0x750] ;  /* 0x00075000015a7983 */ /* 0x002ea20000300800 */
[-C--:B------:R-:W-:Y:S01]  /*19f90*/  IADD3 R92, P2, R92, R89.reuse, RZ ;  /* 0x000000595c5c7210 */ /* 0x080fe20007f5e0ff */
[----:B------:R-:W-:Y:S01]  /*19fa0*/  IMAD.X R96, R96, 0x1, R88, P4 ;  /* 0x0000000160607824 */ /* 0x000fe200020e0658 */
[----:B------:R-:W-:-:S03]  /*19fb0*/  IADD3 R3, P3, R3, R89, RZ ;  /* 0x0000005903037210 */ /* 0x000fc60007f7e0ff */
[----:B------:R1:W-:Y:S04]  /*19fc0*/  STL [R1+0x22c], R92 ;  /* 0x00022c5c01007387 */ /* 0x0003e80000100800 */
[----:B------:R-:W4:Y:S01]  /*19fd0*/  LDL.LU R8, [R1+0x274] ;  /* 0x0002740001087983 */ /* 0x000f220000300800 */
[----:B------:R-:W-:-:S03]  /*19fe0*/  IADD3 R94, P4, R94, R89, RZ ;  /* 0x000000595e5e7210 */ /* 0x000fc60007f9e0ff */
[----:B------:R-:W4:Y:S04]  /*19ff0*/  LDL.LU R7, [R1+0x248] ;  /* 0x0002480001077983 */ /* 0x000f280000300800 */
[----:B------:R-:W4:Y:S04]  /*1a000*/  LDL.LU R6, [R1+0x27c] ;  /* 0x00027c0001067983 */ /* 0x000f280000300800 */
[----:B-1----:R-:W4:Y:S04]  /*1a010*/  LDL.LU R92, [R1+0x250] ;  /* 0x00025000015c7983 */ /* 0x002f280000300800 */
[----:B------:R1:W-:Y:S04]  /*1a020*/  STL [R1+0x208], R96 ;  /* 0x0002086001007387 */ /* 0x0003e80000100800 */
[----:B-1----:R-:W4:Y:S04]  /*1a030*/  LDL.LU R96, [R1+0x258] ;  /* 0x0002580001607983 */ /* 0x002f280000300800 */
[----:B------:R-:W-:Y:S04]  /*1a040*/  STL [R1+0x234], R3 ;  /* 0x0002340301007387 */ /* 0x000fe80000100800 */
[----:B------:R-:W4:Y:S01]  /*1a050*/  LDL.LU R5, [R1+0x28c] ;  /* 0x00028c0001057983 */ /* 0x000f220000300800 */
[----:B--2---:R-:W-:-:S05]  /*1a060*/  IMAD.X R90, R90, 0x1, R88, P5 ;  /* 0x000000015a5a7824 */ /* 0x004fca00028e0658 */
[----:B------:R1:W-:Y:S04]  /*1a070*/  STL [R1+0x210], R90 ;  /* 0x0002105a01007387 */ /* 0x0003e80000100800 */
[----:B------:R2:W-:Y:S04]  /*1a080*/  STL [R1+0x23c], R94 ;  /* 0x00023c5e01007387 */ /* 0x0005e80000100800 */
[----:B-1----:R-:W4:Y:S01]  /*1a090*/  LDL.LU R90, [R1+0x74c] ;  /* 0x00074c00015a7983 */ /* 0x002f220000300800 */
[----:B------:R-:W-:Y:S01]  /*1a0a0*/  IADD3 R95, P5, R95, R89, RZ ;  /* 0x000000595f5f7210 */ /* 0x000fe20007fbe0ff */
[----:B------:R-:W-:-:S02]  /*1a0b0*/  IMAD.X R97, R97, 0x1, R88, P6 ;  /* 0x0000000161617824 */ /* 0x000fc400030e0658 */
[----:B------:R-:W4:Y:S01]  /*1a0c0*/  LDL.LU R4, [R1+0x294] ;  /* 0x0002940001047983 */ /* 0x000f220000300800 */
[----:B---3--:R-:W-:-:S03]  /*1a0d0*/  IADD3 R93, P6, R93, R89, RZ ;  /* 0x000000595d5d7210 */ /* 0x008fc60007fde0ff */
[----:B------:R-:W3:Y:S04]  /*1a0e0*/  LDL.LU R3, [R1+0x268] ;  /* 0x0002680001037983 */ /* 0x000ee80000300800 */
[----:B--2---:R-:W2:Y:S04]  /*1a0f0*/  LDL.LU R94, [R1+0x29c] ;  /* 0x00029c00015e7983 */ /* 0x004ea80000300800 */
[----:B------:R1:W-:Y:S04]  /*1a100*/  STL [R1+0x244], R95 ;  /* 0x0002445f01007387 */ /* 0x0003e80000100800 */
[----:B-1----:R-:W2:Y:S04]  /*1a110*/  LDL.LU R95, [R1+0x270] ;  /* 0x00027000015f7983 */ /* 0x002ea80000300800 */
[----:B------:R1:W-:Y:S04]  /*1a120*/  STL [R1+0x218], R97 ;  /* 0x0002186101007387 */ /* 0x0003e80000100800 */
[----:B-1----:R-:W3:Y:S04]  /*1a130*/  LDL.LU R97, [R1+0x748] ;  /* 0x0007480001617983 */ /* 0x002ee80000300800 */
[----:B------:R1:W-:Y:S04]  /*1a140*/  STL [R1+0x24c], R93 ;  /* 0x00024c5d01007387 */ /* 0x0003e80000100800 */
[----:B-1----:R-:W2:Y:S01]  /*1a150*/  LDL.LU R93, [R1+0x744] ;  /* 0x00074400015d7983 */ /* 0x002ea20000300800 */
[----:B----4-:R-:W-:-:S05]  /*1a160*/  IMAD.X R90, R90, 0x1, R88, P1 ;  /* 0x000000015a5a7824 */ /* 0x010fca00008e0658 */
[----:B------:R1:W-:Y:S04]  /*1a170*/  STL [R1+0x220], R90 ;  /* 0x0002205a01007387 */ /* 0x0003e80000100800 */
[----:B-1----:R-:W4:Y:S01]  /*1a180*/  LDL.LU R90, [R1+0x740] ;  /* 0x00074000015a7983 */ /* 0x002f220000300800 */
[----:B------:R-:W-:Y:S01]  /*1a190*/  IMAD.X R23, R23, 0x1, R88, P2 ;  /* 0x0000000117177824 */ /* 0x000fe200010e0658 */
[----:B----4-:R-:W-:-:S05]  /*1a1a0*/  IADD3 R90, P1, R90, R89, RZ ;  /* 0x000000595a5a7210 */ /* 0x010fca0007f3e0ff */
[----:B------:R1:W-:Y:S04]  /*1a1b0*/  STL [R1+0x254], R90 ;  /* 0x0002545a01007387 */ /* 0x0003e80000100800 */
[----:B-1----:R-:W4:Y:S04]  /*1a1c0*/  LDL.LU R90, [R1+0x278] ;  /* 0x00027800015a7983 */ /* 0x002f280000300800 */
[----:B------:R1:W-:Y:S04]  /*1a1d0*/  STL [R1+0x228], R23 ;  /* 0x0002281701007387 */ /* 0x0003e80000100800 */
[----:B-1----:R-:W2:Y:S01]  /*1a1e0*/  LDL.LU R23, [R1+0x73c] ;  /* 0x00073c0001177983 */ /* 0x002ea20000300800 */
[----:B---3--:R-:W-:Y:S01]  /*1a1f0*/  IMAD.X R97, R97, 0x1, R88, P3 ;  /* 0x0000000161617824 */ /* 0x008fe200018e0658 */
[----:B------:R-:W-:-:S04]  /*1a200*/  IADD3 R91, P2, R91, R89, RZ ;  /* 0x000000595b5b7210 */ /* 0x000fc80007f5e0ff */
[----:B------:R1:W-:Y:S04]  /*1a210*/  STL [R1+0x230], R97 ;  /* 0x0002306101007387 */ /* 0x0003e80000100800 */
[----:B-1----:R-:W3:Y:S04]  /*1a220*/  LDL.LU R97, [R1+0x738] ;  /* 0x0007380001617983 */ /* 0x002ee80000300800 */
[----:B------:R-:W-:Y:S01]  /*1a230*/  STL [R1+0x25c], R91 ;  /* 0x00025c5b01007387 */ /* 0x000fe20000100800 */
[----:B--2---:R-:W-:-:S05]  /*1a240*/  IADD3 R23, P3, R23, R89, RZ ;  /* 0x0000005917177210 */ /* 0x004fca0007f7e0ff */
[----:B------:R1:W-:Y:S04]  /*1a250*/  STL [R1+0x264], R23 ;  /* 0x0002641701007387 */ /* 0x0003e80000100800 */
[----:B-1----:R-:W2:Y:S01]  /*1a260*/  LDL.LU R23, [R1+0x734] ;  /* 0x0007340001177983 */ /* 0x002ea20000300800 */
[--C-:B------:R-:W-:Y:S01]  /*1a270*/  IMAD.X R2, R2, 0x1, R88.reuse, P4 ;  /* 0x0000000102027824 */ /* 0x100fe200020e0658 */
[-C--:B------:R-:W-:Y:S01]  /*1a280*/  IADD3 R0, P4, R0, R89.reuse, RZ ;  /* 0x0000005900007210 */ /* 0x080fe20007f9e0ff */
[--C-:B------:R-:W-:Y:S01]  /*1a290*/  IMAD.X R93, R93, 0x1, R88.reuse, P5 ;  /* 0x000000015d5d7824 */ /* 0x100fe200028e0658 */
[----:B------:R-:W4:Y:S01]  /*1a2a0*/  LDL.LU R91, [R1+0x2ac] ;  /* 0x0002ac00015b7983 */ /* 0x000f220000300800 */
[----:B------:R-:W-:Y:S01]  /*1a2b0*/  IADD3 R8, P5, R8, R89, RZ ;  /* 0x0000005908087210 */ /* 0x000fe20007fbe0ff */
[----:B------:R-:W-:-:S02]  /*1a2c0*/  IMAD.X R92, R92, 0x1, R88, P1 ;  /* 0x000000015c5c7824 */ /* 0x000fc400008e0658 */
[----:B------:R1:W-:Y:S01]  /*1a2d0*/  STL [R1+0x238], R2 ;  /* 0x0002380201007387 */ /* 0x0003e20000100800 */
[----:B------:R-:W-:Y:S01]  /*1a2e0*/  IMAD.X R7, R7, 0x1, R88, P6 ;  /* 0x0000000107077824 */ /* 0x000fe200030e0658 */
[-C--:B------:R-:W-:Y:S02]  /*1a2f0*/  IADD3 R6, P6, R6, R89.reuse, RZ ;  /* 0x0000005906067210 */ /* 0x080fe40007fde0ff */
[----:B-1----:R-:W4:Y:S04]  /*1a300*/  LDL.LU R2, [R1+0x280] ;  /* 0x0002800001027983 */ /* 0x002f280000300800 */
[----:B------:R1:W-:Y:S04]  /*1a310*/  STL [R1+0x26c], R0 ;  /* 0x00026c0001007387 */ /* 0x0003e80000100800 */
[----:B-1----:R-:W4:Y:S04]  /*1a320*/  LDL.LU R0, [R1+0x288] ;  /* 0x0002880001007983 */ /* 0x002f280000300800 */
[----:B------:R1:W-:Y:S04]  /*1a330*/  STL [R1+0x240], R93 ;  /* 0x0002405d01007387 */ /* 0x0003e80000100800 */
[----:B-1----:R-:W4:Y:S04]  /*1a340*/  LDL.LU R93, [R1+0x2bc] ;  /* 0x0002bc00015d7983 */ /* 0x002f280000300800 */
[----:B------:R-:W-:Y:S04]  /*1a350*/  STL [R1+0x274], R8 ;  /* 0x0002740801007387 */ /* 0x000fe80000100800 */
[----:B------:R1:W-:Y:S04]  /*1a360*/  STL [R1+0x250], R92 ;  /* 0x0002505c01007387 */ /* 0x0003e80000100800 */
[----:B------:R-:W-:Y:S04]  /*1a370*/  STL [R1+0x248], R7 ;  /* 0x0002480701007387 */ /* 0x000fe80000100800 */
[----:B-1----:R-:W4:Y:S04]  /*1a380*/  LDL.LU R92, [R1+0x290] ;  /* 0x00029000015c7983 */ /* 0x002f280000300800 */
[----:B------:R-:W-:Y:S01]  /*1a390*/  STL [R1+0x27c], R6 ;  /* 0x00027c0601007387 */ /* 0x000fe20000100800 */
[----:B--2---:R-:W-:-:S05]  /*1a3a0*/  IADD3 R23, P1, R23, R89, RZ ;  /* 0x0000005917177210 */ /* 0x004fca0007f3e0ff */
[----:B------:R1:W-:Y:S04]  /*1a3b0*/  STL [R1+0x284], R23 ;  /* 0x0002841701007387 */ /* 0x0003e80000100800 */
[----:B-1----:R-:W2:Y:S01]  /*1a3c0*/  LDL.LU R23, [R1+0x730] ;  /* 0x0007300001177983 */ /* 0x002ea20000300800 */
[--C-:B------:R-:W-:Y:S02]  /*1a3d0*/  IMAD.X R96, R96, 0x1, R88.reuse, P2 ;  /* 0x0000000160607824 */ /* 0x100fe400010e0658 */
[--C-:B---3--:R-:W-:Y:S01]  /*1a3e0*/  IMAD.X R97, R97, 0x1, R88.reuse, P3 ;  /* 0x0000000161617824 */ /* 0x108fe200018e0658 */
[-C--:B------:R-:W-:Y:S01]  /*1a3f0*/  IADD3 R5, P2, R5, R89.reuse, RZ ;  /* 0x0000005905057210 */ /* 0x080fe20007f5e0ff */
[----:B------:R-:W-:Y:S01]  /*1a400*/  IMAD.X R3, R3, 0x1, R88, P4 ;  /* 0x0000000103037824 */ /* 0x000fe200020e0658 */
[----:B------:R1:W-:Y:S01]  /*1a410*/  STL [R1+0x258], R96 ;  /* 0x0002586001007387 */ /* 0x0003e20000100800 */
[----:B------:R-:W-:-:S02]  /*1a420*/  IADD3 R4, P3, R4, R89, RZ ;  /* 0x0000005904047210 */ /* 0x000fc40007f7e0ff */
[-C--:B------:R-:W-:Y:S01]  /*1a430*/  IADD3 R94, P4, R94, R89.reuse, RZ ;  /* 0x000000595e5e7210 */ /* 0x080fe20007f9e0ff */
[----:B------:R-:W-:Y:S01]  /*1a440*/  IMAD.X R95, R95, 0x1, R88, P5 ;  /* 0x000000015f5f7824 */ /* 0x000fe200028e0658 */
[----:B-1----:R-:W3:Y:S04]  /*1a450*/  LDL.LU R96, [R1+0x298] ;  /* 0x0002980001607983 */ /* 0x002ee80000300800 */
[----:B------:R1:W-:Y:S04]  /*1a460*/  STL [R1+0x260], R97 ;  /* 0x0002606101007387 */ /* 0x0003e80000100800 */
[----:B-1----:R-:W3:Y:S04]  /*1a470*/  LDL.LU R97, [R1+0x2cc] ;  /* 0x0002cc0001617983 */ /* 0x002ee80000300800 */
[----:B------:R-:W-:Y:S04]  /*1a480*/  STL [R1+0x28c], R5 ;  /* 0x00028c0501007387 */ /* 0x000fe80000100800 */
[----:B------:R-:W-:Y:S04]  /*1a490*/  STL [R1+0x294], R4 ;  /* 0x0002940401007387 */ /* 0x000fe80000100800 */
[----:B------:R1:W-:Y:S04]  /*1a4a0*/  STL [R1+0x29c], R94 ;  /* 0x00029c5e01007387 */ /* 0x0003e80000100800 */
[----:B------:R-:W-:Y:S04]  /*1a4b0*/  STL [R1+0x268], R3 ;  /* 0x0002680301007387 */ /* 0x000fe80000100800 */
[----:B-1----:R-:W3:Y:S01]  /*1a4c0*/  LDL.LU R94, [R1+0x2dc] ;  /* 0x0002dc00015e7983 */ /* 0x002ee20000300800 */
[----:B--2---:R-:W-:-:S05]  /*1a4d0*/  IADD3 R23, P5, R23, R89, RZ ;  /* 0x0000005917177210 */ /* 0x004fca0007fbe0ff */
[----:B------:R1:W-:Y:S04]  /*1a4e0*/  STL [R1+0x2a4], R23 ;  /* 0x0002a41701007387 */ /* 0x0003e80000100800 */
[----:B------:R2:W-:Y:S04]  /*1a4f0*/  STL [R1+0x270], R95 ;  /* 0x0002705f01007387 */ /* 0x0005e80000100800 */
[----:B-1----:R-:W3:Y:S01]  /*1a500*/  LDL.LU R23, [R1+0x72c] ;  /* 0x00072c0001177983 */ /* 0x002ee20000300800 */
[----:B----4-:R-:W-:-:S03]  /*1a510*/  IMAD.X R90, R90, 0x1, R88, P6 ;  /* 0x000000015a5a7824 */ /* 0x010fc600030e0658 */
[----:B------:R-:W4:Y:S01]  /*1a520*/  LDL.LU R8, [R1+0x2b0] ;  /* 0x0002b00001087983 */ /* 0x000f220000300800 */
[----:B------:R-:W-:-:S03]  /*1a530*/  IMAD.X R2, R2, 0x1, R88, P1 ;  /* 0x0000000102027824 */ /* 0x000fc600008e0658 */
[----:B--2---:R-:W2:Y:S01]  /*1a540*/  LDL.LU R95, [R1+0x2e4] ;  /* 0x0002e400015f7983 */ /* 0x004ea20000300800 */
[----:B------:R-:W-:-:S03]  /*1a550*/  IADD3 R91, P6, R91, R89, RZ ;  /* 0x000000595b5b7210 */ /* 0x000fc60007fde0ff */
[----:B------:R-:W2:Y:S04]  /*1a560*/  LDL.LU R7, [R1+0x2b8] ;  /* 0x0002b80001077983 */ /* 0x000ea80000300800 */
[----:B------:R-:W2:Y:S04]  /*1a570*/  LDL.LU R6, [R1+0x2ec] ;  /* 0x0002ec0001067983 */ /* 0x000ea80000300800 */
[----:B------:R-:W2:Y:S04]  /*1a580*/  LDL.LU R5, [R1+0x2c0] ;  /* 0x0002c00001057983 */ /* 0x000ea80000300800 */
[----:B------:R1:W-:Y:S04]  /*1a590*/  STL [R1+0x278], R90 ;  /* 0x0002785a01007387 */ /* 0x0003e80000100800 */
[----:B------:R-:W2:Y:S04]  /*1a5a0*/  LDL.LU R4, [R1+0x2f4] ;  /* 0x0002f40001047983 */ /* 0x000ea80000300800 */
[----:B------:R-:W2:Y:S04]  /*1a5b0*/  LDL.LU R3, [R1+0x2c8] ;  /* 0x0002c80001037983 */ /* 0x000ea80000300800 */
[----:B-1----:R-:W2:Y:S01]  /*1a5c0*/  LDL.LU R90, [R1+0x2fc] ;  /* 0x0002fc00015a7983 */ /* 0x002ea20000300800 */
[----:B---3--:R-:W-:-:S05]  /*1a5d0*/  IADD3 R23, P1, R23, R89, RZ ;  /* 0x0000005917177210 */ /* 0x008fca0007f3e0ff */
[----:B------:R1:W-:Y:S04]  /*1a5e0*/  STL [R1+0x2b4], R23 ;  /* 0x0002b41701007387 */ /* 0x0003e80000100800 */
[----:B------:R3:W-:Y:S04]  /*1a5f0*/  STL [R1+0x2ac], R91 ;  /* 0x0002ac5b01007387 */ /* 0x0007e80000100800 */
[----:B-1----:R-:W4:Y:S01]  /*1a600*/  LDL.LU R23, [R1+0x728] ;  /* 0x0007280001177983 */ /* 0x002f220000300800 */
[----:B------:R-:W-:Y:S01]  /*1a610*/  IMAD.X R0, R0, 0x1, R88, P2 ;  /* 0x0000000100007824 */ /* 0x000fe200010e0658 */
[----:B------:R-:W-:-:S02]  /*1a620*/  IADD3 R93, P2, R93, R89, RZ ;  /* 0x000000595d5d7210 */ /* 0x000fc40007f5e0ff */
[----:B------:R1:W-:Y:S01]  /*1a630*/  STL [R1+0x280], R2 ;  /* 0x0002800201007387 */ /* 0x0003e20000100800 */
[----:B------:R-:W-:-:S03]  /*1a640*/  IMAD.X R92, R92, 0x1, R88, P3 ;  /* 0x000000015c5c7824 */ /* 0x000fc600018e0658 */
[----:B---3--:R-:W3:Y:S01]  /*1a650*/  LDL.LU R91, [R1+0x2e0] ;  /* 0x0002e000015b7983 */ /* 0x008ee20000300800 */
[----:B------:R-:W-:-:S03]  /*1a660*/  IMAD.X R96, R96, 0x1, R88, P4 ;  /* 0x0000000160607824 */ /* 0x000fc600020e0658 */
[----:B-1----:R-:W3:Y:S04]  /*1a670*/  LDL.LU R2, [R1+0x314] ;  /* 0x0003140001027983 */ /* 0x002ee80000300800 */
[----:B------:R1:W-:Y:S01]  /*1a680*/  STL [R1+0x288], R0 ;  /* 0x0002880001007387 */ /* 0x0003e20000100800 */
[----:B------:R-:W-:-:S03]  /*1a690*/  IADD3 R97, P4, R97, R89, RZ ;  /* 0x0000005961617210 */ /* 0x000fc60007f9e0ff */
[----:B-1----:R-:W3:Y:S04]  /*1a6a0*/  LDL.LU R0, [R1+0x2e8] ;  /* 0x0002e80001007983 */ /* 0x002ee80000300800 */
[----:B------:R1:W-:Y:S04]  /*1a6b0*/  STL [R1+0x2bc], R93 ;  /* 0x0002bc5d01007387 */ /* 0x0003e80000100800 */
[----:B-1----:R-:W3:Y:S04]  /*1a6c0*/  LDL.LU R93, [R1+0x31c] ;  /* 0x00031c00015d7983 */ /* 0x002ee80000300800 */
[----:B------:R1:W-:Y:S04]  /*1a6d0*/  STL [R1+0x290], R92 ;  /* 0x0002905c01007387 */ /* 0x0003e80000100800 */
[----:B-1----:R-:W3:Y:S01]  /*1a6e0*/  LDL.LU R92, [R1+0x324] ;  /* 0x00032400015c7983 */ /* 0x002ee20000300800 */
[----:B----4-:R-:W-:-:S05]  /*1a6f0*/  IADD3 R23, P3, R23, R89, RZ ;  /* 0x0000005917177210 */ /* 0x010fca0007f7e0ff */
[----:B------:R1:W-:Y:S04]  /*1a700*/  STL [R1+0x2c4], R23 ;  /* 0x0002c41701007387 */ /* 0x0003e80000100800 */
[----:B-1----:R-:W4:Y:S04]  /*1a710*/  LDL.LU R23, [R1+0x2f8] ;  /* 0x0002f80001177983 */ /* 0x002f280000300800 */
[----:B------:R1:W-:Y:S04]  /*1a720*/  STL [R1+0x298], R96 ;  /* 0x0002986001007387 */ /* 0x0003e80000100800 */
[----:B-1----:R-:W4:Y:S04]  /*1a730*/  LDL.LU R96, [R1+0x32c] ;  /* 0x00032c0001607983 */ /* 0x002f280000300800 */
[----:B------:R1:W-:Y:S04]  /*1a740*/  STL [R1+0x2cc], R97 ;  /* 0x0002cc6101007387 */ /* 0x0003e80000100800 */
[----:B-1----:R-:W2:Y:S02]  /*1a750*/  LDL.LU R97, [R1+0x724] ;  /* 0x0007240001617983 */ /* 0x002ea40000300800 */
[----:B--2---:R-:W-:-:S05]  /*1a760*/  IMAD.X R97, R97, 0x1, R88, P5 ;  /* 0x0000000161617824 */ /* 0x004fca00028e0658 */
[----:B------:R1:W-:Y:S04]  /*1a770*/  STL [R1+0x2a0], R97 ;  /* 0x0002a06101007387 */ /* 0x0003e80000100800 */
[----:B-1----:R-:W2:Y:S02]  /*1a780*/  LDL.LU R97, [R1+0x720] ;  /* 0x0007200001617983 */ /* 0x002ea40000300800 */
[----:B--2---:R-:W-:-:S05]  /*1a790*/  IADD3 R97, P5, R97, R89, RZ ;  /* 0x0000005961617210 */ /* 0x004fca0007fbe0ff */
[----:B------:R1:W-:Y:S04]  /*1a7a0*/  STL [R1+0x2d4], R97 ;  /* 0x0002d46101007387 */ /* 0x0003e80000100800 */
[----:B-1----:R-:W2:Y:S01]  /*1a7b0*/  LDL.LU R97, [R1+0x71c] ;  /* 0x00071c0001617983 */ /* 0x002ea20000300800 */
        /* <DEDUP_REMOVED lines=8> */
[----:B--2---:R-:W-:Y:S01]  /*1a840*/  IMAD.X R97, R97, 0x1, R88, P6 ;  /* 0x0000000161617824 */ /* 0x004fe200030e0658 */
[----:B------:R-:W-:-:S04]  /*1a850*/  IADD3 R94, P6, R94, R89, RZ ;  /* 0x000000595e5e7210 */ /* 0x000fc80007fde0ff */
[----:B------:R1:W-:Y:S04]  /*1a860*/  STL [R1+0x2a8], R97 ;  /* 0x0002a86101007387 */ /* 0x0003e80000100800 */
[----:B-1----:R-:W2:Y:S04]  /*1a870*/  LDL.LU R97, [R1+0x338] ;  /* 0x0003380001617983 */ /* 0x002ea80000300800 */
[----:B------:R1:W-:Y:S04]  /*1a880*/  STL [R1+0x2dc], R94 ;  /* 0x0002dc5e01007387 */ /* 0x0003e80000100800 */
[----:B-1----:R-:W2:Y:S04]  /*1a890*/  LDL.LU R94, [R1+0x318] ;  /* 0x00031800015e7983 */ /* 0x002ea80000300800 */
[----:B------:R1:W-:Y:S04]  /*1a8a0*/  STL [R1+0x2b0], R8 ;  /* 0x0002b00801007387 */ /* 0x0003e80000100800 */
[----:B-1----:R1:W5:Y:S04]  /*1a8b0*/  LDL.LU R8, [R1+0x718] ;  /* 0x0007180001087983 */ /* 0x0023680000300800 */
        /* <DEDUP_REMOVED lines=13> */
[----:B----4-:R-:W4:Y:S02]  /*1a990*/  LDL.LU R90, [R1+0x700] ;  /* 0x00070000015a7983 */ /* 0x010f240000300800 */
[----:B----4-:R-:W-:-:S05]  /*1a9a0*/  IMAD.X R90, R90, 0x1, R88, P5 ;  /* 0x000000015a5a7824 */ /* 0x010fca00028e0658 */
[----:B------:R4:W-:Y:S04]  /*1a9b0*/  STL [R1+0x2d0], R90 ;  /* 0x0002d05a01007387 */ /* 0x0009e80000100800 */
[----:B----4-:R-:W4:Y:S02]  /*1a9c0*/  LDL.LU R90, [R1+0x6fc] ;  /* 0x0006fc00015a7983 */ /* 0x010f240000300800 */
[----:B----4-:R-:W-:-:S05]  /*1a9d0*/  IADD3 R90, P5, R90, R89, RZ ;  /* 0x000000595a5a7210 */ /* 0x010fca0007fbe0ff */
[----:B------:R4:W-:Y:S04]  /*1a9e0*/  STL [R1+0x304], R90 ;  /* 0x0003045a01007387 */ /* 0x0009e80000100800 */
[----:B----4-:R-:W4:Y:S02]  /*1a9f0*/  LDL.LU R90, [R1+0x6f8] ;  /* 0x0006f800015a7983 */ /* 0x010f240000300800 */
[----:B----4-:R-:W-:-:S05]  /*1aa00*/  IMAD.X R90, R90, 0x1, R88, P6 ;  /* 0x000000015a5a7824 */ /* 0x010fca00030e0658 */
[----:B------:R4:W-:Y:S04]  /*1aa10*/  STL [R1+0x2d8], R90 ;  /* 0x0002d85a01007387 */ /* 0x0009e80000100800 */
[----:B----4-:R-:W4:Y:S01]  /*1aa20*/  LDL.LU R90, [R1+0x6f4] ;  /* 0x0006f400015a7983 */ /* 0x010f220000300800 */
[--C-:B------:R-:W-:Y:S01]  /*1aa30*/  IMAD.X R91, R91, 0x1, R88.reuse, P1 ;  /* 0x000000015b5b7824 */ /* 0x100fe200008e0658 */
[-C--:B------:R-:W-:Y:S01]  /*1aa40*/  IADD3 R2, P1, R2, R89.reuse, RZ ;  /* 0x0000005902027210 */ /* 0x080fe20007f3e0ff */
[----:B------:R-:W-:Y:S01]  /*1aa50*/  IMAD.X R0, R0, 0x1, R88, P2 ;  /* 0x0000000100007824 */ /* 0x000fe200010e0658 */
[-C--:B------:R-:W-:Y:S02]  /*1aa60*/  IADD3 R93, P2, R93, R89.reuse, RZ ;  /* 0x000000595d5d7210 */ /* 0x080fe40007f5e0ff */
[----:B----4-:R-:W-:-:S05]  /*1aa70*/  IADD3 R90, P6, R90, R89, RZ ;  /* 0x000000595a5a7210 */ /* 0x010fca0007fde0ff */
[----:B------:R4:W-:Y:S04]  /*1aa80*/  STL [R1+0x30c], R90 ;  /* 0x00030c5a01007387 */ /* 0x0009e80000100800 */
[----:B----4-:R-:W4:Y:S04]  /*1aa90*/  LDL R90, [R1+0x344] ;  /* 0x00034400015a7983 */ /* 0x010f280000100800 */
[----:B------:R1:W-:Y:S04]  /*1aaa0*/  STL [R1+0x2e0], R91 ;  /* 0x0002e05b01007387 */ /* 0x0003e80000100800 */
[----:B-1----:R1:W5:Y:S04]  /*1aab0*/  LDL.LU R91, [R1+0x6f0] ;  /* 0x0006f000015b7983 */ /* 0x0023680000300800 */
[----:B------:R2:W-:Y:S04]  /*1aac0*/  STL [R1+0x314], R2 ;  /* 0x0003140201007387 */ /* 0x0005e80000100800 */
[----:B--2---:R1:W5:Y:S04]  /*1aad0*/  LDL.LU R2, [R1+0x6ec] ;  /* 0x0006ec0001027983 */ /* 0x0043680000300800 */
[----:B------:R2:W-:Y:S04]  /*1aae0*/  STL [R1+0x2e8], R0 ;  /* 0x0002e80001007387 */ /* 0x0005e80000100800 */
[----:B--2---:R1:W5:Y:S04]  /*1aaf0*/  LDL.LU R0, [R1+0x6e8] ;  /* 0x0006e80001007983 */ /* 0x0043680000300800 */
[----:B------:R2:W-:Y:S04]  /*1ab00*/  STL [R1+0x31c], R93 ;  /* 0x00031c5d01007387 */ /* 0x0005e80000100800 */
[----:B--2---:R-:W2:Y:S02]  /*1ab10*/  LDL.LU R93, [R1+0x6e4] ;  /* 0x0006e400015d7983 */ /* 0x004ea40000300800 */
[----:B--2---:R-:W-:-:S05]  /*1ab20*/  IMAD.X R93, R93, 0x1, R88, P3 ;  /* 0x000000015d5d7824 */ /* 0x004fca00018e0658 */
[----:B------:R2:W-:Y:S04]  /*1ab30*/  STL [R1+0x2f0], R93 ;  /* 0x0002f05d01007387 */ /* 0x0005e80000100800 */
[----:B--2---:R-:W2:Y:S01]  /*1ab40*/  LDL.LU R93, [R1+0x6e0] ;  /* 0x0006e000015d7983 */ /* 0x004ea20000300800 */
[-C--:B------:R-:W-:Y:S01]  /*1ab50*/  IADD3 R92, P3, R92, R89.reuse, RZ ;  /* 0x000000595c5c7210 */ /* 0x080fe20007f7e0ff */
[----:B------:R-:W-:Y:S01]  /*1ab60*/  IMAD.X R23, R23, 0x1, R88, P4 ;  /* 0x0000000117177824 */ /* 0x000fe200020e0658 */
[----:B------:R-:W-:-:S03]  /*1ab70*/  IADD3 R96, P4, R96, R89, RZ ;  /* 0x0000005960607210 */ /* 0x000fc60007f9e0ff */
[----:B------:R3:W-:Y:S04]  /*1ab80*/  STL [R1+0x324], R92 ;  /* 0x0003245c01007387 */ /* 0x0007e80000100800 */
[----:B---3--:R-:W3:Y:S04]  /*1ab90*/  LDL R92, [R1+0x348] ;  /* 0x00034800015c7983 */ /* 0x008ee80000100800 */
[----:B------:R1:W-:Y:S04]  /*1aba0*/  STL [R1+0x2f8], R23 ;  /* 0x0002f81701007387 */ /* 0x0003e80000100800 */
[----:B-1----:R-:W4:Y:S04]  /*1abb0*/  LDL.LU R23, [R1+0x6dc] ;  /* 0x0006dc0001177983 */ /* 0x002f280000300800 */
[----:B------:R1:W-:Y:S04]  /*1abc0*/  STL [R1+0x32c], R96 ;  /* 0x00032c6001007387 */ /* 0x0003e80000100800 */
[----:B-1----:R-:W3:Y:S01]  /*1abd0*/  LDL.LU R96, [R1+0x6d8] ;  /* 0x0006d80001607983 */ /* 0x002ee20000300800 */
[----:B--2---:R-:W-:-:S05]  /*1abe0*/  IMAD.X R93, R93, 0x1, R88, P5 ;  /* 0x000000015d5d7824 */ /* 0x004fca00028e0658 */
[----:B------:R1:W-:Y:S04]  /*1abf0*/  STL [R1+0x300], R93 ;  /* 0x0003005d01007387 */ /* 0x0003e80000100800 */
[----:B-1----:R-:W2:Y:S02]  /*1ac00*/  LDL.LU R93, [R1+0x6d4] ;  /* 0x0006d400015d7983 */ /* 0x002ea40000300800 */
[----:B--2---:R-:W-:-:S05]  /*1ac10*/  IADD3 R93, P5, R93, R89, RZ ;  /* 0x000000595d5d7210 */ /* 0x004fca0007fbe0ff */
[----:B------:R1:W-:Y:S04]  /*1ac20*/  STL [R1+0x334], R93 ;  /* 0x0003345d01007387 */ /* 0x0003e80000100800 */
[----:B-1----:R-:W2:Y:S01]  /*1ac30*/  LDL.LU R93, [R1+0x6d0] ;  /* 0x0006d000015d7983 */ /* 0x002ea20000300800 */
[--C-:B----4-:R-:W-:Y:S02]  /*1ac40*/  IMAD.X R23, R23, 0x1, R88.reuse, P1 ;  /* 0x0000000117177824 */ /* 0x110fe400008e0658 */
[----:B--2---:R-:W-:Y:S01]  /*1ac50*/  IMAD.X R93, R93, 0x1, R88, P6 ;  /* 0x000000015d5d7824 */ /* 0x004fe200030e0658 */
[----:B------:R-:W-:-:S04]  /*1ac60*/  IADD3 R97, P6, R97, R89, RZ ;  /* 0x0000005961617210 */ /* 0x000fc80007fde0ff */
[----:B------:R1:W-:Y:S04]  /*1ac70*/  STL [R1+0x308], R93 ;  /* 0x0003085d01007387 */ /* 0x0003e80000100800 */
[----:B-1----:R-:W2:Y:S04]  /*1ac80*/  LDL.LU R93, [R1+0x6cc] ;  /* 0x0006cc00015d7983 */ /* 0x002ea80000300800 */
[----:B------:R1:W-:Y:S04]  /*1ac90*/  STL [R1+0x338], R97 ;  /* 0x0003386101007387 */ /* 0x0003e80000100800 */
[----:B-1----:R-:W4:Y:S04]  /*1aca0*/  LDL.LU R97, [R1+0x6c8] ;  /* 0x0006c80001617983 */ /* 0x002f280000300800 */
[----:B------:R1:W-:Y:S04]  /*1acb0*/  STL [R1+0x310], R23 ;  /* 0x0003101701007387 */ /* 0x0003e80000100800 */
[----:B-1----:R-:W2:Y:S01]  /*1acc0*/  LDL.LU R23, [R1+0x6c4] ;  /* 0x0006c40001177983 */ /* 0x002ea20000300800 */
[----:B------:R-:W-:-:S02]  /*1acd0*/  IMAD.X R94, R94, 0x1, R88, P2 ;  /* 0x000000015e5e7824 */ /* 0x000fc400010e0658 */
[--C-:B------:R-:W-:Y:S02]  /*1ace0*/  IMAD.X R95, R95, 0x1, R88.reuse, P3 ;  /* 0x000000015f5f7824 */ /* 0x100fe400018e0658 */
[----:B---3--:R-:W-:Y:S01]  /*1acf0*/  IMAD.X R96, R96, 0x1, R88, P5 ;  /* 0x0000000160607824 */ /* 0x008fe200028e0658 */
[----:B------:R-:W-:-:S06]  /*1ad00*/  UISETP.NE.U32.AND UP0, UPT, UR14, UR4, UPT ;  /* 0x000000040e00728c */ /* 0x000fcc000bf05070 */
[----:B------:R-:W-:Y:S02]  /*1ad10*/  PLOP3.LUT P2, PT, PT, PT, UP0, 0x80, 0x0 ;  /* 0x000000000000781c */ /* 0x000fe40003f4f008 */
[----:B--2---:R-:W-:Y:S02]  /*1ad20*/  LEA R23, P1, R90, R23, 0x2 ;  /* 0x000000175a177211 */ /* 0x004fe400078210ff */
[----:B------:R-:W2:Y:S01]  /*1ad30*/  LDL.LU R90, [R1+0x6c0] ;  /* 0x0006c000015a7983 */ /* 0x000ea20000300800 */
[--C-:B------:R-:W-:Y:S02]  /*1ad40*/  IMAD.X R93, R93, 0x1, R88.reuse, P4 ;  /* 0x000000015d5d7824 */ /* 0x100fe400020e0658 */
[----:B----4-:R-:W-:Y:S01]  /*1ad50*/  IMAD.X R97, R97, 0x1, R88, P6 ;  /* 0x0000000161617824 */ /* 0x010fe200030e0658 */
[----:B------:R-:W-:Y:S04]  /*1ad60*/  STL [R1+0x318], R94 ;  /* 0x0003185e01007387 */ /* 0x000fe80000100800 */
[----:B------:R1:W-:Y:S04]  /*1ad70*/  STL [R1+0x328], R93 ;  /* 0x0003285d01007387 */ /* 0x0003e80000100800 */
[----:B-1----:R3:W5:Y:S04]  /*1ad80*/  LDL.LU R93, [R1+0x6bc] ;  /* 0x0006bc00015d7983 */ /* 0x0027680000300800 */
[----:B------:R3:W-:Y:S04]  /*1ad90*/  STL [R1+0x320], R95 ;  /* 0x0003205f01007387 */ /* 0x0007e80000100800 */
[----:B------:R3:W-:Y:S04]  /*1ada0*/  STL [R1+0x330], R96 ;  /* 0x0003306001007387 */ /* 0x0007e80000100800 */
[----:B------:R3:W-:Y:S01]  /*1adb0*/  STL [R1+0x14], R97 ;  /* 0x0000146101007387 */ /* 0x0007e20000100800 */
[----:B------:R-:W-:Y:S01]  /*1adc0*/  UIADD3 UR12, UR12, -0x80, URZ ;  /* 0xffffff800c0c7890 */ /* 0x000fe2000fffe03f */
[----:B--2---:R-:W-:Y:S01]  /*1add0*/  IMAD.X R90, R90, 0x1, R92, P1 ;  /* 0x000000015a5a7824 */ /* 0x004fe200008e065c */
[----:B---3--:R-:W-:Y:S10]  /*1ade0*/  @P2 BRA `(.L_x_1) ;  /* 0xffffff9400c42947 */ /* 0x008ff4000383ffff */
.L_x_0:
[----:B------:R-:W2:Y:S01]  /*1adf0*/  LDL.LU R96, [R1+0x3b4] ;  /* 0x0003b40001607983 */ /* 0x000ea20000300800 */
[----:B------:R-:W-:Y:S02]  /*1ae00*/  WARPGROUP.DEPBAR.LE gsb0, 0x0 ;  /* 0x00008000000079c5 */ /* 0x000fe40000010000 */
[----:B------:R-:W-:-:S04]  /*1ae10*/  DEPBAR.LE SB0, 0x0 ;  /* 0x000080000000791a */ /* 0x000fc80000000000 */
[----:B-1---5:R-:W3:Y:S01]  /*1ae20*/  LDL.LU R2, [R1+0x5b4] ;  /* 0x0005b40001027983 */ /* 0x022ee20000300800 */
[----:B------:R-:W-:Y:S01]  /*1ae30*/  IMAD.MOV.U32 R4, RZ, RZ, R24 ;  /* 0x000000ffff047224 */ /* 0x000fe200078e0018 */
[----:B------:R-:W1:Y:S01]  /*1ae40*/  LDC R0, c[0x0][0x248] ;  /* 0x00009200ff007b82 */ /* 0x000e620000000800 */
[----:B------:R-:W-:Y:S01]  /*1ae50*/  IMAD.MOV.U32 R5, RZ, RZ, R28 ;  /* 0x000000ffff057224 */ /* 0x000fe200078e001c */
[----:B------:R-:W4:Y:S01]  /*1ae60*/  LDL.LU R90, [R1+0x5a0] ;  /* 0x0005a000015a7983 */ /* 0x000f220000300800 */
[----:B------:R-:W-:Y:S01]  /*1ae70*/  IMAD.MOV.U32 R6, RZ, RZ, R32 ;  /* 0x000000ffff067224 */ /* 0x000fe200078e0020 */
[----:B------:R-:W-:Y:S01]  /*1ae80*/  ULDC UR4, c[0x0][0x244] ;  /* 0x0000910000047ab9 */ /* 0x000fe20000000800 */
[----:B------:R-:W-:Y:S01]  /*1ae90*/  IMAD.MOV.U32 R7, RZ, RZ, R36 ;  /* 0x000000ffff077224 */ /* 0x000fe200078e0024 */
[----:B------:R-:W4:Y:S01]  /*1aea0*/  LDL.LU R3, [R1+0x574] ;  /* 0x0005740001037983 */ /* 0x000f220000300800 */
[----:B------:R-:W-:Y:S01]  /*1aeb0*/  IMAD.MOV.U32 R8, RZ, RZ, R25 ;  /* 0x000000ffff087224 */ /* 0x000fe200078e0019 */
[----:B------:R-:W-:Y:S01]  /*1aec0*/  ULDC.64 UR8, c[0x0][0x220] ;  /* 0x0000880000087ab9 */ /* 0x000fe20000000a00 */
[----:B------:R-:W-:Y:S01]  /*1aed0*/  IMAD.MOV.U32 R9, RZ, RZ, R29 ;  /* 0x000000ffff097224 */ /* 0x000fe200078e001d */
[----:B------:R-:W3:Y:S01]  /*1aee0*/  LDL.LU R88, [R1+0x578] ;  /* 0x0005780001587983 */ /* 0x000ee20000300800 */
[----:B------:R-:W-:-:S02]  /*1aef0*/  IMAD.MOV.U32 R10, RZ, RZ, R33 ;  /* 0x000000ffff0a7224 */ /* 0x000fc400078e0021 */
[----:B------:R-:W-:Y:S01]  /*1af00*/  IMAD.MOV.U32 R11, RZ, RZ, R37 ;  /* 0x000000ffff0b7224 */ /* 0x000fe200078e0025 */
[----:B------:R-:W1:Y:S01]  /*1af10*/  S2R R92, SR_TID.X ;  /* 0x00000000005c7919 */ /* 0x000e620000002100 */
[----:B------:R-:W-:Y:S02]  /*1af20*/  IMAD.MOV.U32 R12, RZ, RZ, R26 ;  /* 0x000000ffff0c7224 */ /* 0x000fe400078e001a */
[----:B------:R-:W-:Y:S01]  /*1af30*/  IMAD.MOV.U32 R13, RZ, RZ, R30 ;  /* 0x000000ffff0d7224 */ /* 0x000fe200078e001e */
[----:B------:R-:W-:Y:S01]  /*1af40*/  BAR.SYNC.DEFER_BLOCKING 0x0 ;  /* 0x0000000000007b1d */ /* 0x000fe20000010000 */
[----:B------:R-:W-:Y:S02]  /*1af50*/  IMAD.MOV.U32 R14, RZ, RZ, R34 ;  /* 0x000000ffff0e7224 */ /* 0x000fe400078e0022 */
[----:B------:R-:W-:Y:S02]  /*1af60*/  IMAD.MOV.U32 R15, RZ, RZ, R38 ;  /* 0x000000ffff0f7224 */ /* 0x000fe400078e0026 */
[----:B------:R-:W-:-:S02]  /*1af70*/  IMAD.MOV.U32 R36, RZ, RZ, R27 ;  /* 0x000000ffff247224 */ /* 0x000fc400078e001b */
[----:B------:R-:W-:Y:S01]  /*1af80*/  IMAD.MOV.U32 R37, RZ, RZ, R31 ;  /* 0x000000ffff257224 */ /* 0x000fe200078e001f */
[----:B------:R-:W4:Y:S01]  /*1af90*/  LDL.LU R89, [R1+0x57c] ;  /* 0x00057c0001597983 */ /* 0x000f220000300800 */
[----:B------:R-:W-:Y:S01]  /*1afa0*/  IMAD.MOV.U32 R38, RZ, RZ, R35 ;  /* 0x000000ffff267224 */ /* 0x000fe200078e0023 */
[C---:B-1----:R-:W-:Y:S02]  /*1afb0*/  LOP3.LUT R94, R92.reuse, 0x180, RZ, 0xc0, !PT ;  /* 0x000001805c5e7812 */ /* 0x042fe400078ec0ff */
[C---:B------:R-:W-:Y:S01]  /*1afc0*/  LOP3.LUT R95, R92.reuse, 0x7f, RZ, 0xc0, !PT ;  /* 0x0000007f5c5f7812 */ /* 0x040fe200078ec0ff */
[----:B------:R-:W-:Y:S01]  /*1afd0*/  IMAD.SHL.U32 R92, R92, 0x1000, RZ ;  /* 0x000010005c5c7824 */ /* 0x000fe200078e00ff */
[----:B------:R-:W-:-:S04]  /*1afe0*/  SHF.R.U32.HI R94, RZ, 0x2, R94 ;  /* 0x00000002ff5e7819 */ /* 0x000fc8000001165e */
[----:B------:R-:W-:-:S05]  /*1aff0*/  LOP3.LUT R92, R92, 0x6000, RZ, 0xc0, !PT ;  /* 0x000060005c5c7812 */ /* 0x000fca00078ec0ff */
[----:B------:R-:W-:Y:S02]  /*1b000*/  IMAD R92, R95, 0x10, R92 ;  /* 0x000000105f5c7824 */ /* 0x000fe400078e025c */
[----:B------:R-:W4:Y:S03]  /*1b010*/  LDL.LU R95, [R1+0x580] ;  /* 0x00058000015f7983 */ /* 0x000f260000300800 */
[----:B------:R-:W-:Y:S02]  /*1b020*/  LOP3.LUT R92, R92, R94, RZ, 0x3c, !PT ;  /* 0x0000005e5c5c7212 */ /* 0x000fe400078e3cff */
[----:B------:R-:W4:Y:S04]  /*1b030*/  LDL.LU R94, [R1+0x584] ;  /* 0x00058400015e7983 */ /* 0x000f280000300800 */
[----:B------:R-:W4:Y:S04]  /*1b040*/  LDL.LU R91, [R1+0x588] ;  /* 0x00058800015b7983 */ /* 0x000f280000300800 */
[----:B--2---:R1:W-:Y:S04]  /*1b050*/  STS.128 [R96+UR7], R4 ;  /* 0x0000000460007988 */ /* 0x0043e80008000c07 */
[----:B------:R2:W-:Y:S04]  /*1b060*/  STS.128 [R96+UR7+0x400], R8 ;  /* 0x0004000860007988 */ /* 0x0005e80008000c07 */
[----:B------:R3:W-:Y:S04]  /*1b070*/  STS.128 [R96+UR7+0x80], R12 ;  /* 0x0000800c60007988 */ /* 0x0007e80008000c07 */
[----:B------:R-:W-:Y:S01]  /*1b080*/  STS.128 [R96+UR7+0x480], R36 ;  /* 0x0004802460007988 */ /* 0x000fe20008000c07 */
[----:B------:R-:W-:Y:S01]  /*1b090*/  BAR.SYNC.DEFER_BLOCKING 0x0 ;  /* 0x0000000000007b1d */ /* 0x000fe20000010000 */
[----:B-1----:R-:W-:-:S02]  /*1b0a0*/  IMAD.MOV.U32 R4, RZ, RZ, R40 ;  /* 0x000000ffff047224 */ /* 0x002fc400078e0028 */
[----:B------:R-:W-:Y:S02]  /*1b0b0*/  IMAD.MOV.U32 R5, RZ, RZ, R44 ;  /* 0x000000ffff057224 */ /* 0x000fe400078e002c */
[----:B------:R-:W-:Y:S02]  /*1b0c0*/  IMAD.MOV.U32 R6, RZ, RZ, R48 ;  /* 0x000000ffff067224 */ /* 0x000fe400078e0030 */
[----:B------:R-:W-:Y:S02]  /*1b0d0*/  IMAD.MOV.U32 R7, RZ, RZ, R52 ;  /* 0x000000ffff077224 */ /* 0x000fe400078e0034 */
[----:B--2---:R-:W-:Y:S02]  /*1b0e0*/  IMAD.MOV.U32 R8, RZ, RZ, R41 ;  /* 0x000000ffff087224 */ /* 0x004fe400078e0029 */
[----:B------:R-:W-:Y:S02]  /*1b0f0*/  IMAD.MOV.U32 R9, RZ, RZ, R45 ;  /* 0x000000ffff097224 */ /* 0x000fe400078e002d */
[----:B------:R-:W-:-:S02]  /*1b100*/  IMAD.MOV.U32 R10, RZ, RZ, R49 ;  /* 0x000000ffff0a7224 */ /* 0x000fc400078e0031 */
[----:B------:R-:W-:Y:S01]  /*1b110*/  IMAD.MOV.U32 R11, RZ, RZ, R53 ;  /* 0x000000ffff0b7224 */ /* 0x000fe200078e0035 */
[----:B---3--:R-:W-:Y:S01]  /*1b120*/  ISETP.LT.AND P2, PT, R88, R93, !P0 ;  /* 0x0000005d5800720c */ /* 0x008fe20004741270 */
[----:B------:R-:W-:Y:S02]  /*1b130*/  IMAD.MOV.U32 R12, RZ, RZ, R42 ;  /* 0x000000ffff0c7224 */ /* 0x000fe400078e002a */
[----:B------:R-:W-:Y:S02]  /*1b140*/  IMAD.MOV.U32 R13, RZ, RZ, R46 ;  /* 0x000000ffff0d7224 */ /* 0x000fe400078e002e */
[----:B------:R-:W-:Y:S02]  /*1b150*/  IMAD.MOV.U32 R14, RZ, RZ, R50 ;  /* 0x000000ffff0e7224 */ /* 0x000fe400078e0032 */
[----:B------:R-:W-:Y:S01]  /*1b160*/  IMAD.MOV.U32 R15, RZ, RZ, R54 ;  /* 0x000000ffff0f7224 */ /* 0x000fe200078e0036 */
[----:B------:R-:W1:Y:S01]  /*1b170*/  LDS.128 R16, [R92+UR7] ;  /* 0x000000075c107984 */ /* 0x000e620008000c00 */
[----:B------:R-:W-:-:S02]  /*1b180*/  IMAD.MOV.U32 R52, RZ, RZ, R43 ;  /* 0x000000ffff347224 */ /* 0x000fc400078e002b */
[----:B------:R-:W-:Y:S01]  /*1b190*/  IMAD.MOV.U32 R53, RZ, RZ, R47 ;  /* 0x000000ffff357224 */ /* 0x000fe200078e002f */
[----:B------:R-:W-:Y:S04]  /*1b1a0*/  LDS.128 R28, [R92+UR7+0x800] ;  /* 0x000800075c1c7984 */ /* 0x000fe80008000c00 */
[----:B------:R-:W-:Y:S04]  /*1b1b0*/  LDS.128 R24, [R92+UR7+0x1000] ;  /* 0x001000075c187984 */ /* 0x000fe80008000c00 */
[----:B------:R-:W-:Y:S01]  /*1b1c0*/  LDS.128 R20, [R92+UR7+0x1800] ;  /* 0x001800075c147984 */ /* 0x000fe20008000c00 */
[----:B------:R-:W-:Y:S06]  /*1b1d0*/  BAR.SYNC.DEFER_BLOCKING 0x0 ;  /* 0x0000000000007b1d */ /* 0x000fec0000010000 */
[----:B------:R-:W-:Y:S04]  /*1b1e0*/  STS.128 [R96+UR7], R4 ;  /* 0x0000000460007988 */ /* 0x000fe80008000c07 */
[----:B------:R2:W-:Y:S02]  /*1b1f0*/  STS.128 [R96+UR7+0x400], R8 ;  /* 0x0004000860007988 */ /* 0x0005e40008000c07 */
[----:B--2---:R-:W-:-:S02]  /*1b200*/  IMAD.MOV.U32 R9, RZ, RZ, R61 ;  /* 0x000000ffff097224 */ /* 0x004fc400078e003d */
[----:B------:R-:W-:Y:S02]  /*1b210*/  IMAD R61, R88, R0, RZ ;  /* 0x00000000583d7224 */ /* 0x000fe400078e02ff */
[----:B------:R-:W2:Y:S01]  /*1b220*/  LDL.LU R88, [R1+0x58c] ;  /* 0x00058c0001587983 */ /* 0x000ea20000300800 */
[----:B------:R-:W-:-:S03]  /*1b230*/  IMAD.MOV.U32 R54, RZ, RZ, R51 ;  /* 0x000000ffff367224 */ /* 0x000fc600078e0033 */
[----:B------:R3:W-:Y:S04]  /*1b240*/  STS.128 [R96+UR7+0x80], R12 ;  /* 0x0000800c60007988 */ /* 0x0007e80008000c07 */
[----:B------:R-:W-:Y:S01]  /*1b250*/  STS.128 [R96+UR7+0x480], R52 ;  /* 0x0004803460007988 */ /* 0x000fe20008000c07 */
[----:B------:R-:W-:Y:S01]  /*1b260*/  BAR.SYNC.DEFER_BLOCKING 0x0 ;  /* 0x0000000000007b1d */ /* 0x000fe20000010000 */
[----:B------:R-:W-:Y:S02]  /*1b270*/  IMAD.MOV.U32 R4, RZ, RZ, R56 ;  /* 0x000000ffff047224 */ /* 0x000fe400078e0038 */
[----:B------:R-:W-:-:S03]  /*1b280*/  IMAD.MOV.U32 R5, RZ, RZ, R60 ;  /* 0x000000ffff057224 */ /* 0x000fc600078e003c */
[----:B------:R-:W2:Y:S04]  /*1b290*/  LDS.128 R44, [R92+UR7] ;  /* 0x000000075c2c7984 */ /* 0x000ea80008000c00 */
[----:B------:R-:W-:Y:S04]  /*1b2a0*/  LDS.128 R40, [R92+UR7+0x800] ;  /* 0x000800075c287984 */ /* 0x000fe80008000c00 */
[----:B------:R-:W-:Y:S04]  /*1b2b0*/  LDS.128 R36, [R92+UR7+0x1000] ;  /* 0x001000075c247984 */ /* 0x000fe80008000c00 */
[----:B------:R-:W-:Y:S01]  /*1b2c0*/  LDS.128 R32, [R92+UR7+0x1800] ;  /* 0x001800075c207984 */ /* 0x000fe20008000c00 */
[----:B------:R-:W-:-:S02]  /*1b2d0*/  IMAD.MOV.U32 R6, RZ, RZ, R64 ;  /* 0x000000ffff067224 */ /* 0x000fc400078e0040 */
[----:B------:R-:W-:Y:S01]  /*1b2e0*/  IMAD.MOV.U32 R7, RZ, RZ, R68 ;  /* 0x000000ffff077224 */ /* 0x000fe200078e0044 */
[----:B------:R-:W-:Y:S01]  /*1b2f0*/  BAR.SYNC.DEFER_BLOCKING 0x0 ;  /* 0x0000000000007b1d */ /* 0x000fe20000010000 */
[----:B------:R-:W-:Y:S02]  /*1b300*/  IMAD.MOV.U32 R8, RZ, RZ, R57 ;  /* 0x000000ffff087224 */ /* 0x000fe400078e0039 */
[----:B------:R-:W-:Y:S02]  /*1b310*/  IMAD.MOV.U32 R10, RZ, RZ, R65 ;  /* 0x000000ffff0a7224 */ /* 0x000fe400078e0041 */
[----:B------:R-:W-:Y:S02]  /*1b320*/  IMAD.MOV.U32 R11, RZ, RZ, R69 ;  /* 0x000000ffff0b7224 */ /* 0x000fe400078e0045 */
[----:B---3--:R-:W-:Y:S02]  /*1b330*/  IMAD.MOV.U32 R12, RZ, RZ, R58 ;  /* 0x000000ffff0c7224 */ /* 0x008fe400078e003a */
[----:B------:R-:W-:-:S02]  /*1b340*/  IMAD.MOV.U32 R13, RZ, RZ, R62 ;  /* 0x000000ffff0d7224 */ /* 0x000fc400078e003e */
[----:B------:R-:W-:Y:S02]  /*1b350*/  IMAD.MOV.U32 R14, RZ, RZ, R66 ;  /* 0x000000ffff0e7224 */ /* 0x000fe400078e0042 */
[----:B------:R-:W-:Y:S02]  /*1b360*/  IMAD.MOV.U32 R15, RZ, RZ, R70 ;  /* 0x000000ffff0f7224 */ /* 0x000fe400078e0046 */
[----:B------:R-:W-:Y:S02]  /*1b370*/  IMAD.MOV.U32 R68, RZ, RZ, R59 ;  /* 0x000000ffff447224 */ /* 0x000fe400078e003b */
[----:B------:R-:W-:Y:S02]  /*1b380*/  IMAD.MOV.U32 R69, RZ, RZ, R63 ;  /* 0x000000ffff457224 */ /* 0x000fe400078e003f */
[----:B------:R-:W-:Y:S01]  /*1b390*/  IMAD.MOV.U32 R70, RZ, RZ, R67 ;  /* 0x000000ffff467224 */ /* 0x000fe200078e0043 */
[----:B------:R3:W-:Y:S04]  /*1b3a0*/  STS.128 [R96+UR7], R4 ;  /* 0x0000000460007988 */ /* 0x0007e80008000c07 */
[----:B------:R1:W-:Y:S04]  /*1b3b0*/  STS.128 [R96+UR7+0x400], R8 ;  /* 0x0004000860007988 */ /* 0x0003e80008000c07 */
[----:B------:R-:W-:Y:S04]  /*1b3c0*/  STS.128 [R96+UR7+0x80], R12 ;  /* 0x0000800c60007988 */ /* 0x000fe80008000c07 */
[----:B------:R-:W-:Y:S01]  /*1b3d0*/  STS.128 [R96+UR7+0x480], R68 ;  /* 0x0004804460007988 */ /* 0x000fe20008000c07 */
[----:B------:R-:W-:Y:S01]  /*1b3e0*/  BAR.SYNC.DEFER_BLOCKING 0x0 ;  /* 0x0000000000007b1d */ /* 0x000fe20000010000 */
[----:B---3--:R-:W-:-:S02]  /*1b3f0*/  IMAD.MOV.U32 R4, RZ, RZ, R72 ;  /* 0x000000ffff047224 */ /* 0x008fc400078e0048 */
[----:B------:R-:W-:-:S03]  /*1b400*/  IMAD.MOV.U32 R5, RZ, RZ, R76 ;  /* 0x000000ffff057224 */ /* 0x000fc600078e004c */
[----:B------:R-:W3:Y:S04]  /*1b410*/  LDS.128 R12, [R92+UR7] ;  /* 0x000000075c0c7984 */ /* 0x000ee80008000c00 */
[----:B------:R-:W-:Y:S04]  /*1b420*/  LDS.128 R48, [R92+UR7+0x800] ;  /* 0x000800075c307984 */ /* 0x000fe80008000c00 */
[----:B------:R-:W-:Y:S04]  /*1b430*/  LDS.128 R52, [R92+UR7+0x1000] ;  /* 0x001000075c347984 */ /* 0x000fe80008000c00 */
[----:B------:R-:W-:Y:S01]  /*1b440*/  LDS.128 R56, [R92+UR7+0x1800] ;  /* 0x001800075c387984 */ /* 0x000fe20008000c00 */
[----:B------:R-:W-:-:S02]  /*1b450*/  IMAD.MOV.U32 R6, RZ, RZ, R80 ;  /* 0x000000ffff067224 */ /* 0x000fc400078e0050 */
[----:B------:R-:W-:Y:S01]  /*1b460*/  IMAD.MOV.U32 R7, RZ, RZ, R84 ;  /* 0x000000ffff077224 */ /* 0x000fe200078e0054 */
[----:B------:R-:W-:Y:S01]  /*1b470*/  BAR.SYNC.DEFER_BLOCKING 0x0 ;  /* 0x0000000000007b1d */ /* 0x000fe20000010000 */
[----:B-1----:R-:W-:Y:S02]  /*1b480*/  IMAD.MOV.U32 R8, RZ, RZ, R73 ;  /* 0x000000ffff087224 */ /* 0x002fe400078e0049 */
[----:B------:R-:W-:Y:S02]  /*1b490*/  IMAD.MOV.U32 R9, RZ, RZ, R77 ;  /* 0x000000ffff097224 */ /* 0x000fe400078e004d */
[----:B------:R-:W-:Y:S02]  /*1b4a0*/  IMAD.MOV.U32 R10, RZ, RZ, R81 ;  /* 0x000000ffff0a7224 */ /* 0x000fe400078e0051 */
[----:B------:R-:W-:Y:S02]  /*1b4b0*/  IMAD.MOV.U32 R11, RZ, RZ, R85 ;  /* 0x000000ffff0b7224 */ /* 0x000fe400078e0055 */
[----:B------:R-:W-:-:S02]  /*1b4c0*/  IMAD.MOV.U32 R84, RZ, RZ, R75 ;  /* 0x000000ffff547224 */ /* 0x000fc400078e004b */
[----:B------:R-:W-:Y:S02]  /*1b4d0*/  IMAD.MOV.U32 R85, RZ, RZ, R79 ;  /* 0x000000ffff557224 */ /* 0x000fe400078e004f */
[----:B------:R-:W-:Y:S01]  /*1b4e0*/  IMAD R2, R2, UR4, RZ ;  /* 0x0000000402027c24 */ /* 0x000fe2000f8e02ff */
[----:B------:R1:W-:Y:S04]  /*1b4f0*/  STS.128 [R96+UR7], R4 ;  /* 0x0000000460007988 */ /* 0x0003e80008000c07 */
[----:B------:R4:W-:Y:S01]  /*1b500*/  STS.128 [R96+UR7+0x400], R8 ;  /* 0x0004000860007988 */ /* 0x0009e20008000c07 */
[----:B-1----:R-:W-:Y:S02]  /*1b510*/  IMAD.MOV.U32 R4, RZ, RZ, R74 ;  /* 0x000000ffff047224 */ /* 0x002fe400078e004a */
[----:B------:R-:W-:-:S02]  /*1b520*/  IMAD.MOV.U32 R5, RZ, RZ, R78 ;  /* 0x000000ffff057224 */ /* 0x000fc400078e004e */
[----:B------:R-:W-:Y:S02]  /*1b530*/  IMAD.MOV.U32 R6, RZ, RZ, R82 ;  /* 0x000000ffff067224 */ /* 0x000fe400078e0052 */
[----:B------:R-:W-:Y:S02]  /*1b540*/  IMAD.MOV.U32 R7, RZ, RZ, R86 ;  /* 0x000000ffff077224 */ /* 0x000fe400078e0056 */
[----:B------:R-:W-:-:S03]  /*1b550*/  IMAD.MOV.U32 R86, RZ, RZ, R83 ;  /* 0x000000ffff567224 */ /* 0x000fc600078e0053 */
[----:B------:R1:W-:Y:S04]  /*1b560*/  STS.128 [R96+UR7+0x80], R4 ;  /* 0x0000800460007988 */ /* 0x0003e80008000c07 */
[----:B------:R-:W-:Y:S01]  /*1b570*/  STS.128 [R96+UR7+0x480], R84 ;  /* 0x0004805460007988 */ /* 0x000fe20008000c07 */
[----:B------:R-:W-:Y:S01]  /*1b580*/  BAR.SYNC.DEFER_BLOCKING 0x0 ;  /* 0x0000000000007b1d */ /* 0x000fe20000010000 */
[----:B------:R-:W-:Y:S01]  /*1b590*/  LEA R60, P1, R2, UR8, 0x2 ;  /* 0x00000008023c7c11 */ /* 0x000fe2000f8210ff */
[CC--:B----4-:R-:W-:Y:S01]  /*1b5a0*/  IMAD R11, R90.reuse, R0.reuse, RZ ;  /* 0x000000005a0b7224 */ /* 0x0d0fe200078e02ff */
[----:B------:R-:W-:Y:S01]  /*1b5b0*/  ISETP.LT.AND P3, PT, R90, R93, !P0 ;  /* 0x0000005d5a00720c */ /* 0x000fe20004761270 */
[----:B------:R-:W-:Y:S01]  /*1b5c0*/  IMAD R9, R3, R0, RZ ;  /* 0x0000000003097224 */ /* 0x000fe200078e02ff */
[----:B------:R-:W-:-:S02]  /*1b5d0*/  LEA.HI.X.SX32 R10, R2, UR9, 0x2, P1 ;  /* 0x00000009020a7c11 */ /* 0x000fc400088f16ff */
[----:B------:R-:W-:Y:S01]  /*1b5e0*/  ISETP.LT.AND P1, PT, R3, R93, !P0 ;  /* 0x0000005d0300720c */ /* 0x000fe20004721270 */
[----:B------:R-:W4:Y:S01]  /*1b5f0*/  LDL.LU R90, [R1+0x590] ;  /* 0x00059000015a7983 */ /* 0x000f220000300800 */
[-C--:B------:R-:W-:Y:S02]  /*1b600*/  LEA R2, P4, R11, R60.reuse, 0x2 ;  /* 0x0000003c0b027211 */ /* 0x080fe400078810ff */
[----:B------:R-:W-:Y:S02]  /*1b610*/  LEA R8, P5, R9, R60, 0x2 ;  /* 0x0000003c09087211 */ /* 0x000fe400078a10ff */
[----:B------:R-:W-:Y:S02]  /*1b620*/  LEA.HI.X.SX32 R3, R11, R10, 0x2, P4 ;  /* 0x0000000a0b037211 */ /* 0x000fe400020f16ff */
[----:B-1----:R-:W-:Y:S02]  /*1b630*/  LEA R4, P4, R61, R60, 0x2 ;  /* 0x0000003c3d047211 */ /* 0x002fe400078810ff */
[----:B------:R-:W-:-:S02]  /*1b640*/  LEA.HI.X.SX32 R9, R9, R10, 0x2, P5 ;  /* 0x0000000a09097211 */ /* 0x000fc400028f16ff */
[----:B------:R-:W-:Y:S01]  /*1b650*/  LEA.HI.X.SX32 R5, R61, R10, 0x2, P4 ;  /* 0x0000000a3d057211 */ /* 0x000fe200020f16ff */
[CC--:B------:R-:W-:Y:S01]  /*1b660*/  IMAD R61, R89.reuse, R0.reuse, RZ ;  /* 0x00000000593d7224 */ /* 0x0c0fe200078e02ff */
[----:B------:R-:W-:Y:S02]  /*1b670*/  ISETP.LT.AND P5, PT, R89, R93, !P0 ;  /* 0x0000005d5900720c */ /* 0x000fe400047a1270 */
[----:B------:R-:W3:Y:S04]  /*1b680*/  LDL.LU R89, [R1+0x598] ;  /* 0x0005980001597983 */ /* 0x000ee80000300800 */
[----:B------:R1:W-:Y:S04]  /*1b690*/  @P3 STG.E desc[UR16][R2.64], R16 ;  /* 0x0000001002003986 */ /* 0x0003e8000c101910 */
[----:B------:R1:W-:Y:S01]  /*1b6a0*/  @P1 STG.E desc[UR16][R8.64], R17 ;  /* 0x0000001108001986 */ /* 0x0003e2000c101910 */
[----:B------:R-:W-:-:S03]  /*1b6b0*/  IMAD R7, R95, R0, RZ ;  /* 0x000000005f077224 */ /* 0x000fc600078e02ff */
[----:B------:R1:W-:Y:S02]  /*1b6c0*/  @P2 STG.E desc[UR16][R4.64], R18 ;  /* 0x0000001204002986 */ /* 0x0003e4000c101910 */
[C---:B-1----:R-:W-:Y:S02]  /*1b6d0*/  LEA R2, P1, R61.reuse, R60, 0x2 ;  /* 0x0000003c3d027211 */ /* 0x042fe400078210ff */
[----:B------:R-:W3:Y:S02]  /*1b6e0*/  LDL.LU R8, [R1+0x59c] ;  /* 0x00059c0001087983 */ /* 0x000ee40000300800 */
[----:B------:R-:W-:Y:S02]  /*1b6f0*/  LEA.HI.X.SX32 R3, R61, R10, 0x2, P1 ;  /* 0x0000000a3d037211 */ /* 0x000fe400008f16ff */
[----:B------:R-:W3:Y:S01]  /*1b700*/  LDL.LU R16, [R1+0x5a4] ;  /* 0x0005a40001107983 */ /* 0x000ee20000300800 */
[----:B------:R-:W-:Y:S02]  /*1b710*/  LEA R4, P1, R7, R60, 0x2 ;  /* 0x0000003c07047211 */ /* 0x000fe400078210ff */
[----:B------:R-:W-:-:S02]  /*1b720*/  ISETP.LT.AND P4, PT, R95, R93, !P0 ;  /* 0x0000005d5f00720c */ /* 0x000fc40004781270 */
[----:B------:R-:W-:Y:S01]  /*1b730*/  LEA.HI.X.SX32 R5, R7, R10, 0x2, P1 ;  /* 0x0000000a07057211 */ /* 0x000fe200008f16ff */
[----:B------:R-:W3:Y:S01]  /*1b740*/  LDL.LU R95, [R1+0x5b8] ;  /* 0x0005b800015f7983 */ /* 0x000ee20000300800 */
[CC--:B--2---:R-:W-:Y:S01]  /*1b750*/  ISETP.LT.AND P1, PT, R88.reuse, R93.reuse, !P0 ;  /* 0x0000005d5800720c */ /* 0x0c4fe20004721270 */
[-C--:B------:R-:W-:Y:S02]  /*1b760*/  IMAD R9, R88, R0.reuse, RZ ;  /* 0x0000000058097224 */ /* 0x080fe400078e02ff */
[----:B------:R-:W2:Y:S04]  /*1b770*/  LDL.LU R88, [R1+0x5a8] ;  /* 0x0005a80001587983 */ /* 0x000ea80000300800 */
[----:B------:R-:W2:Y:S01]  /*1b780*/  LDL.LU R18, [R1+0x5ac] ;  /* 0x0005ac0001127983 */ /* 0x000ea20000300800 */
[C---:B------:R-:W-:Y:S01]  /*1b790*/  IMAD R61, R94.reuse, R0, RZ ;  /* 0x000000005e3d7224 */ /* 0x040fe200078e02ff */
[----:B------:R-:W-:-:S02]  /*1b7a0*/  ISETP.LT.AND P3, PT, R94, R93, !P0 ;  /* 0x0000005d5e00720c */ /* 0x000fc40004761270 */
[----:B------:R1:W-:Y:S01]  /*1b7b0*/  @P5 STG.E desc[UR16][R2.64], R19 ;  /* 0x0000001302005986 */ /* 0x0003e2000c101910 */
[C---:B------:R-:W-:Y:S01]  /*1b7c0*/  IMAD R63, R91.reuse, R0, RZ ;  /* 0x000000005b3f7224 */ /* 0x040fe200078e02ff */
[----:B------:R-:W-:Y:S02]  /*1b7d0*/  ISETP.LT.AND P2, PT, R91, R93, !P0 ;  /* 0x0000005d5b00720c */ /* 0x000fe40004741270 */
[----:B------:R-:W-:Y:S04]  /*1b7e0*/  @P4 STG.E desc[UR16][R4.64], R44 ;  /* 0x0000002c04004986 */ /* 0x000fe8000c101910 */
[----:B------:R-:W2:Y:S01]  /*1b7f0*/  LDL.LU R94, [R1+0x5b0] ;  /* 0x0005b000015e7983 */ /* 0x000ea20000300800 */
[----:B-1----:R-:W-:-:S03]  /*1b800*/  LEA R2, P5, R61, R60, 0x2 ;  /* 0x0000003c3d027211 */ /* 0x002fc600078a10ff */
[----:B------:R-:W2:Y:S01]  /*1b810*/  LDL.LU R91, [R1+0x570] ;  /* 0x00057000015b7983 */ /* 0x000ea20000300800 */
[----:B------:R-:W-:Y:S02]  /*1b820*/  LEA.HI.X.SX32 R3, R61, R10, 0x2, P5 ;  /* 0x0000000a3d037211 */ /* 0x000fe400028f16ff */
[----:B------:R-:W-:-:S03]  /*1b830*/  LEA R6, P6, R63, R60, 0x2 ;  /* 0x0000003c3f067211 */ /* 0x000fc600078c10ff */
[----:B------:R1:W-:Y:S01]  /*1b840*/  @P3 STG.E desc[UR16][R2.64], R45 ;  /* 0x0000002d02003986 */ /* 0x0003e2000c101910 */
[----:B------:R-:W-:Y:S02]  /*1b850*/  LEA.HI.X.SX32 R7, R63, R10, 0x2, P6 ;  /* 0x0000000a3f077211 */ /* 0x000fe400030f16ff */
[----:B-1----:R-:W-:-:S04]  /*1b860*/  LEA R2, P3, R9, R60, 0x2 ;  /* 0x0000003c09027211 */ /* 0x002fc800078610ff */
[----:B------:R-:W-:Y:S01]  /*1b870*/  LEA.HI.X.SX32 R3, R9, R10, 0x2, P3 ;  /* 0x0000000a09037211 */ /* 0x000fe200018f16ff */
[----:B------:R-:W-:Y:S04]  /*1b880*/  @P2 STG.E desc[UR16][R6.64], R46 ;  /* 0x0000002e06002986 */ /* 0x000fe8000c101910 */
[----:B------:R1:W-:Y:S04]  /*1b890*/  @P1 STG.E desc[UR16][R2.64], R47 ;  /* 0x0000002f02001986 */ /* 0x0003e8000c101910 */
[----:B------:R-:W2:Y:S01]  /*1b8a0*/  LDS.128 R4, [R92+UR7] ;  /* 0x000000075c047984 */ /* 0x000ea20008000c00 */
[C---:B----4-:R-:W-:Y:S01]  /*1b8b0*/  IMAD R9, R90.reuse, R0, RZ ;  /* 0x000000005a097224 */ /* 0x050fe200078e02ff */
[----:B------:R-:W-:-:S02]  /*1b8c0*/  ISETP.LT.AND P4, PT, R90, R93, !P0 ;  /* 0x0000005d5a00720c */ /* 0x000fc40004781270 */
[----:B------:R-:W4:Y:S02]  /*1b8d0*/  LDL.LU R90, [R1+0x5bc] ;  /* 0x0005bc00015a7983 */ /* 0x000f240000300800 */
[----:B-1----:R-:W-:-:S04]  /*1b8e0*/  LEA R2, P1, R9, R60, 0x2 ;  /* 0x0000003c09027211 */ /* 0x002fc800078210ff */
[----:B------:R-:W-:Y:S01]  /*1b8f0*/  LEA.HI.X.SX32 R3, R9, R10, 0x2, P1 ;  /* 0x0000000a09037211 */ /* 0x000fe200008f16ff */
[C---:B---3--:R-:W-:Y:S01]  /*1b900*/  IMAD R17, R89.reuse, R0, RZ ;  /* 0x0000000059117224 */ /* 0x048fe200078e02ff */
[----:B------:R-:W-:-:S03]  /*1b910*/  ISETP.LT.AND P3, PT, R89, R93, !P0 ;  /* 0x0000005d5900720c */ /* 0x000fc60004761270 */
[----:B------:R1:W-:Y:S04]  /*1b920*/  @P4 STG.E desc[UR16][R2.64], R12 ;  /* 0x0000000c02004986 */ /* 0x0003e8000c101910 */
[----:B------:R-:W3:Y:S01]  /*1b930*/  LDL.LU R89, [R1+0x5c0] ;  /* 0x0005c00001597983 */ /* 0x000ee20000300800 */
[C---:B------:R-:W-:Y:S01]  /*1b940*/  IMAD R19, R8.reuse, R0, RZ ;  /* 0x0000000008137224 */ /* 0x040fe200078e02ff */
[-C--:B------:R-:W-:Y:S02]  /*1b950*/  ISETP.LT.AND P5, PT, R8, R93.reuse, !P0 ;  /* 0x0000005d0800720c */ /* 0x080fe400047a1270 */
[----:B------:R-:W-:Y:S01]  /*1b960*/  LEA R8, P6, R17, R60, 0x2 ;  /* 0x0000003c11087211 */ /* 0x000fe200078c10ff */
[C---:B------:R-:W-:Y:S01]  /*1b970*/  IMAD R45, R16.reuse, R0, RZ ;  /* 0x00000000102d7224 */ /* 0x040fe200078e02ff */
[----:B------:R-:W-:-:S02]  /*1b980*/  ISETP.LT.AND P2, PT, R16, R93, !P0 ;  /* 0x0000005d1000720c */ /* 0x000fc40004741270 */
[----:B------:R-:W-:Y:S02]  /*1b990*/  LEA R16, P1, R19, R60, 0x2 ;  /* 0x0000003c13107211 */ /* 0x000fe400078210ff */
[-C--:B------:R-:W-:Y:S02]  /*1b9a0*/  LEA.HI.X.SX32 R9, R17, R10.reuse, 0x2, P6 ;  /* 0x0000000a11097211 */ /* 0x080fe400030f16ff */
[----:B------:R-:W-:Y:S02]  /*1b9b0*/  LEA.HI.X.SX32 R17, R19, R10, 0x2, P1 ;  /* 0x0000000a13117211 */ /* 0x000fe400008f16ff */
[C---:B-1----:R-:W-:Y:S01]  /*1b9c0*/  LEA R2, P6, R45.reuse, R60, 0x2 ;  /* 0x0000003c2d027211 */ /* 0x042fe200078c10ff */
[----:B------:R-:W-:Y:S03]  /*1b9d0*/  @P3 STG.E desc[UR16][R8.64], R13 ;  /* 0x0000000d08003986 */ /* 0x000fe6000c101910 */
[----:B------:R-:W-:Y:S01]  /*1b9e0*/  LEA.HI.X.SX32 R3, R45, R10, 0x2, P6 ;  /* 0x0000000a2d037211 */ /* 0x000fe200030f16ff */
[----:B------:R1:W-:Y:S01]  /*1b9f0*/  @P5 STG.E desc[UR16][R16.64], R14 ;  /* 0x0000000e10005986 */ /* 0x0003e2000c101910 */
[C---:B--2---:R-:W-:Y:S01]  /*1ba00*/  ISETP.LT.AND P1, PT, R88.reuse, R93, !P0 ;  /* 0x0000005d5800720c */ /* 0x044fe20004721270 */
[----:B------:R-:W-:-:S02]  /*1ba10*/  IMAD R19, R88, R0, RZ ;  /* 0x0000000058137224 */ /* 0x000fc400078e02ff */
[----:B------:R-:W2:Y:S01]  /*1ba20*/  LDL.LU R88, [R1+0x5c4] ;  /* 0x0005c40001587983 */ /* 0x000ea20000300800 */
[C---:B------:R-:W-:Y:S01]  /*1ba30*/  ISETP.LT.AND P5, PT, R18.reuse, R93, !P0 ;  /* 0x0000005d1200720c */ /* 0x040fe200047a1270 */
[----:B------:R-:W-:Y:S02]  /*1ba40*/  IMAD R45, R18, R0, RZ ;  /* 0x00000000122d7224 */ /* 0x000fe400078e02ff */
[----:B------:R-:W2:Y:S04]  /*1ba50*/  LDL.LU R18, [R1+0x5c8] ;  /* 0x0005c80001127983 */ /* 0x000ea80000300800 */
[----:B-1----:R-:W4:Y:S01]  /*1ba60*/  LDL.LU R16, [R1+0x5cc] ;  /* 0x0005cc0001107983 */ /* 0x002f220000300800 */
[----:B------:R-:W-:-:S03]  /*1ba70*/  LEA R8, P3, R19, R60, 0x2 ;  /* 0x0000003c13087211 */ /* 0x000fc600078610ff */
[----:B------:R1:W-:Y:S01]  /*1ba80*/  @P2 STG.E desc[UR16][R2.64], R15 ;  /* 0x0000000f02002986 */ /* 0x0003e2000c101910 */
[----:B------:R-:W-:Y:S01]  /*1ba90*/  LEA.HI.X.SX32 R9, R19, R10, 0x2, P3 ;  /* 0x0000000a13097211 */ /* 0x000fe200018f16ff */
[CC--:B------:R-:W-:Y:S01]  /*1baa0*/  IMAD R13, R94.reuse, R0.reuse, RZ ;  /* 0x000000005e0d7224 */ /* 0x0c0fe200078e02ff */
[-C--:B------:R-:W-:Y:S01]  /*1bab0*/  ISETP.LT.AND P2, PT, R94, R93.reuse, !P0 ;  /* 0x0000005d5e00720c */ /* 0x080fe20004741270 */
[----:B------:R-:W-:Y:S01]  /*1bac0*/  IMAD R17, R91, R0, RZ ;  /* 0x000000005b117224 */ /* 0x000fe200078e02ff */
[----:B-1----:R-:W-:Y:S01]  /*1bad0*/  LEA R2, P6, R45, R60, 0x2 ;  /* 0x0000003c2d027211 */ /* 0x002fe200078c10ff */
[----:B------:R-:W2:Y:S01]  /*1bae0*/  LDL.LU R15, [R1+0x5d0] ;  /* 0x0005d000010f7983 */ /* 0x000ea20000300800 */
[----:B------:R-:W-:Y:S02]  /*1baf0*/  ISETP.LT.AND P3, PT, R91, R93, !P0 ;  /* 0x0000005d5b00720c */ /* 0x000fe40004761270 */
[----:B------:R-:W-:Y:S01]  /*1bb00*/  LEA.HI.X.SX32 R3, R45, R10, 0x2, P6 ;  /* 0x0000000a2d037211 */ /* 0x000fe200030f16ff */
[----:B------:R1:W-:Y:S01]  /*1bb10*/  @P1 STG.E desc[UR16][R8.64], R4 ;  /* 0x0000000408001986 */ /* 0x0003e2000c101910 */
[----:B------:R-:W-:-:S03]  /*1bb20*/  IMAD R11, R0, 0x80, R11 ;  /* 0x00000080000b7824 */ /* 0x000fc600078e020b */
[----:B------:R1:W-:Y:S04]  /*1bb30*/  @P5 STG.E desc[UR16][R2.64], R5 ;  /* 0x0000000502005986 */ /* 0x0003e8000c101910 */
[----:B------:R-:W2:Y:S01]  /*1bb40*/  LDL.LU R14, [R1+0x5d4] ;  /* 0x0005d400010e7983 */ /* 0x000ea20000300800 */
[----:B-1----:R-:W-:-:S03]  /*1bb50*/  LEA R4, P1, R13, R60, 0x2 ;  /* 0x0000003c0d047211 */ /* 0x002fc600078210ff */
[----:B------:R-:W2:Y:S01]  /*1bb60*/  LDL.LU R12, [R1+0x5d8] ;  /* 0x0005d800010c7983 */ /* 0x000ea20000300800 */
[----:B------:R-:W-:-:S03]  /*1bb70*/  LEA R2, P6, R17, R60, 0x2 ;  /* 0x0000003c11027211 */ /* 0x000fc600078c10ff */
[----:B------:R-:W2:Y:S01]  /*1bb80*/  LDL.LU R8, [R1+0x5dc] ;  /* 0x0005dc0001087983 */ /* 0x000ea20000300800 */
[-C--:B------:R-:W-:Y:S01]  /*1bb90*/  LEA.HI.X.SX32 R5, R13, R10.reuse, 0x2, P1 ;  /* 0x0000000a0d057211 */ /* 0x080fe200008f16ff */
[----:B------:R-:W-:Y:S01]  /*1bba0*/  IMAD R13, R0, 0x8, R11 ;  /* 0x00000008000d7824 */ /* 0x000fe200078e020b */
[----:B------:R-:W-:-:S03]  /*1bbb0*/  LEA.HI.X.SX32 R3, R17, R10, 0x2, P6 ;  /* 0x0000000a11037211 */ /* 0x000fc600030f16ff */
[----:B------:R1:W-:Y:S04]  /*1bbc0*/  @P2 STG.E desc[UR16][R4.64], R6 ;  /* 0x0000000604002986 */ /* 0x0003e8000c101910 */
[----:B------:R1:W-:Y:S04]  /*1bbd0*/  @P3 STG.E desc[UR16][R2.64], R7 ;  /* 0x0000000702003986 */ /* 0x0003e8000c101910 */
[----:B-1----:R-:W2:Y:S01]  /*1bbe0*/  LDL.LU R6, [R1+0x5e0] ;  /* 0x0005e00001067983 */ /* 0x002ea20000300800 */
[----:B------:R-:W-:-:S03]  /*1bbf0*/  LEA R2, P6, R13, R60, 0x2 ;  /* 0x0000003c0d027211 */ /* 0x000fc600078c10ff */
[----:B------:R-:W2:Y:S01]  /*1bc00*/  LDL.LU R17, [R1+0x5e4] ;  /* 0x0005e40001117983 */ /* 0x000ea20000300800 */
[----:B------:R-:W-:Y:S02]  /*1bc10*/  LEA.HI.X.SX32 R3, R13, R10, 0x2, P6 ;  /* 0x0000000a0d037211 */ /* 0x000fe400030f16ff */
[-C--:B----4-:R-:W-:Y:S02]  /*1bc20*/  ISETP.LT.AND P6, PT, R16, R93.reuse, !P0 ;  /* 0x0000005d1000720c */ /* 0x090fe400047c1270 */
[----:B------:R-:W4:Y:S01]  /*1bc30*/  LDL.LU R16, [R1+0x5e8] ;  /* 0x0005e80001107983 */ /* 0x000f220000300800 */
[-C--:B------:R-:W-:Y:S02]  /*1bc40*/  ISETP.LT.AND P4, PT, R95, R93.reuse, !P0 ;  /* 0x0000005d5f00720c */ /* 0x080fe40004781270 */
[-C--:B------:R-:W-:Y:S02]  /*1bc50*/  ISETP.LT.AND P5, PT, R90, R93.reuse, !P0 ;  /* 0x0000005d5a00720c */ /* 0x080fe400047a1270 */
[----:B------:R-:W-:Y:S01]  /*1bc60*/  LEA R4, P2, R11, R60, 0x2 ;  /* 0x0000003c0b047211 */ /* 0x000fe200078410ff */
[C---:B------:R-:W-:Y:S01]  /*1bc70*/  IMAD R9, R0.reuse, 0x8, R13 ;  /* 0x0000000800097824 */ /* 0x040fe200078e020d */
[-C--:B---3--:R-:W-:Y:S01]  /*1bc80*/  ISETP.LT.AND P1, PT, R89, R93.reuse, !P0 ;  /* 0x0000005d5900720c */ /* 0x088fe20004721270 */
[----:B------:R-:W3:Y:S01]  /*1bc90*/  LDL.LU R90, [R1+0x5ec] ;  /* 0x0005ec00015a7983 */ /* 0x000ee20000300800 */
[----:B------:R-:W-:Y:S01]  /*1bca0*/  LEA.HI.X.SX32 R5, R11, R10, 0x2, P2 ;  /* 0x0000000a0b057211 */ /* 0x000fe200010f16ff */
[----:B------:R-:W-:Y:S01]  /*1bcb0*/  IMAD R11, R0, 0x8, R9 ;  /* 0x00000008000b7824 */ /* 0x000fe200078e0209 */
[----:B--2---:R-:W-:Y:S01]  /*1bcc0*/  ISETP.LT.AND P2, PT, R88, R93, !P0 ;  /* 0x0000005d5800720c */ /* 0x004fe20004741270 */
[----:B------:R-:W2:Y:S04]  /*1bcd0*/  LDL.LU R89, [R1+0x5f0] ;  /* 0x0005f00001597983 */ /* 0x000ea80000300800 */
[----:B------:R1:W-:Y:S01]  /*1bce0*/  @P4 STG.E desc[UR16][R4.64], R28 ;  /* 0x0000001c04004986 */ /* 0x0003e2000c101910 */
[----:B------:R-:W-:-:S03]  /*1bcf0*/  IMAD R7, R0, 0x8, R11 ;  /* 0x0000000800077824 */ /* 0x000fc600078e020b */
[----:B------:R1:W-:Y:S01]  /*1bd00*/  @P5 STG.E desc[UR16][R2.64], R29 ;  /* 0x0000001d02005986 */ /* 0x0003e2000c101910 */
[----:B------:R-:W-:-:S03]  /*1bd10*/  ISETP.LT.AND P3, PT, R18, R93, !P0 ;  /* 0x0000005d1200720c */ /* 0x000fc60004761270 */
        /* <DEDUP_REMOVED lines=9> */
[----:B------:R1:W-:Y:S02]  /*1bdb0*/  @P2 STG.E desc[UR16][R2.64], R31 ;  /* 0x0000001f02002986 */ /* 0x0003e4000c101910 */
[-C--:B-1----:R-:W-:Y:S02]  /*1bdc0*/  LEA R4, P1, R7, R60.reuse, 0x2 ;  /* 0x0000003c07047211 */ /* 0x082fe400078210ff */
[----:B------:R-:W-:Y:S02]  /*1bdd0*/  LEA R2, P5, R9, R60, 0x2 ;  /* 0x0000003c09027211 */ /* 0x000fe400078a10ff */
[-C--:B------:R-:W-:Y:S01]  /*1bde0*/  LEA.HI.X.SX32 R5, R7, R10.reuse, 0x2, P1 ;  /* 0x0000000a07057211 */ /* 0x080fe200008f16ff */
[----:B------:R-:W-:Y:S01]  /*1bdf0*/  IMAD R7, R0, 0x8, R9 ;  /* 0x0000000800077824 */ /* 0x000fe200078e0209 */
[----:B------:R-:W-:-:S02]  /*1be00*/  LEA.HI.X.SX32 R3, R9, R10, 0x2, P5 ;  /* 0x0000000a09037211 */ /* 0x000fc400028f16ff */
[-C--:B------:R-:W-:Y:S01]  /*1be10*/  ISETP.LT.AND P4, PT, R15, R93.reuse, !P0 ;  /* 0x0000005d0f00720c */ /* 0x080fe20004781270 */
[----:B------:R-:W-:Y:S01]  /*1be20*/  IMAD R11, R0, 0x8, R7 ;  /* 0x00000008000b7824 */ /* 0x000fe200078e0207 */
[-C--:B------:R-:W-:Y:S01]  /*1be30*/  ISETP.LT.AND P1, PT, R14, R93.reuse, !P0 ;  /* 0x0000005d0e00720c */ /* 0x080fe20004721270 */
[----:B------:R-:W-:Y:S01]  /*1be40*/  @P3 STG.E desc[UR16][R4.64], R40 ;  /* 0x0000002804003986 */ /* 0x000fe2000c101910 */
[-C--:B------:R-:W-:Y:S02]  /*1be50*/  ISETP.LT.AND P5, PT, R8, R93.reuse, !P0 ;  /* 0x0000005d0800720c */ /* 0x080fe400047a1270 */
[----:B------:R-:W-:Y:S01]  /*1be60*/  ISETP.LT.AND P2, PT, R12, R93, !P0 ;  /* 0x0000005d0c00720c */ /* 0x000fe20004741270 */
[----:B------:R1:W-:Y:S01]  /*1be70*/  @P6 STG.E desc[UR16][R2.64], R41 ;  /* 0x0000002902006986 */ /* 0x0003e2000c101910 */
[-C--:B------:R-:W-:Y:S02]  /*1be80*/  LEA R8, P3, R7, R60.reuse, 0x2 ;  /* 0x0000003c07087211 */ /* 0x080fe400078610ff */
[----:B------:R-:W-:-:S02]  /*1be90*/  LEA R12, P6, R11, R60, 0x2 ;  /* 0x0000003c0b0c7211 */ /* 0x000fc400078c10ff */
[-C--:B------:R-:W-:Y:S02]  /*1bea0*/  LEA.HI.X.SX32 R9, R7, R10.reuse, 0x2, P3 ;  /* 0x0000000a07097211 */ /* 0x080fe400018f16ff */
[----:B------:R-:W-:-:S03]  /*1beb0*/  LEA.HI.X.SX32 R13, R11, R10, 0x2, P6 ;  /* 0x0000000a0b0d7211 */ /* 0x000fc600030f16ff */
[----:B------:R1:W-:Y:S04]  /*1bec0*/  @P4 STG.E desc[UR16][R8.64], R42 ;  /* 0x0000002a08004986 */ /* 0x0003e8000c101910 */
[----:B------:R1:W-:Y:S01]  /*1bed0*/  @P1 STG.E desc[UR16][R12.64], R43 ;  /* 0x0000002b0c001986 */ /* 0x0003e2000c101910 */
[----:B----4-:R-:W-:-:S03]  /*1bee0*/  ISETP.LT.AND P1, PT, R16, R93, !P0 ;  /* 0x0000005d1000720c */ /* 0x010fc60004721270 */
[----:B------:R-:W4:Y:S01]  /*1bef0*/  LDL.LU R16, [R1+0x600] ;  /* 0x0006000001107983 */ /* 0x000f220000300800 */
[----:B------:R-:W-:-:S03]  /*1bf00*/  ISETP.LT.AND P3, PT, R6, R93, !P0 ;  /* 0x0000005d0600720c */ /* 0x000fc60004761270 */
[----:B------:R-:W2:Y:S01]  /*1bf10*/  LDS.128 R4, [R92+UR7+0x800] ;  /* 0x000800075c047984 */ /* 0x000ea20008000c00 */
[----:B------:R-:W-:-:S03]  /*1bf20*/  IMAD R15, R0, 0x8, R11 ;  /* 0x00000008000f7824 */ /* 0x000fc600078e020b */
[----:B------:R-:W4:Y:S01]  /*1bf30*/  LDL.LU R91, [R1+0x604] ;  /* 0x00060400015b7983 */ /* 0x000f220000300800 */
[----:B------:R-:W-:Y:S01]  /*1bf40*/  IMAD R11, R0, 0x8, R15 ;  /* 0x00000008000b7824 */ /* 0x000fe200078e020f */
[----:B------:R-:W-:-:S04]  /*1bf50*/  LEA R14, P4, R15, R60, 0x2 ;  /* 0x0000003c0f0e7211 */ /* 0x000fc800078810ff */
[----:B------:R-:W-:Y:S02]  /*1bf60*/  LEA.HI.X.SX32 R15, R15, R10, 0x2, P4 ;  /* 0x0000000a0f0f7211 */ /* 0x000fe400020f16ff */
[----:B-1----:R-:W-:Y:S02]  /*1bf70*/  LEA R2, P6, R11, R60, 0x2 ;  /* 0x0000003c0b027211 */ /* 0x002fe400078c10ff */
[----:B------:R-:W-:Y:S01]  /*1bf80*/  ISETP.LT.AND P4, PT, R17, R93, !P0 ;  /* 0x0000005d1100720c */ /* 0x000fe20004781270 */
[C---:B------:R-:W-:Y:S01]  /*1bf90*/  IMAD R17, R0.reuse, 0x8, R11 ;  /* 0x0000000800117824 */ /* 0x040fe200078e020b */
[----:B------:R-:W-:Y:S01]  /*1bfa0*/  LEA.HI.X.SX32 R3, R11, R10, 0x2, P6 ;  /* 0x0000000a0b037211 */ /* 0x000fe200030f16ff */
[----:B------:R1:W-:Y:S02]  /*1bfb0*/  @P2 STG.E desc[UR16][R14.64], R48 ;  /* 0x000000300e002986 */ /* 0x0003e4000c101910 */
[----:B------:R-:W-:Y:S01]  /*1bfc0*/  IMAD R11, R0, 0x8, R17 ;  /* 0x00000008000b7824 */ /* 0x000fe200078e0211 */
[----:B------:R-:W-:-:S04]  /*1bfd0*/  LEA R8, P2, R17, R60, 0x2 ;  /* 0x0000003c11087211 */ /* 0x000fc800078410ff */
[----:B------:R-:W-:Y:S02]  /*1bfe0*/  LEA R12, P6, R11, R60, 0x2 ;  /* 0x0000003c0b0c7211 */ /* 0x000fe400078c10ff */
[-C--:B------:R-:W-:Y:S01]  /*1bff0*/  LEA.HI.X.SX32 R9, R17, R10.reuse, 0x2, P2 ;  /* 0x0000000a11097211 */ /* 0x080fe200010f16ff */
[C---:B------:R-:W-:Y:S01]  /*1c000*/  IMAD R17, R0.reuse, 0x8, R11 ;  /* 0x0000000800117824 */ /* 0x040fe200078e020b */
[----:B------:R2:W-:Y:S01]  /*1c010*/  @P5 STG.E desc[UR16][R2.64], R49 ;  /* 0x0000003102005986 */ /* 0x0005e2000c101910 */
[----:B------:R-:W-:Y:S02]  /*1c020*/  LEA.HI.X.SX32 R13, R11, R10, 0x2, P6 ;  /* 0x0000000a0b0d7211 */ /* 0x000fe400030f16ff */
[----:B------:R-:W-:Y:S01]  /*1c030*/  IMAD R11, R0, 0x8, R17 ;  /* 0x00000008000b7824 */ /* 0x000fe200078e0211 */
[----:B------:R2:W-:Y:S01]  /*1c040*/  @P3 STG.E desc[UR16][R8.64], R50 ;  /* 0x0000003208003986 */ /* 0x0005e2000c101910 */
[----:B---3--:R-:W-:Y:S02]  /*1c050*/  ISETP.LT.AND P5, PT, R90, R93, !P0 ;  /* 0x0000005d5a00720c */ /* 0x008fe400047a1270 */
[C---:B-1----:R-:W-:Y:S01]  /*1c060*/  LEA R14, P3, R17.reuse, R60, 0x2 ;  /* 0x0000003c110e7211 */ /* 0x042fe200078610ff */
[----:B------:R1:W-:Y:S03]  /*1c070*/  @P4 STG.E desc[UR16][R12.64], R51 ;  /* 0x000000330c004986 */ /* 0x0003e6000c101910 */
[----:B------:R-:W-:Y:S01]  /*1c080*/  LEA.HI.X.SX32 R15, R17, R10, 0x2, P3 ;  /* 0x0000000a110f7211 */ /* 0x000fe200018f16ff */
[----:B------:R-:W-:Y:S01]  /*1c090*/  IMAD R17, R0, 0x8, R11 ;  /* 0x0000000800117824 */ /* 0x000fe200078e020b */
[C---:B--2---:R-:W-:Y:S01]  /*1c0a0*/  LEA R2, P6, R11.reuse, R60, 0x2 ;  /* 0x0000003c0b027211 */ /* 0x044fe200078c10ff */
[----:B------:R-:W2:Y:S03]  /*1c0b0*/  LDL.LU R90, [R1+0x608] ;  /* 0x00060800015a7983 */ /* 0x000ea60000300800 */
[----:B------:R-:W-:Y:S01]  /*1c0c0*/  LEA.HI.X.SX32 R3, R11, R10, 0x2, P6 ;  /* 0x0000000a0b037211 */ /* 0x000fe200030f16ff */
[----:B------:R3:W-:Y:S01]  /*1c0d0*/  @P1 STG.E desc[UR16][R14.64], R4 ;  /* 0x000000040e001986 */ /* 0x0007e2000c101910 */
[----:B------:R-:W-:-:S02]  /*1c0e0*/  LEA R8, P1, R17, R60, 0x2 ;  /* 0x0000003c11087211 */ /* 0x000fc400078210ff */
[-C--:B------:R-:W-:Y:S01]  /*1c0f0*/  ISETP.LT.AND P3, PT, R19, R93.reuse, !P0 ;  /* 0x0000005d1300720c */ /* 0x080fe20004761270 */
[----:B------:R3:W-:Y:S01]  /*1c100*/  @P5 STG.E desc[UR16][R2.64], R5 ;  /* 0x0000000502005986 */ /* 0x0007e2000c101910 */
[-C--:B------:R-:W-:Y:S02]  /*1c110*/  ISETP.LT.AND P4, PT, R18, R93.reuse, !P0 ;  /* 0x0000005d1200720c */ /* 0x080fe40004781270 */
[-C--:B------:R-:W-:Y:S01]  /*1c120*/  ISETP.LT.AND P2, PT, R89, R93.reuse, !P0 ;  /* 0x0000005d5900720c */ /* 0x080fe20004741270 */
[----:B------:R-:W2:Y:S01]  /*1c130*/  LDL.LU R19, [R1+0x60c] ;  /* 0x00060c0001137983 */ /* 0x000ea20000300800 */
[----:B------:R-:W-:Y:S02]  /*1c140*/  LEA.HI.X.SX32 R9, R17, R10, 0x2, P1 ;  /* 0x0000000a11097211 */ /* 0x000fe400008f16ff */
[-C--:B------:R-:W-:Y:S01]  /*1c150*/  ISETP.LT.AND P5, PT, R88, R93.reuse, !P0 ;  /* 0x0000005d5800720c */ /* 0x080fe200047a1270 */
[----:B------:R-:W2:Y:S04]  /*1c160*/  LDL.LU R18, [R1+0x610] ;  /* 0x0006100001127983 */ /* 0x000ea80000300800 */
[----:B------:R-:W2:Y:S04]  /*1c170*/  LDL.LU R89, [R1+0x614] ;  /* 0x0006140001597983 */ /* 0x000ea80000300800 */
[----:B------:R-:W2:Y:S01]  /*1c180*/  LDL.LU R88, [R1+0x618] ;  /* 0x0006180001587983 */ /* 0x000ea20000300800 */
[----:B----4-:R-:W-:-:S03]  /*1c190*/  ISETP.LT.AND P1, PT, R16, R93, !P0 ;  /* 0x0000005d1000720c */ /* 0x010fc60004721270 */
[----:B------:R-:W4:Y:S01]  /*1c1a0*/  LDL.LU R16, [R1+0x61c] ;  /* 0x00061c0001107983 */ /* 0x000f220000300800 */
[----:B------:R-:W-:-:S04]  /*1c1b0*/  IMAD R11, R0, 0x8, R17 ;  /* 0x00000008000b7824 */ /* 0x000fc800078e0211 */
[----:B------:R-:W-:Y:S01]  /*1c1c0*/  IMAD R17, R0, 0x8, R11 ;  /* 0x0000000800117824 */ /* 0x000fe200078e020b */
[----:B-1----:R-:W-:-:S04]  /*1c1d0*/  LEA R12, P6, R11, R60, 0x2 ;  /* 0x0000003c0b0c7211 */ /* 0x002fc800078c10ff */
[----:B------:R-:W-:Y:S01]  /*1c1e0*/  LEA.HI.X.SX32 R13, R11, R10, 0x2, P6 ;  /* 0x0000000a0b0d7211 */ /* 0x000fe200030f16ff */
[C---:B------:R-:W-:Y:S01]  /*1c1f0*/  IMAD R11, R0.reuse, 0x8, R17 ;  /* 0x00000008000b7824 */ /* 0x040fe200078e0211 */
[----:B------:R1:W-:Y:S01]  /*1c200*/  @P2 STG.E desc[UR16][R8.64], R6 ;  /* 0x0000000608002986 */ /* 0x0003e2000c101910 */
[-C--:B---3--:R-:W-:Y:S02]  /*1c210*/  LEA R14, P2, R17, R60.reuse, 0x2 ;  /* 0x0000003c110e7211 */ /* 0x088fe400078410ff */
[C---:B------:R-:W-:Y:S01]  /*1c220*/  IMAD R5, R0.reuse, 0x8, R11 ;  /* 0x0000000800057824 */ /* 0x040fe200078e020b */
[----:B------:R-:W-:Y:S02]  /*1c230*/  LEA R2, P6, R11, R60, 0x2 ;  /* 0x0000003c0b027211 */ /* 0x000fe400078c10ff */
[-C--:B------:R-:W-:Y:S02]  /*1c240*/  LEA.HI.X.SX32 R15, R17, R10.reuse, 0x2, P2 ;  /* 0x0000000a110f7211 */ /* 0x080fe400010f16ff */
[----:B------:R-:W3:Y:S01]  /*1c250*/  LDL.LU R17, [R1+0x620] ;  /* 0x0006200001117983 */ /* 0x000ee20000300800 */
[----:B------:R-:W-:Y:S01]  /*1c260*/  LEA.HI.X.SX32 R3, R11, R10, 0x2, P6 ;  /* 0x0000000a0b037211 */ /* 0x000fe200030f16ff */
[----:B-1----:R-:W-:-:S02]  /*1c270*/  IMAD R9, R0, 0x8, R5 ;  /* 0x0000000800097824 */ /* 0x002fc400078e0205 */
[----:B------:R1:W-:Y:S02]  /*1c280*/  @P3 STG.E desc[UR16][R12.64], R7 ;  /* 0x000000070c003986 */ /* 0x0003e4000c101910 */
[C---:B------:R-:W-:Y:S02]  /*1c290*/  IMAD R11, R0.reuse, 0x8, R9 ;  /* 0x00000008000b7824 */ /* 0x040fe400078e0209 */
[----:B------:R-:W-:Y:S04]  /*1c2a0*/  @P4 STG.E desc[UR16][R14.64], R24 ;  /* 0x000000180e004986 */ /* 0x000fe8000c101910 */
[----:B------:R2:W-:Y:S01]  /*1c2b0*/  @P5 STG.E desc[UR16][R2.64], R25 ;  /* 0x0000001902005986 */ /* 0x0005e2000c101910 */
[-C--:B------:R-:W-:Y:S01]  /*1c2c0*/  LEA R6, P5, R9, R60.reuse, 0x2 ;  /* 0x0000003c09067211 */ /* 0x080fe200078a10ff */
[----:B-1----:R-:W-:Y:S01]  /*1c2d0*/  IMAD R13, R0, 0x8, R11 ;  /* 0x00000008000d7824 */ /* 0x002fe200078e020b */
[----:B------:R-:W-:-:S02]  /*1c2e0*/  LEA R4, P4, R5, R60, 0x2 ;  /* 0x0000003c05047211 */ /* 0x000fc400078810ff */
[-C--:B------:R-:W-:Y:S02]  /*1c2f0*/  LEA.HI.X.SX32 R7, R9, R10.reuse, 0x2, P5 ;  /* 0x0000000a09077211 */ /* 0x080fe400028f16ff */
[----:B------:R-:W-:Y:S02]  /*1c300*/  LEA.HI.X.SX32 R5, R5, R10, 0x2, P4 ;  /* 0x0000000a05057211 */ /* 0x000fe400020f16ff */
[C---:B--2---:R-:W-:Y:S02]  /*1c310*/  LEA R2, P5, R13.reuse, R60, 0x2 ;  /* 0x0000003c0d027211 */ /* 0x044fe400078a10ff */
[-C--:B------:R-:W-:Y:S02]  /*1c320*/  ISETP.LT.AND P3, PT, R90, R93.reuse, !P0 ;  /* 0x0000005d5a00720c */ /* 0x080fe40004761270 */
[----:B------:R-:W-:Y:S02]  /*1c330*/  LEA.HI.X.SX32 R3, R13, R10, 0x2, P5 ;  /* 0x0000000a0d037211 */ /* 0x000fe400028f16ff */
[----:B------:R-:W-:-:S02]  /*1c340*/  ISETP.LT.AND P6, PT, R19, R93, !P0 ;  /* 0x0000005d1300720c */ /* 0x000fc400047c1270 */
[----:B------:R-:W2:Y:S01]  /*1c350*/  LDL.LU R19, [R1+0x624] ;  /* 0x0006240001137983 */ /* 0x000ea20000300800 */
[----:B------:R-:W-:-:S03]  /*1c360*/  ISETP.LT.AND P4, PT, R18, R93, !P0 ;  /* 0x0000005d1200720c */ /* 0x000fc60004781270 */
[----:B------:R-:W2:Y:S04]  /*1c370*/  LDL.LU R18, [R1+0x628] ;  /* 0x0006280001127983 */ /* 0x000ea80000300800 */
[----:B------:R-:W2:Y:S01]  /*1c380*/  LDL.LU R90, [R1+0x62c] ;  /* 0x00062c00015a7983 */ /* 0x000ea20000300800 */
[----:B----4-:R-:W-:-:S03]  /*1c390*/  ISETP.LT.AND P5, PT, R16, R93, !P0 ;  /* 0x0000005d1000720c */ /* 0x010fc600047a1270 */
[----:B------:R-:W4:Y:S01]  /*1c3a0*/  LDL.LU R16, [R1+0x630] ;  /* 0x0006300001107983 */ /* 0x000f220000300800 */
[----:B------:R-:W-:-:S03]  /*1c3b0*/  ISETP.LT.AND P2, PT, R91, R93, !P0 ;  /* 0x0000005d5b00720c */ /* 0x000fc60004741270 */
[----:B------:R-:W-:Y:S01]  /*1c3c0*/  @P1 STG.E desc[UR16][R4.64], R26 ;  /* 0x0000001a04001986 */ /* 0x000fe2000c101910 */
[----:B------:R-:W-:-:S04]  /*1c3d0*/  LEA R8, P1, R11, R60, 0x2 ;  /* 0x0000003c0b087211 */ /* 0x000fc800078210ff */
[----:B------:R-:W-:Y:S01]  /*1c3e0*/  LEA.HI.X.SX32 R9, R11, R10, 0x2, P1 ;  /* 0x0000000a0b097211 */ /* 0x000fe200008f16ff */
[----:B------:R-:W-:-:S04]  /*1c3f0*/  IMAD R11, R0, 0x8, R13 ;  /* 0x00000008000b7824 */ /* 0x000fc800078e020d */
[----:B------:R-:W-:Y:S01]  /*1c400*/  @P2 STG.E desc[UR16][R6.64], R27 ;  /* 0x0000001b06002986 */ /* 0x000fe2000c101910 */
[----:B------:R-:W-:-:S03]  /*1c410*/  IMAD R15, R0, 0x8, R11 ;  /* 0x00000008000f7824 */ /* 0x000fc600078e020b */
[----:B------:R1:W-:Y:S01]  /*1c420*/  @P3 STG.E desc[UR16][R8.64], R36 ;  /* 0x0000002408003986 */ /* 0x0003e2000c101910 */
[----:B------:R-:W-:Y:S02]  /*1c430*/  LEA R12, P3, R11, R60, 0x2 ;  /* 0x0000003c0b0c7211 */ /* 0x000fe400078610ff */
[-C--:B------:R-:W-:Y:S01]  /*1c440*/  ISETP.LT.AND P2, PT, R89, R93.reuse, !P0 ;  /* 0x0000005d5900720c */ /* 0x080fe20004741270 */
[----:B------:R-:W4:Y:S01]  /*1c450*/  LDS.128 R4, [R92+UR7+0x1000] ;  /* 0x001000075c047984 */ /* 0x000f220008000c00 */
[----:B------:R-:W-:Y:S01]  /*1c460*/  LEA.HI.X.SX32 R13, R11, R10, 0x2, P3 ;  /* 0x0000000a0b0d7211 */ /* 0x000fe200018f16ff */
[----:B------:R-:W-:Y:S01]  /*1c470*/  IMAD R11, R0, 0x8, R15 ;  /* 0x00000008000b7824 */ /* 0x000fe200078e020f */
[-C--:B------:R-:W-:Y:S01]  /*1c480*/  ISETP.LT.AND P1, PT, R88, R93.reuse, !P0 ;  /* 0x0000005d5800720c */ /* 0x080fe20004721270 */
[----:B------:R1:W-:Y:S01]  /*1c490*/  @P6 STG.E desc[UR16][R2.64], R37 ;  /* 0x0000002502006986 */ /* 0x0003e2000c101910 */
[----:B---3--:R-:W-:Y:S01]  /*1c4a0*/  ISETP.LT.AND P3, PT, R17, R93, !P0 ;  /* 0x0000005d1100720c */ /* 0x008fe20004761270 */
[----:B------:R-:W-:Y:S01]  /*1c4b0*/  IMAD R17, R0, 0x8, R11 ;  /* 0x0000000800117824 */ /* 0x000fe200078e020b */
[-C--:B------:R-:W-:Y:S01]  /*1c4c0*/  LEA R14, P6, R15, R60.reuse, 0x2 ;  /* 0x0000003c0f0e7211 */ /* 0x080fe200078c10ff */
[----:B------:R3:W-:Y:S01]  /*1c4d0*/  @P4 STG.E desc[UR16][R12.64], R38 ;  /* 0x000000260c004986 */ /* 0x0007e2000c101910 */
[----:B-1----:R-:W-:-:S02]  /*1c4e0*/  LEA R8, P4, R11, R60, 0x2 ;  /* 0x0000003c0b087211 */ /* 0x002fc400078810ff */
[-C--:B------:R-:W-:Y:S01]  /*1c4f0*/  LEA.HI.X.SX32 R15, R15, R10.reuse, 0x2, P6 ;  /* 0x0000000a0f0f7211 */ /* 0x080fe200030f16ff */
[----:B------:R-:W4:Y:S01]  /*1c500*/  LDL.LU R89, [R1+0x634] ;  /* 0x0006340001597983 */ /* 0x000f220000300800 */
[----:B------:R-:W-:Y:S01]  /*1c510*/  LEA.HI.X.SX32 R9, R11, R10, 0x2, P4 ;  /* 0x0000000a0b097211 */ /* 0x000fe200020f16ff */
[----:B------:R-:W-:Y:S01]  /*1c520*/  IMAD R11, R0, 0x8, R17 ;  /* 0x00000008000b7824 */ /* 0x000fe200078e0211 */
[C---:B------:R-:W-:Y:S01]  /*1c530*/  LEA R2, P6, R17.reuse, R60, 0x2 ;  /* 0x0000003c11027211 */ /* 0x040fe200078c10ff */
[----:B------:R1:W-:Y:S03]  /*1c540*/  @P2 STG.E desc[UR16][R14.64], R39 ;  /* 0x000000270e002986 */ /* 0x0003e6000c101910 */
[----:B------:R-:W-:Y:S01]  /*1c550*/  LEA.HI.X.SX32 R3, R17, R10, 0x2, P6 ;  /* 0x0000000a11037211 */ /* 0x000fe200030f16ff */
[----:B------:R1:W-:Y:S01]  /*1c560*/  @P1 STG.E desc[UR16][R8.64], R52 ;  /* 0x0000003408001986 */ /* 0x0003e2000c101910 */
[----:B---3--:R-:W-:-:S03]  /*1c570*/  LEA R12, P1, R11, R60, 0x2 ;  /* 0x0000003c0b0c7211 */ /* 0x008fc600078210ff */
[----:B------:R-:W3:Y:S01]  /*1c580*/  LDL.LU R88, [R1+0x638] ;  /* 0x0006380001587983 */ /* 0x000ee20000300800 */
[----:B------:R-:W-:-:S03]  /*1c590*/  LEA.HI.X.SX32 R13, R11, R10, 0x2, P1 ;  /* 0x0000000a0b0d7211 */ /* 0x000fc600008f16ff */
[----:B------:R1:W-:Y:S01]  /*1c5a0*/  @P5 STG.E desc[UR16][R2.64], R53 ;  /* 0x0000003502005986 */ /* 0x0003e2000c101910 */
[----:B--2---:R-:W-:-:S03]  /*1c5b0*/  ISETP.LT.AND P4, PT, R19, R93, !P0 ;  /* 0x0000005d1300720c */ /* 0x004fc60004781270 */
[----:B------:R-:W2:Y:S01]  /*1c5c0*/  LDL.LU R19, [R1+0x63c] ;  /* 0x00063c0001137983 */ /* 0x000ea20000300800 */
[----:B------:R-:W-:-:S03]  /*1c5d0*/  ISETP.LT.AND P2, PT, R18, R93, !P0 ;  /* 0x0000005d1200720c */ /* 0x000fc60004741270 */
[----:B------:R-:W2:Y:S01]  /*1c5e0*/  LDL.LU R18, [R1+0x640] ;  /* 0x0006400001127983 */ /* 0x000ea20000300800 */
[----:B------:R-:W-:-:S03]  /*1c5f0*/  ISETP.LT.AND P5, PT, R90, R93, !P0 ;  /* 0x0000005d5a00720c */ /* 0x000fc600047a1270 */
[----:B------:R-:W2:Y:S01]  /*1c600*/  LDL.LU R90, [R1+0x644] ;  /* 0x00064400015a7983 */ /* 0x000ea20000300800 */
[----:B----4-:R-:W-:-:S03]  /*1c610*/  ISETP.LT.AND P1, PT, R16, R93, !P0 ;  /* 0x0000005d1000720c */ /* 0x010fc60004721270 */
[----:B------:R-:W4:Y:S01]  /*1c620*/  LDL.LU R16, [R1+0x648] ;  /* 0x0006480001107983 */ /* 0x000f220000300800 */
[----:B------:R-:W-:-:S04]  /*1c630*/  IMAD R17, R0, 0x8, R11 ;  /* 0x0000000800117824 */ /* 0x000fc800078e020b */
[C---:B------:R-:W-:Y:S01]  /*1c640*/  IMAD R11, R0.reuse, 0x8, R17 ;  /* 0x00000008000b7824 */ /* 0x040fe200078e0211 */
[C---:B-1----:R-:W-:Y:S01]  /*1c650*/  LEA R14, P6, R17.reuse, R60, 0x2 ;  /* 0x0000003c110e7211 */ /* 0x042fe200078c10ff */
[----:B------:R1:W-:Y:S03]  /*1c660*/  @P3 STG.E desc[UR16][R12.64], R54 ;  /* 0x000000360c003986 */ /* 0x0003e6000c101910 */
[----:B------:R-:W-:Y:S01]  /*1c670*/  LEA.HI.X.SX32 R15, R17, R10, 0x2, P6 ;  /* 0x0000000a110f7211 */ /* 0x000fe200030f16ff */
[----:B------:R-:W-:Y:S01]  /*1c680*/  IMAD R17, R0, 0x8, R11 ;  /* 0x0000000800117824 */ /* 0x000fe200078e020b */
[----:B------:R-:W-:-:S04]  /*1c690*/  LEA R8, P3, R11, R60, 0x2 ;  /* 0x0000003c0b087211 */ /* 0x000fc800078610ff */
[----:B------:R-:W-:Y:S01]  /*1c6a0*/  LEA.HI.X.SX32 R9, R11, R10, 0x2, P3 ;  /* 0x0000000a0b097211 */ /* 0x000fe200018f16ff */
[C---:B------:R-:W-:Y:S01]  /*1c6b0*/  IMAD R11, R0.reuse, 0x8, R17 ;  /* 0x00000008000b7824 */ /* 0x040fe200078e0211 */
[C---:B------:R-:W-:Y:S01]  /*1c6c0*/  LEA R2, P6, R17.reuse, R60, 0x2 ;  /* 0x0000003c11027211 */ /* 0x040fe200078c10ff */
[----:B------:R-:W-:Y:S03]  /*1c6d0*/  @P4 STG.E desc[UR16][R14.64], R55 ;  /* 0x000000370e004986 */ /* 0x000fe6000c101910 */
[----:B------:R-:W-:Y:S01]  /*1c6e0*/  LEA.HI.X.SX32 R3, R17, R10, 0x2, P6 ;  /* 0x0000000a11037211 */ /* 0x000fe200030f16ff */
[----:B------:R3:W-:Y:S01]  /*1c6f0*/  @P2 STG.E desc[UR16][R8.64], R4 ;  /* 0x0000000408002986 */ /* 0x0007e2000c101910 */
[----:B-1----:R-:W-:Y:S01]  /*1c700*/  LEA R12, P2, R11, R60, 0x2 ;  /* 0x0000003c0b0c7211 */ /* 0x002fe200078410ff */
[----:B------:R-:W-:-:S03]  /*1c710*/  IMAD R17, R0, 0x8, R11 ;  /* 0x0000000800117824 */ /* 0x000fc600078e020b */
[----:B------:R-:W-:Y:S01]  /*1c720*/  LEA.HI.X.SX32 R13, R11, R10, 0x2, P2 ;  /* 0x0000000a0b0d7211 */ /* 0x000fe200010f16ff */
[----:B------:R-:W-:Y:S01]  /*1c730*/  IMAD R11, R0, 0x8, R17 ;  /* 0x00000008000b7824 */ /* 0x000fe200078e0211 */
[----:B------:R1:W-:Y:S01]  /*1c740*/  @P5 STG.E desc[UR16][R2.64], R5 ;  /* 0x0000000502005986 */ /* 0x0003e2000c101910 */
[----:B------:R-:W-:-:S03]  /*1c750*/  ISETP.LT.AND P4, PT, R89, R93, !P0 ;  /* 0x0000005d5900720c */ /* 0x000fc60004781270 */
[----:B------:R-:W-:Y:S01]  /*1c760*/  @P1 STG.E desc[UR16][R12.64], R6 ;  /* 0x000000060c001986 */ /* 0x000fe2000c101910 */
[----:B---3--:R-:W-:-:S03]  /*1c770*/  LEA R8, P1, R11, R60, 0x2 ;  /* 0x0000003c0b087211 */ /* 0x008fc600078210ff */
[----:B------:R-:W3:Y:S01]  /*1c780*/  LDL.LU R89, [R1+0x64c] ;  /* 0x00064c0001597983 */ /* 0x000ee20000300800 */
[----:B------:R-:W-:Y:S02]  /*1c790*/  LEA.HI.X.SX32 R9, R11, R10, 0x2, P1 ;  /* 0x0000000a0b097211 */ /* 0x000fe400008f16ff */
[-C--:B------:R-:W-:Y:S02]  /*1c7a0*/  ISETP.LT.AND P3, PT, R88, R93.reuse, !P0 ;  /* 0x0000005d5800720c */ /* 0x080fe40004761270 */
[----:B------:R-:W3:Y:S01]  /*1c7b0*/  LDL.LU R88, [R1+0x650] ;  /* 0x0006500001587983 */ /* 0x000ee20000300800 */
[----:B--2---:R-:W-:-:S03]  /*1c7c0*/  ISETP.LT.AND P5, PT, R19, R93, !P0 ;  /* 0x0000005d1300720c */ /* 0x004fc600047a1270 */
[----:B------:R-:W2:Y:S01]  /*1c7d0*/  LDL.LU R19, [R1+0x654] ;  /* 0x0006540001137983 */ /* 0x000ea20000300800 */
[----:B------:R-:W-:-:S03]  /*1c7e0*/  ISETP.LT.AND P2, PT, R18, R93, !P0 ;  /* 0x0000005d1200720c */ /* 0x000fc60004741270 */
[----:B------:R-:W2:Y:S01]  /*1c7f0*/  LDL.LU R18, [R1+0x658] ;  /* 0x0006580001127983 */ /* 0x000ea20000300800 */
[----:B----4-:R-:W-:-:S03]  /*1c800*/  ISETP.LT.AND P1, PT, R16, R93, !P0 ;  /* 0x0000005d1000720c */ /* 0x010fc60004721270 */
[----:B------:R-:W4:Y:S01]  /*1c810*/  LDL.LU R16, [R1+0x65c] ;  /* 0x00065c0001107983 */ /* 0x000f220000300800 */
[----:B------:R-:W-:-:S04]  /*1c820*/  LEA R14, P6, R17, R60, 0x2 ;  /* 0x0000003c110e7211 */ /* 0x000fc800078c10ff */
[----:B------:R-:W-:Y:S01]  /*1c830*/  LEA.HI.X.SX32 R15, R17, R10, 0x2, P6 ;  /* 0x0000000a110f7211 */ /* 0x000fe200030f16ff */
[----:B------:R-:W-:-:S04]  /*1c840*/  IMAD R17, R0, 0x8, R11 ;  /* 0x0000000800117824 */ /* 0x000fc800078e020b */
[----:B-1----:R-:W-:Y:S01]  /*1c850*/  IMAD R5, R0, 0x8, R17 ;  /* 0x0000000800057824 */ /* 0x002fe200078e0211 */
[----:B------:R1:W-:Y:S01]  /*1c860*/  @P4 STG.E desc[UR16][R14.64], R7 ;  /* 0x000000070e004986 */ /* 0x0003e2000c101910 */
[----:B------:R-:W-:-:S03]  /*1c870*/  LEA R2, P6, R17, R60, 0x2 ;  /* 0x0000003c11027211 */ /* 0x000fc600078c10ff */
[----:B------:R1:W-:Y:S01]  /*1c880*/  @P3 STG.E desc[UR16][R8.64], R20 ;  /* 0x0000001408003986 */ /* 0x0003e2000c101910 */
[----:B------:R-:W-:Y:S01]  /*1c890*/  LEA R4, P3, R5, R60, 0x2 ;  /* 0x0000003c05047211 */ /* 0x000fe200078610ff */
[----:B------:R-:W-:Y:S01]  /*1c8a0*/  IMAD R11, R0, 0x8, R5 ;  /* 0x00000008000b7824 */ /* 0x000fe200078e0205 */
[-C--:B------:R-:W-:Y:S02]  /*1c8b0*/  LEA.HI.X.SX32 R3, R17, R10.reuse, 0x2, P6 ;  /* 0x0000000a11037211 */ /* 0x080fe400030f16ff */
[----:B------:R-:W-:Y:S01]  /*1c8c0*/  LEA.HI.X.SX32 R5, R5, R10, 0x2, P3 ;  /* 0x0000000a05057211 */ /* 0x000fe200018f16ff */
[----:B-1----:R-:W4:Y:S01]  /*1c8d0*/  LDL.LU R15, [R1+0x660] ;  /* 0x00066000010f7983 */ /* 0x002f220000300800 */
[----:B------:R-:W-:Y:S01]  /*1c8e0*/  ISETP.LT.AND P4, PT, R90, R93, !P0 ;  /* 0x0000005d5a00720c */ /* 0x000fe20004781270 */
[C---:B------:R-:W-:Y:S01]  /*1c8f0*/  IMAD R13, R0.reuse, 0x8, R11 ;  /* 0x00000008000d7824 */ /* 0x040fe200078e020b */
[C---:B------:R-:W-:Y:S01]  /*1c900*/  LEA R6, P6, R11.reuse, R60, 0x2 ;  /* 0x0000003c0b067211 */ /* 0x040fe200078c10ff */
[----:B------:R-:W-:Y:S03]  /*1c910*/  @P5 STG.E desc[UR16][R2.64], R21 ;  /* 0x0000001502005986 */ /* 0x000fe6000c101910 */
[----:B------:R-:W-:Y:S01]  /*1c920*/  LEA.HI.X.SX32 R7, R11, R10, 0x2, P6 ;  /* 0x0000000a0b077211 */ /* 0x000fe200030f16ff */
[----:B------:R1:W-:Y:S01]  /*1c930*/  @P2 STG.E desc[UR16][R4.64], R22 ;  /* 0x0000001604002986 */ /* 0x0003e2000c101910 */
[----:B------:R-:W-:Y:S01]  /*1c940*/  LEA R8, P2, R13, R60, 0x2 ;  /* 0x0000003c0d087211 */ /* 0x000fe200078410ff */
[----:B------:R-:W-:-:S02]  /*1c950*/  IMAD R11, R0, 0x8, R13 ;  /* 0x00000008000b7824 */ /* 0x000fc400078e020d */
[----:B------:R-:W4:Y:S01]  /*1c960*/  LDL.LU R17, [R1+0x664] ;  /* 0x0006640001117983 */ /* 0x000f220000300800 */
[----:B------:R-:W-:Y:S01]  /*1c970*/  LEA.HI.X.SX32 R9, R13, R10, 0x2, P2 ;  /* 0x0000000a0d097211 */ /* 0x000fe200010f16ff */
[----:B------:R-:W-:Y:S02]  /*1c980*/  IMAD R13, R0, 0x8, R11 ;  /* 0x00000008000d7824 */ /* 0x000fe400078e020b */
[----:B------:R4:W-:Y:S04]  /*1c990*/  @P4 STG.E desc[UR16][R6.64], R23 ;  /* 0x0000001706004986 */ /* 0x0009e8000c101910 */
[----:B------:R4:W-:Y:S01]  /*1c9a0*/  @P1 STG.E desc[UR16][R8.64], R32 ;  /* 0x0000002008001986 */ /* 0x0009e2000c101910 */
[----:B-1----:R-:W-:-:S03]  /*1c9b0*/  LEA R4, P1, R13, R60, 0x2 ;  /* 0x0000003c0d047211 */ /* 0x002fc600078210ff */
[----:B------:R-:W4:Y:S01]  /*1c9c0*/  LDL.LU R14, [R1+0x668] ;  /* 0x00066800010e7983 */ /* 0x000f220000300800 */
[----:B------:R-:W-:-:S03]  /*1c9d0*/  LEA.HI.X.SX32 R5, R13, R10, 0x2, P1 ;  /* 0x0000000a0d057211 */ /* 0x000fc600008f16ff */
[----:B------:R-:W4:Y:S01]  /*1c9e0*/  LDL.LU R12, [R1+0x66c] ;  /* 0x00066c00010c7983 */ /* 0x000f220000300800 */
[----:B------:R-:W-:Y:S02]  /*1c9f0*/  LEA R2, P6, R11, R60, 0x2 ;  /* 0x0000003c0b027211 */ /* 0x000fe400078c10ff */
[-C--:B---3--:R-:W-:Y:S01]  /*1ca00*/  ISETP.LT.AND P5, PT, R89, R93.reuse, !P0 ;  /* 0x0000005d5900720c */ /* 0x088fe200047a1270 */
[----:B------:R-:W1:Y:S01]  /*1ca10*/  LDS.128 R20, [R92+UR7+0x1800] ;  /* 0x001800075c147984 */ /* 0x000e620008000c00 */
[----:B--2---:R-:W-:-:S03]  /*1ca20*/  ISETP.LT.AND P2, PT, R18, R93, !P0 ;  /* 0x0000005d1200720c */ /* 0x004fc60004741270 */
[----:B------:R-:W2:Y:S01]  /*1ca30*/  LDL.LU R18, [R1+0x670] ;  /* 0x0006700001127983 */ /* 0x000ea20000300800 */
[----:B----4-:R-:W-:-:S03]  /*1ca40*/  ISETP.LT.AND P1, PT, R16, R93, !P0 ;  /* 0x0000005d1000720c */ /* 0x010fc60004721270 */
[----:B------:R-:W3:Y:S01]  /*1ca50*/  LDL.LU R16, [R1+0x674] ;  /* 0x0006740001107983 */ /* 0x000ee20000300800 */
[----:B------:R-:W-:Y:S02]  /*1ca60*/  ISETP.LT.AND P3, PT, R88, R93, !P0 ;  /* 0x0000005d5800720c */ /* 0x000fe40004761270 */
[----:B------:R-:W-:Y:S01]  /*1ca70*/  LEA.HI.X.SX32 R3, R11, R10, 0x2, P6 ;  /* 0x0000000a0b037211 */ /* 0x000fe200030f16ff */
[----:B------:R-:W-:-:S04]  /*1ca80*/  IMAD R11, R0, 0x8, R13 ;  /* 0x00000008000b7824 */ /* 0x000fc800078e020d */
[C---:B------:R-:W-:Y:S01]  /*1ca90*/  IMAD R13, R0.reuse, 0x8, R11 ;  /* 0x00000008000d7824 */ /* 0x040fe200078e020b */
[----:B------:R-:W-:Y:S01]  /*1caa0*/  LEA R6, P6, R11, R60, 0x2 ;  /* 0x0000003c0b067211 */ /* 0x000fe200078c10ff */
[----:B------:R4:W-:Y:S01]  /*1cab0*/  @P5 STG.E desc[UR16][R2.64], R33 ;  /* 0x0000002102005986 */ /* 0x0009e2000c101910 */
[-C--:B------:R-:W-:Y:S02]  /*1cac0*/  ISETP.LT.AND P4, PT, R19, R93.reuse, !P0 ;  /* 0x0000005d1300720c */ /* 0x080fe40004781270 */
[----:B------:R-:W-:Y:S01]  /*1cad0*/  LEA.HI.X.SX32 R7, R11, R10, 0x2, P6 ;  /* 0x0000000a0b077211 */ /* 0x000fe200030f16ff */
[C---:B------:R-:W-:Y:S01]  /*1cae0*/  IMAD R11, R0.reuse, 0x8, R13 ;  /* 0x00000008000b7824 */ /* 0x040fe200078e020d */
[----:B------:R-:W-:Y:S01]  /*1caf0*/  @P3 STG.E desc[UR16][R4.64], R34 ;  /* 0x0000002204003986 */ /* 0x000fe2000c101910 */
[-C--:B------:R-:W-:Y:S02]  /*1cb00*/  LEA R8, P3, R13, R60.reuse, 0x2 ;  /* 0x0000003c0d087211 */ /* 0x080fe400078610ff */
[----:B------:R-:W-:Y:S01]  /*1cb10*/  ISETP.LT.AND P5, PT, R15, R93, !P0 ;  /* 0x0000005d0f00720c */ /* 0x000fe200047a1270 */
[----:B------:R-:W-:Y:S01]  /*1cb20*/  IMAD R15, R0, 0x8, R11 ;  /* 0x00000008000f7824 */ /* 0x000fe200078e020b */
[----:B----4-:R-:W-:-:S02]  /*1cb30*/  LEA R2, P6, R11, R60, 0x2 ;  /* 0x0000003c0b027211 */ /* 0x010fc400078c10ff */
[-C--:B------:R-:W-:Y:S01]  /*1cb40*/  LEA.HI.X.SX32 R9, R13, R10.reuse, 0x2, P3 ;  /* 0x0000000a0d097211 */ /* 0x080fe200018f16ff */
[C---:B------:R-:W-:Y:S01]  /*1cb50*/  IMAD R13, R0.reuse, 0x8, R15 ;  /* 0x00000008000d7824 */ /* 0x040fe200078e020f */
[----:B------:R-:W-:Y:S01]  /*1cb60*/  LEA.HI.X.SX32 R3, R11, R10, 0x2, P6 ;  /* 0x0000000a0b037211 */ /* 0x000fe200030f16ff */
[----:B------:R4:W-:Y:S02]  /*1cb70*/  @P4 STG.E desc[UR16][R6.64], R35 ;  /* 0x0000002306004986 */ /* 0x0009e4000c101910 */
[C---:B------:R-:W-:Y:S02]  /*1cb80*/  IMAD R11, R0.reuse, 0x8, R13 ;  /* 0x00000008000b7824 */ /* 0x040fe400078e020d */
[----:B------:R1:W-:Y:S01]  /*1cb90*/  @P2 STG.E desc[UR16][R8.64], R56 ;  /* 0x0000003808002986 */ /* 0x0003e2000c101910 */
[----:B------:R-:W-:Y:S01]  /*1cba0*/  ISETP.LT.AND P4, PT, R17, R93, !P0 ;  /* 0x0000005d1100720c */ /* 0x000fe20004781270 */
[----:B------:R-:W-:Y:S02]  /*1cbb0*/  IMAD R17, R0, 0x8, R11 ;  /* 0x0000000800117824 */ /* 0x000fe400078e020b */
[----:B------:R2:W-:Y:S01]  /*1cbc0*/  @P1 STG.E desc[UR16][R2.64], R57 ;  /* 0x0000003902001986 */ /* 0x0005e2000c101910 */
[----:B----4-:R-:W-:-:S02]  /*1cbd0*/  LEA R6, P1, R13, R60, 0x2 ;  /* 0x0000003c0d067211 */ /* 0x010fc400078210ff */
[----:B------:R-:W-:Y:S02]  /*1cbe0*/  LEA R4, P6, R15, R60, 0x2 ;  /* 0x0000003c0f047211 */ /* 0x000fe400078c10ff */
[----:B------:R-:W-:Y:S02]  /*1cbf0*/  LEA.HI.X.SX32 R7, R13, R10, 0x2, P1 ;  /* 0x0000000a0d077211 */ /* 0x000fe400008f16ff */
[----:B-1----:R-:W-:Y:S02]  /*1cc00*/  LEA R8, P1, R17, R60, 0x2 ;  /* 0x0000003c11087211 */ /* 0x002fe400078210ff */
[-C--:B------:R-:W-:Y:S02]  /*1cc10*/  ISETP.LT.AND P3, PT, R14, R93.reuse, !P0 ;  /* 0x0000005d0e00720c */ /* 0x080fe40004761270 */
[----:B------:R-:W-:Y:S02]  /*1cc20*/  ISETP.LT.AND P2, PT, R12, R93, !P0 ;  /* 0x0000005d0c00720c */ /* 0x000fe40004741270 */
[----:B------:R-:W-:Y:S01]  /*1cc30*/  LEA.HI.X.SX32 R5, R15, R10, 0x2, P6 ;  /* 0x0000000a0f057211 */ /* 0x000fe200030f16ff */
[----:B------:R-:W-:Y:S01]  /*1cc40*/  IMAD R15, R0, 0x8, R17 ;  /* 0x00000008000f7824 */ /* 0x000fe200078e0211 */
[----:B------:R-:W-:-:S02]  /*1cc50*/  LEA R12, P6, R11, R60, 0x2 ;  /* 0x0000003c0b0c7211 */ /* 0x000fc400078c10ff */
[-C--:B------:R-:W-:Y:S02]  /*1cc60*/  LEA.HI.X.SX32 R9, R17, R10.reuse, 0x2, P1 ;  /* 0x0000000a11097211 */ /* 0x080fe400008f16ff */
[----:B--2---:R-:W-:Y:S02]  /*1cc70*/  ISETP.LT.AND P1, PT, R18, R93, !P0 ;  /* 0x0000005d1200720c */ /* 0x004fe40004721270 */
[----:B------:R-:W-:Y:S02]  /*1cc80*/  LEA.HI.X.SX32 R13, R11, R10, 0x2, P6 ;  /* 0x0000000a0b0d7211 */ /* 0x000fe400030f16ff */
[C---:B------:R-:W-:Y:S01]  /*1cc90*/  LEA R14, P6, R15.reuse, R60, 0x2 ;  /* 0x0000003c0f0e7211 */ /* 0x040fe200078c10ff */
[----:B------:R-:W-:Y:S01]  /*1cca0*/  IMAD R11, R0, 0x8, R15 ;  /* 0x00000008000b7824 */ /* 0x000fe200078e020f */
[----:B------:R1:W-:Y:S02]  /*1ccb0*/  @P5 STG.E desc[UR16][R4.64], R58 ;  /* 0x0000003a04005986 */ /* 0x0003e4000c101910 */
[----:B------:R-:W-:-:S02]  /*1ccc0*/  LEA.HI.X.SX32 R15, R15, R10, 0x2, P6 ;  /* 0x0000000a0f0f7211 */ /* 0x000fc400030f16ff */
[----:B------:R1:W-:Y:S01]  /*1ccd0*/  @P4 STG.E desc[UR16][R6.64], R59 ;  /* 0x0000003b06004986 */ /* 0x0003e2000c101910 */
[----:B------:R-:W-:-:S03]  /*1cce0*/  LEA R60, P6, R11, R60, 0x2 ;  /* 0x0000003c0b3c7211 */ /* 0x000fc600078c10ff */
[----:B------:R1:W-:Y:S04]  /*1ccf0*/  @P3 STG.E desc[UR16][R12.64], R20 ;  /* 0x000000140c003986 */ /* 0x0003e8000c101910 */
[----:B------:R1:W-:Y:S01]  /*1cd00*/  @P2 STG.E desc[UR16][R8.64], R21 ;  /* 0x0000001508002986 */ /* 0x0003e2000c101910 */
[----:B------:R-:W-:-:S03]  /*1cd10*/  LEA.HI.X.SX32 R61, R11, R10, 0x2, P6 ;  /* 0x0000000a0b3d7211 */ /* 0x000fc600030f16ff */
[----:B------:R1:W-:Y:S01]  /*1cd20*/  @P1 STG.E desc[UR16][R14.64], R22 ;  /* 0x000000160e001986 */ /* 0x0003e2000c101910 */
[----:B---3--:R-:W-:-:S13]  /*1cd30*/  ISETP.LT.AND P0, PT, R16, R93, !P0 ;  /* 0x0000005d1000720c */ /* 0x008fda0004701270 */
[----:B-1----:R-:W-:Y:S05]  /*1cd40*/  @!P0 EXIT ;  /* 0x000000000000894d */ /* 0x002fea0003800000 */
[----:B------:R-:W-:Y:S01]  /*1cd50*/  STG.E desc[UR16][R60.64], R23 ;  /* 0x000000173c007986 */ /* 0x000fe2000c101910 */
[----:B------:R-:W-:Y:S05]  /*1cd60*/  EXIT ;  /* 0x000000000000794d */ /* 0x000fea0003800000 */
.L_x_2:
[----:B------:R-:W-:-:S00]  /*1cd70*/  BRA `(.L_x_2) ;  /* 0xfffffffc00fc7947 */ /* 0x000fc0000383ffff */
[----:B------:R-:W-:-:S00]  /*1cd80*/  NOP ;  /* 0x0000000000007918 */ /* 0x000fc00000000000 */
[----:B------:R-:W-:-:S00]  /*1cd90*/  NOP ;  /* 0x0000000000007918 */ /* 0x000fc00000000000 */
[----:B------:R-:W-:-:S00]  /*1cda0*/  NOP ;  /* 0x0000000000007918 */ /* 0x000fc00000000000 */
[----:B------:R-:W-:-:S00]  /*1cdb0*/  NOP ;  /* 0x0000000000007918 */ /* 0x000fc00000000000 */
[----:B------:R-:W-:-:S00]  /*1cdc0*/  NOP ;  /* 0x0000000000007918 */ /* 0x000fc00000000000 */
[----:B------:R-:W-:-:S00]  /*1cdd0*/  NOP ;  /* 0x0000000000007918 */ /* 0x000fc00000000000 */
[----:B------:R-:W-:-:S00]  /*1cde0*/  NOP ;  /* 0x0000000000007918 */ /* 0x000fc00000000000 */
[----:B------:R-:W-:-:S00]  /*1cdf0*/  NOP ;  /* 0x0000000000007918 */ /* 0x000fc00000000000 */
.L_x_3:


//--------------------- .nv.shared.matmul_kernel  --------------------------
	.section	.nv.shared.matmul_kernel,"aw",@nobits
	.sectionflags	@""
	.align	16
	.zero		1024


//--------------------- .nv.shared.reserved.0     --------------------------
	.section	.nv.shared.reserved.0,"aw",@nobits
	.weak		__nv_reservedSMEM_offset_0_alias
	.size		__nv_reservedSMEM_offset_0_alias, 0, 0
	.other		__nv_reservedSMEM_offset_0_alias,@"STO_CUDA_RESERVED_SHARED STV_DEFAULT"
__nv_reservedSMEM_offset_0_alias:
	.zero		0


//--------------------- .nv.constant0.matmul_kernel --------------------------
	.section	.nv.constant0.matmul_kernel,"a",@progbits
	.sectionflags	@""
	.align	4
.nv.constant0.matmul_kernel:
	.zero		608


//--------------------- SYMBOLS --------------------------

	.type		.nv.reservedSmem.offset0,@object
	.size		.nv.reservedSmem.offset0,0x4
